	.target	sm_80

	.elftype	@"ET_EXEC"


//--------------------- .note.nv.tkinfo           --------------------------
	.section	.note.nv.tkinfo,"",@"SHT_NOTE"
	.sectionflags	@"SHF_NOTE_NV_TKINFO"
	.tkinfo
        /*0018*/ 	.word	0x00000002
        /*0030*/ 	.string	""
        /*0030*/ 	.string	"ptxas"
        /*0030*/ 	.string	"Cuda compilation tools, release 13.0, V13.0.88"
        /*0030*/ 	.string	"Build cuda_13.0.r13.0/compiler.36424714_0"
        /*0030*/ 	.string	"-v  -suppress-debug-info  -lineinfo  -arch sm_80 "



//--------------------- .note.nv.cuinfo           --------------------------
	.section	.note.nv.cuinfo,"",@"SHT_NOTE"
	.sectionflags	@"SHF_NOTE_NV_CUINFO"
        /*0018*/ 	.short	0x0002
        /*001a*/ 	.short	0x0050
        /*001c*/ 	.short	0x0082
	.zero		2


//--------------------- .nv.info                  --------------------------
	.section	.nv.info,"",@"SHT_CUDA_INFO"
	.align	4


	//----- nvinfo : EIATTR_REGCOUNT
	.align		4
        /*0000*/ 	.byte	0x04, 0x2f
        /*0002*/ 	.short	(.L_2 - .L_1)
	.align		4
.L_1:
        /*0004*/ 	.word	index@(attn_fwd)
        /*0008*/ 	.word	0x000000ff


	//----- nvinfo : EIATTR_FRAME_SIZE
	.align		4
.L_2:
        /*000c*/ 	.byte	0x04, 0x11
        /*000e*/ 	.short	(.L_4 - .L_3)
	.align		4
.L_3:
        /*0010*/ 	.word	index@(attn_fwd)
        /*0014*/ 	.word	0x00000910


	//----- nvinfo : EIATTR_MIN_STACK_SIZE
	.align		4
.L_4:
        /*0018*/ 	.byte	0x04, 0x12
        /*001a*/ 	.short	(.L_6 - .L_5)
	.align		4
.L_5:
        /*001c*/ 	.word	index@(attn_fwd)
        /*0020*/ 	.word	0x00000910
.L_6:


//--------------------- .nv.info.attn_fwd         --------------------------
	.section	.nv.info.attn_fwd,"",@"SHT_CUDA_INFO"
	.sectionflags	@""
	.align	4


	//----- nvinfo : EIATTR_CUDA_API_VERSION
	.align		4
        /*0000*/ 	.byte	0x04, 0x37
        /*0002*/ 	.short	(.L_8 - .L_7)
.L_7:
        /*0004*/ 	.word	0x00000082


	//----- nvinfo : EIATTR_SW2861232_WAR
	.align		4
.L_8:
        /*0008*/ 	.byte	0x01, 0x35
	.zero		2


	//----- nvinfo : EIATTR_PARAM_CBANK
	.align		4
        /*000c*/ 	.byte	0x04, 0x0a
        /*000e*/ 	.short	(.L_10 - .L_9)
	.align		4
.L_9:
        /*0010*/ 	.word	index@(.nv.constant0.attn_fwd)
        /*0014*/ 	.short	0x0160
        /*0016*/ 	.short	0x0088


	//----- nvinfo : EIATTR_CBANK_PARAM_SIZE
	.align		4
.L_10:
        /*0018*/ 	.byte	0x03, 0x19
        /*001a*/ 	.short	0x0088


	//----- nvinfo : EIATTR_KPARAM_INFO
	.align		4
        /*001c*/ 	.byte	0x04, 0x17
        /*001e*/ 	.short	(.L_12 - .L_11)
.L_11:
        /*0020*/ 	.word	0x00000000
        /*0024*/ 	.short	0x0019
        /*0026*/ 	.short	0x0080
        /*0028*/ 	.byte	0x00, 0xf4, 0x21, 0x00


	//----- nvinfo : EIATTR_KPARAM_INFO
	.align		4
.L_12:
        /*002c*/ 	.byte	0x04, 0x17
        /*002e*/ 	.short	(.L_14 - .L_13)
.L_13:
        /*0030*/ 	.word	0x00000000
        /*0034*/ 	.short	0x0018
        /*0036*/ 	.short	0x0078
        /*0038*/ 	.byte	0x00, 0xf4, 0x21, 0x00


	//----- nvinfo : EIATTR_KPARAM_INFO
	.align		4
.L_14:
        /*003c*/ 	.byte	0x04, 0x17
        /*003e*/ 	.short	(.L_16 - .L_15)
.L_15:
        /*0040*/ 	.word	0x00000000
        /*0044*/ 	.short	0x0017
        /*0046*/ 	.short	0x0070
        /*0048*/ 	.byte	0x00, 0xf0, 0x11, 0x00


	//----- nvinfo : EIATTR_KPARAM_INFO
	.align		4
.L_16:
        /*004c*/ 	.byte	0x04, 0x17
        /*004e*/ 	.short	(.L_18 - .L_17)
.L_17:
        /*0050*/ 	.word	0x00000000
        /*0054*/ 	.short	0x0016
        /*0056*/ 	.short	0x006c
        /*0058*/ 	.byte	0x00, 0xf0, 0x11, 0x00


	//----- nvinfo : EIATTR_KPARAM_INFO
	.align		4
.L_18:
        /*005c*/ 	.byte	0x04, 0x17
        /*005e*/ 	.short	(.L_20 - .L_19)
.L_19:
        /*0060*/ 	.word	0x00000000
        /*0064*/ 	.short	0x0015
        /*0066*/ 	.short	0x0068
        /*0068*/ 	.byte	0x00, 0xf0, 0x11, 0x00


	//----- nvinfo : EIATTR_KPARAM_INFO
	.align		4
.L_20:
        /*006c*/ 	.byte	0x04, 0x17
        /*006e*/ 	.short	(.L_22 - .L_21)
.L_21:
        /*0070*/ 	.word	0x00000000
        /*0074*/ 	.short	0x0014
        /*0076*/ 	.short	0x0064
        /*0078*/ 	.byte	0x00, 0xf0, 0x11, 0x00


	//----- nvinfo : EIATTR_KPARAM_INFO
	.align		4
.L_22:
        /*007c*/ 	.byte	0x04, 0x17
        /*007e*/ 	.short	(.L_24 - .L_23)
.L_23:
        /*0080*/ 	.word	0x00000000
        /*0084*/ 	.short	0x0013
        /*0086*/ 	.short	0x0060
        /*0088*/ 	.byte	0x00, 0xf0, 0x11, 0x00


	//----- nvinfo : EIATTR_KPARAM_INFO
	.align		4
.L_24:
        /*008c*/ 	.byte	0x04, 0x17
        /*008e*/ 	.short	(.L_26 - .L_25)
.L_25:
        /*0090*/ 	.word	0x00000000
        /*0094*/ 	.short	0x0012
        /*0096*/ 	.short	0x005c
        /*0098*/ 	.byte	0x00, 0xf0, 0x11, 0x00


	//----- nvinfo : EIATTR_KPARAM_INFO
	.align		4
.L_26:
        /*009c*/ 	.byte	0x04, 0x17
        /*009e*/ 	.short	(.L_28 - .L_27)
.L_27:
        /*00a0*/ 	.word	0x00000000
        /*00a4*/ 	.short	0x0011
        /*00a6*/ 	.short	0x0058
        /*00a8*/ 	.byte	0x00, 0xf0, 0x11, 0x00


	//----- nvinfo : EIATTR_KPARAM_INFO
	.align		4
.L_28:
        /*00ac*/ 	.byte	0x04, 0x17
        /*00ae*/ 	.short	(.L_30 - .L_29)
.L_29:
        /*00b0*/ 	.word	0x00000000
        /*00b4*/ 	.short	0x0010
        /*00b6*/ 	.short	0x0054
        /*00b8*/ 	.byte	0x00, 0xf0, 0x11, 0x00


	//----- nvinfo : EIATTR_KPARAM_INFO
	.align		4
.L_30:
        /*00bc*/ 	.byte	0x04, 0x17
        /*00be*/ 	.short	(.L_32 - .L_31)
.L_31:
        /*00c0*/ 	.word	0x00000000
        /*00c4*/ 	.short	0x000f
        /*00c6*/ 	.short	0x0050
        /*00c8*/ 	.byte	0x00, 0xf0, 0x11, 0x00


	//----- nvinfo : EIATTR_KPARAM_INFO
	.align		4
.L_32:
        /*00cc*/ 	.byte	0x04, 0x17
        /*00ce*/ 	.short	(.L_34 - .L_33)
.L_33:
        /*00d0*/ 	.word	0x00000000
        /*00d4*/ 	.short	0x000e
        /*00d6*/ 	.short	0x004c
        /*00d8*/ 	.byte	0x00, 0xf0, 0x11, 0x00


	//----- nvinfo : EIATTR_KPARAM_INFO
	.align		4
.L_34:
        /*00dc*/ 	.byte	0x04, 0x17
        /*00de*/ 	.short	(.L_36 - .L_35)
.L_35:
        /*00e0*/ 	.word	0x00000000
        /*00e4*/ 	.short	0x000d
        /*00e6*/ 	.short	0x0048
        /*00e8*/ 	.byte	0x00, 0xf0, 0x11, 0x00


	//----- nvinfo : EIATTR_KPARAM_INFO
	.align		4
.L_36:
        /*00ec*/ 	.byte	0x04, 0x17
        /*00ee*/ 	.short	(.L_38 - .L_37)
.L_37:
        /*00f0*/ 	.word	0x00000000
        /*00f4*/ 	.short	0x000c
        /*00f6*/ 	.short	0x0044
        /*00f8*/ 	.byte	0x00, 0xf0, 0x11, 0x00


	//----- nvinfo : EIATTR_KPARAM_INFO
	.align		4
.L_38:
        /*00fc*/ 	.byte	0x04, 0x17
        /*00fe*/ 	.short	(.L_40 - .L_39)
.L_39:
        /*0100*/ 	.word	0x00000000
        /*0104*/ 	.short	0x000b
        /*0106*/ 	.short	0x0040
        /*0108*/ 	.byte	0x00, 0xf0, 0x11, 0x00


	//----- nvinfo : EIATTR_KPARAM_INFO
	.align		4
.L_40:
        /*010c*/ 	.byte	0x04, 0x17
        /*010e*/ 	.short	(.L_42 - .L_41)
.L_41:
        /*0110*/ 	.word	0x00000000
        /*0114*/ 	.short	0x000a
        /*0116*/ 	.short	0x003c
        /*0118*/ 	.byte	0x00, 0xf0, 0x11, 0x00


	//----- nvinfo : EIATTR_KPARAM_INFO
	.align		4
.L_42:
        /*011c*/ 	.byte	0x04, 0x17
        /*011e*/ 	.short	(.L_44 - .L_43)
.L_43:
        /*0120*/ 	.word	0x00000000
        /*0124*/ 	.short	0x0009
        /*0126*/ 	.short	0x0038
        /*0128*/ 	.byte	0x00, 0xf0, 0x11, 0x00


	//----- nvinfo : EIATTR_KPARAM_INFO
	.align		4
.L_44:
        /*012c*/ 	.byte	0x04, 0x17
        /*012e*/ 	.short	(.L_46 - .L_45)
.L_45:
        /*0130*/ 	.word	0x00000000
        /*0134*/ 	.short	0x0008
        /*0136*/ 	.short	0x0034
        /*0138*/ 	.byte	0x00, 0xf0, 0x11, 0x00


	//----- nvinfo : EIATTR_KPARAM_INFO
	.align		4
.L_46:
        /*013c*/ 	.byte	0x04, 0x17
        /*013e*/ 	.short	(.L_48 - .L_47)
.L_47:
        /*0140*/ 	.word	0x00000000
        /*0144*/ 	.short	0x0007
        /*0146*/ 	.short	0x0030
        /*0148*/ 	.byte	0x00, 0xf0, 0x11, 0x00


	//----- nvinfo : EIATTR_KPARAM_INFO
	.align		4
.L_48:
        /*014c*/ 	.byte	0x04, 0x17
        /*014e*/ 	.short	(.L_50 - .L_49)
.L_49:
        /*0150*/ 	.word	0x00000000
        /*0154*/ 	.short	0x0006
        /*0156*/ 	.short	0x002c
        /*0158*/ 	.byte	0x00, 0xf0, 0x11, 0x00


	//----- nvinfo : EIATTR_KPARAM_INFO
	.align		4
.L_50:
        /*015c*/ 	.byte	0x04, 0x17
        /*015e*/ 	.short	(.L_52 - .L_51)
.L_51:
        /*0160*/ 	.word	0x00000000
        /*0164*/ 	.short	0x0005
        /*0166*/ 	.short	0x0028
        /*0168*/ 	.byte	0x00, 0xf0, 0x11, 0x00


	//----- nvinfo : EIATTR_KPARAM_INFO
	.align		4
.L_52:
        /*016c*/ 	.byte	0x04, 0x17
        /*016e*/ 	.short	(.L_54 - .L_53)
.L_53:
        /*0170*/ 	.word	0x00000000
        /*0174*/ 	.short	0x0004
        /*0176*/ 	.short	0x0020
        /*0178*/ 	.byte	0x00, 0xf4, 0x21, 0x00


	//----- nvinfo : EIATTR_KPARAM_INFO
	.align		4
.L_54:
        /*017c*/ 	.byte	0x04, 0x17
        /*017e*/ 	.short	(.L_56 - .L_55)
.L_55:
        /*0180*/ 	.word	0x00000000
        /*0184*/ 	.short	0x0003
        /*0186*/ 	.short	0x0018
        /*0188*/ 	.byte	0x00, 0xf4, 0x21, 0x00


	//----- nvinfo : EIATTR_KPARAM_INFO
	.align		4
.L_56:
        /*018c*/ 	.byte	0x04, 0x17
        /*018e*/ 	.short	(.L_58 - .L_57)
.L_57:
        /*0190*/ 	.word	0x00000000
        /*0194*/ 	.short	0x0002
        /*0196*/ 	.short	0x0010
        /*0198*/ 	.byte	0x00, 0xf4, 0x21, 0x00


	//----- nvinfo : EIATTR_KPARAM_INFO
	.align		4
.L_58:
        /*019c*/ 	.byte	0x04, 0x17
        /*019e*/ 	.short	(.L_60 - .L_59)
.L_59:
        /*01a0*/ 	.word	0x00000000
        /*01a4*/ 	.short	0x0001
        /*01a6*/ 	.short	0x0008
        /*01a8*/ 	.byte	0x00, 0xf4, 0x21, 0x00


	//----- nvinfo : EIATTR_KPARAM_INFO
	.align		4
.L_60:
        /*01ac*/ 	.byte	0x04, 0x17
        /*01ae*/ 	.short	(.L_62 - .L_61)
.L_61:
        /*01b0*/ 	.word	0x00000000
        /*01b4*/ 	.short	0x0000
        /*01b6*/ 	.short	0x0000
        /*01b8*/ 	.byte	0x00, 0xf4, 0x21, 0x00


	//----- nvinfo : EIATTR_MAXREG_COUNT
	.align		4
.L_62:
        /*01bc*/ 	.byte	0x03, 0x1b
        /*01be*/ 	.short	0x00ff


	//----- nvinfo : EIATTR_NUM_BARRIERS
	.align		4
        /*01c0*/ 	.byte	0x02, 0x4c
        /*01c2*/ 	.byte	0x01
	.zero		1


	//----- nvinfo : EIATTR_ANNOTATIONS
	.align		4
        /*01c4*/ 	.byte	0x04, 0x55
        /*01c6*/ 	.short	(.L_64 - .L_63)


	//   ....[0]....
.L_63:
        /*01c8*/ 	.word	0x00000001
        /*01cc*/ 	.byte	0xf0, 0x25, 0x00, 0x00, 0x01, 0x00, 0x00, 0x00, 0x20, 0x26, 0x00, 0x00, 0x01, 0x00, 0x00, 0x00
        /* <DEDUP_REMOVED lines=309> */
        /*152c*/ 	.byte	0x80, 0xd8, 0x00, 0x00, 0x01, 0x00, 0x00, 0x00, 0x90, 0xdc, 0x00, 0x00


	//----- nvinfo : EIATTR_MERCURY_ISA_VERSION
	.align		4
.L_64:
        /*1538*/ 	.byte	0x03, 0x5f
        /*153a*/ 	.short	0x0000


	//----- nvinfo : EIATTR_COOP_GROUP_MASK_REGIDS
	.align		4
        /*153c*/ 	.byte	0x04, 0x29
        /*153e*/ 	.short	(.L_66 - .L_65)


	//   ....[0]....
.L_65:
        /*1540*/ 	.word	0xffffffff


	//   ....[1]....
        /*1544*/ 	.word	0xffffffff


	//   ....[2]....
        /*1548*/ 	.word	0xffffffff


	//   ....[3]....
        /*154c*/ 	.word	0xffffffff


	//   ....[4]....
        /*1550*/ 	.word	0xffffffff


	//   ....[5]....
        /*1554*/ 	.word	0xffffffff


	//   ....[6]....
        /*1558*/ 	.word	0xffffffff


	//   ....[7]....
        /*155c*/ 	.word	0xffffffff


	//   ....[8]....
        /*1560*/ 	.word	0xffffffff


	//   ....[9]....
        /*1564*/ 	.word	0xffffffff


	//   ....[10]....
        /*1568*/ 	.word	0xffffffff


	//   ....[11]....
        /*156c*/ 	.word	0xffffffff


	//   ....[12]....
        /*1570*/ 	.word	0xffffffff


	//   ....[13]....
        /*1574*/ 	.word	0xffffffff


	//   ....[14]....
        /*1578*/ 	.word	0xffffffff


	//   ....[15]....
        /*157c*/ 	.word	0xffffffff


	//   ....[16]....
        /*1580*/ 	.word	0xffffffff


	//   ....[17]....
        /*1584*/ 	.word	0xffffffff


	//   ....[18]....
        /*1588*/ 	.word	0xffffffff


	//   ....[19]....
        /*158c*/ 	.word	0xffffffff


	//----- nvinfo : EIATTR_COOP_GROUP_INSTR_OFFSETS
	.align		4
.L_66:
        /*1590*/ 	.byte	0x04, 0x28
        /*1592*/ 	.short	(.L_68 - .L_67)


	//   ....[0]....
.L_67:
        /*1594*/ 	.word	0x00009d90


	//   ....[1]....
        /*1598*/ 	.word	0x00009da0


	//   ....[2]....
        /*159c*/ 	.word	0x00009db0


	//   ....[3]....
        /*15a0*/ 	.word	0x00009dc0


	//   ....[4]....
        /*15a4*/ 	.word	0x00009df0


	//   ....[5]....
        /*15a8*/ 	.word	0x00009e10


	//   ....[6]....
        /*15ac*/ 	.word	0x00009e30


	//   ....[7]....
        /*15b0*/ 	.word	0x00009e40


	//   ....[8]....
        /*15b4*/ 	.word	0x0000a050


	//   ....[9]....
        /*15b8*/ 	.word	0x0000a070


	//   ....[10]....
        /*15bc*/ 	.word	0x0000a330


	//   ....[11]....
        /*15c0*/ 	.word	0x0000a340


	//   ....[12]....
        /*15c4*/ 	.word	0x0000a360


	//   ....[13]....
        /*15c8*/ 	.word	0x0000a370


	//   ....[14]....
        /*15cc*/ 	.word	0x0000a3a0


	//   ....[15]....
        /*15d0*/ 	.word	0x0000a3c0


	//   ....[16]....
        /*15d4*/ 	.word	0x0000a3e0


	//   ....[17]....
        /*15d8*/ 	.word	0x0000a3f0


	//   ....[18]....
        /*15dc*/ 	.word	0x0000a500


	//   ....[19]....
        /*15e0*/ 	.word	0x0000a520


	//----- nvinfo : EIATTR_EXIT_INSTR_OFFSETS
	.align		4
.L_68:
        /*15e4*/ 	.byte	0x04, 0x1c
        /*15e6*/ 	.short	(.L_70 - .L_69)


	//   ....[0]....
.L_69:
        /*15e8*/ 	.word	0x00012690


	//   ....[1]....
        /*15ec*/ 	.word	0x00012730


	//----- nvinfo : EIATTR_REQNTID
	.align		4
.L_70:
        /*15f0*/ 	.byte	0x04, 0x10
        /*15f2*/ 	.short	(.L_72 - .L_71)
.L_71:
        /*15f4*/ 	.word	0x00000080
        /*15f8*/ 	.word	0x00000001
        /*15fc*/ 	.word	0x00000001
.L_72:


//--------------------- .nv.callgraph             --------------------------
	.section	.nv.callgraph,"",@"SHT_CUDA_CALLGRAPH"
	.align	4
	.sectionentsize	8
	.align		4
        /*0000*/ 	.word	0x00000000
	.align		4
        /*0004*/ 	.word	0xffffffff
	.align		4
        /*0008*/ 	.word	0x00000000
	.align		4
        /*000c*/ 	.word	0xfffffffe
	.align		4
        /*0010*/ 	.word	0x00000000
	.align		4
        /*0014*/ 	.word	0xfffffffd
	.align		4
        /*0018*/ 	.word	0x00000000
	.align		4
        /*001c*/ 	.word	0xfffffffc


//--------------------- .nv.rel.action            --------------------------
	.section	.nv.rel.action,"",@"SHT_CUDA_RELOCINFO"
	.align	8
	.sectionentsize	8
        /*0000*/ 	.byte	0x73, 0x00, 0x00, 0x00, 0x00, 0x00, 0x00, 0x00, 0x00, 0x00, 0x00, 0x11, 0x25, 0x00, 0x05, 0x36


//--------------------- .nv.constant4             --------------------------
	.section	.nv.constant4,"a",@progbits
	.align	8
	.align		8
.nv.constant4:
        /*0000*/ 	.dword	_$_str


//--------------------- .nv.constant0.attn_fwd    --------------------------
	.section	.nv.constant0.attn_fwd,"a",@progbits
	.sectionflags	@""
	.align	4
.nv.constant0.attn_fwd:
	.zero		488


//--------------------- .text.attn_fwd            --------------------------
	.section	.text.attn_fwd,"ax",@progbits
	.sectioninfo	@"SHI_REGISTERS=255"
	.align	128
        .global         attn_fwd
        .type           attn_fwd,@function
        .size           attn_fwd,(.L_x_3 - attn_fwd)
        .other          attn_fwd,@"STO_CUDA_ENTRY STV_DEFAULT"
attn_fwd:
.text.attn_fwd:
[----:B------:R-:W-:Y:S02]  /*0000*/  IMAD.MOV.U32 R1, RZ, RZ, c[0x0][0x28] ;  /* 0x00000a00ff017624 */ /* 0x000fe400078e00ff */
[----:B------:R-:W0:Y:S01]  /*0010*/  S2R R18, SR_CTAID.X ;  /* 0x0000000000127919 */ /* 0x000e220000002500 */
[----:B------:R-:W-:Y:S01]  /*0020*/  MOV R14, c[0x0][0x198] ;  /* 0x00006600000e7a02 */ /* 0x000fe20000000f00 */
[----:B------:R-:W-:Y:S01]  /*0030*/  ULDC.64 UR6, c[0x0][0x118] ;  /* 0x0000460000067ab9 */ /* 0x000fe20000000a00 */
[----:B------:R-:W-:Y:S01]  /*0040*/  IADD3 R1, R1, -0x910, RZ ;  /* 0xfffff6f001017810 */ /* 0x000fe20007ffe0ff */
[----:B------:R-:W1:Y:S04]  /*0050*/  S2R R148, SR_TID.X ;  /* 0x0000000000947919 */ /* 0x000e680000002100 */
[----:B------:R-:W2:Y:S01]  /*0060*/  S2R R150, SR_CTAID.Y ;  /* 0x0000000000967919 */ /* 0x000ea20000002600 */
[----:B0-----:R-:W-:Y:S01]  /*0070*/  IMAD.SHL.U32 R18, R18, 0x20, RZ ;  /* 0x0000002012127824 */ /* 0x001fe200078e00ff */
[----:B-1----:R-:W-:-:S04]  /*0080*/  SHF.R.U32.HI R0, RZ, 0x5, R148 ;  /* 0x00000005ff007819 */ /* 0x002fc80000011694 */
[----:B------:R-:W-:Y:S02]  /*0090*/  LOP3.LUT R2, R18, 0x1f, R148, 0xf8, !PT ;  /* 0x0000001f12027812 */ /* 0x000fe400078ef894 */
[----:B------:R-:W-:Y:S01]  /*00a0*/  SGXT.U32 R200, R0, 0x2 ;  /* 0x0000000200c8781a */ /* 0x000fe20000000000 */
[----:B--2---:R-:W-:Y:S02]  /*00b0*/  IMAD R0, R150, c[0x0][0x190], RZ ;  /* 0x0000640096007a24 */ /* 0x004fe400078e02ff */
[----:B------:R-:W-:Y:S02]  /*00c0*/  IMAD R3, R2, c[0x0][0x194], RZ ;  /* 0x0000650002037a24 */ /* 0x000fe400078e02ff */
[----:B------:R-:W-:Y:S02]  /*00d0*/  IMAD R7, R200, c[0x0][0x198], RZ ;  /* 0x00006600c8077a24 */ /* 0x000fe400078e02ff */
[----:B------:R-:W-:Y:S02]  /*00e0*/  IMAD.SHL.U32 R2, R0, 0x2, RZ ;  /* 0x0000000200027824 */ /* 0x000fe400078e00ff */
[----:B------:R-:W-:Y:S01]  /*00f0*/  IMAD.SHL.U32 R5, R3, 0x2, RZ ;  /* 0x0000000203057824 */ /* 0x000fe200078e00ff */
[----:B------:R-:W-:Y:S01]  /*0100*/  LEA R9, R14, R7, 0x2 ;  /* 0x000000070e097211 */ /* 0x000fe200078e10ff */
[----:B------:R-:W-:-:S03]  /*0110*/  IMAD.HI R0, R0, 0x2, RZ ;  /* 0x0000000200007827 */ /* 0x000fc600078e02ff */
[----:B------:R-:W-:Y:S01]  /*0120*/  IADD3 R2, P0, P1, R5, c[0x0][0x160], R2 ;  /* 0x0000580005027a10 */ /* 0x000fe2000791e002 */
[----:B------:R-:W-:-:S04]  /*0130*/  IMAD.HI R3, R3, 0x2, RZ ;  /* 0x0000000203037827 */ /* 0x000fc800078e02ff */
[C---:B------:R-:W-:Y:S01]  /*0140*/  IMAD R5, R14.reuse, 0x4, R9 ;  /* 0x000000040e057824 */ /* 0x040fe200078e0209 */
[----:B------:R-:W-:Y:S02]  /*0150*/  IADD3.X R0, R3, c[0x0][0x164], R0, P0, P1 ;  /* 0x0000590003007a10 */ /* 0x000fe400007e2400 */
[-C--:B------:R-:W-:Y:S01]  /*0160*/  LEA R6, P0, R7, R2.reuse, 0x1 ;  /* 0x0000000207067211 */ /* 0x080fe200078008ff */
[C---:B------:R-:W-:Y:S01]  /*0170*/  IMAD R13, R14.reuse, 0x4, R5 ;  /* 0x000000040e0d7824 */ /* 0x040fe200078e0205 */
[----:B------:R-:W-:Y:S02]  /*0180*/  LEA R10, P1, R5, R2, 0x1 ;  /* 0x00000002050a7211 */ /* 0x000fe400078208ff */
[----:B------:R-:W-:Y:S02]  /*0190*/  LEA.HI.X.SX32 R7, R7, R0, 0x1, P0 ;  /* 0x0000000007077211 */ /* 0x000fe400000f0eff */
[----:B------:R-:W-:Y:S02]  /*01a0*/  LEA R8, P0, R9, R2, 0x1 ;  /* 0x0000000209087211 */ /* 0x000fe400078008ff */
[----:B------:R-:W-:Y:S01]  /*01b0*/  LEA R15, R14, R13, 0x2 ;  /* 0x0000000d0e0f7211 */ /* 0x000fe200078e10ff */
[----:B------:R0:W2:Y:S01]  /*01c0*/  LDG.E.U16 R3, [R6.64] ;  /* 0x0000000606037981 */ /* 0x0000a2000c1e1500 */
[----:B------:R-:W-:-:S02]  /*01d0*/  LEA.HI.X.SX32 R11, R5, R0, 0x1, P1 ;  /* 0x00000000050b7211 */ /* 0x000fc400008f0eff */
[----:B------:R-:W-:Y:S01]  /*01e0*/  LEA.HI.X.SX32 R9, R9, R0, 0x1, P0 ;  /* 0x0000000009097211 */ /* 0x000fe200000f0eff */
[C---:B------:R-:W-:Y:S01]  /*01f0*/  IMAD R19, R14.reuse, 0x4, R15 ;  /* 0x000000040e137824 */ /* 0x040fe200078e020f */
[-C--:B------:R-:W-:Y:S01]  /*0200*/  LEA R12, P0, R13, R2.reuse, 0x1 ;  /* 0x000000020d0c7211 */ /* 0x080fe200078008ff */
[----:B------:R1:W3:Y:S01]  /*0210*/  LDG.E.U16 R5, [R10.64] ;  /* 0x000000060a057981 */ /* 0x0002e2000c1e1500 */
[----:B------:R-:W-:Y:S02]  /*0220*/  LEA R16, P1, R15, R2, 0x1 ;  /* 0x000000020f107211 */ /* 0x000fe400078208ff */
[-C--:B------:R-:W-:Y:S01]  /*0230*/  LEA.HI.X.SX32 R13, R13, R0.reuse, 0x1, P0 ;  /* 0x000000000d0d7211 */ /* 0x080fe200000f0eff */
[----:B------:R4:W5:Y:S01]  /*0240*/  LDG.E.U16 R4, [R8.64] ;  /* 0x0000000608047981 */ /* 0x000962000c1e1500 */
[----:B------:R-:W-:Y:S01]  /*0250*/  LEA.HI.X.SX32 R17, R15, R0, 0x1, P1 ;  /* 0x000000000f117211 */ /* 0x000fe200008f0eff */
[----:B------:R-:W-:Y:S01]  /*0260*/  IMAD R15, R14, 0x4, R19 ;  /* 0x000000040e0f7824 */ /* 0x000fe200078e0213 */
[C---:B------:R-:W-:Y:S01]  /*0270*/  LEA R20, P0, R19.reuse, R2, 0x1 ;  /* 0x0000000213147211 */ /* 0x040fe200078008ff */
[----:B0-----:R0:W2:Y:S03]  /*0280*/  LDG.E.U16 R6, [R12.64] ;  /* 0x000000060c067981 */ /* 0x0010a6000c1e1500 */
[----:B------:R-:W-:Y:S01]  /*0290*/  LEA.HI.X.SX32 R21, R19, R0, 0x1, P0 ;  /* 0x0000000013157211 */ /* 0x000fe200000f0eff */
[----:B------:R0:W2:Y:S01]  /*02a0*/  LDG.E.U16 R7, [R16.64] ;  /* 0x0000000610077981 */ /* 0x0000a2000c1e1500 */
[----:B------:R-:W-:-:S02]  /*02b0*/  LEA R22, P0, R15, R2, 0x1 ;  /* 0x000000020f167211 */ /* 0x000fc400078008ff */
[----:B-1----:R-:W-:Y:S01]  /*02c0*/  LEA R11, R14, R15, 0x2 ;  /* 0x0000000f0e0b7211 */ /* 0x002fe200078e10ff */
[----:B----4-:R1:W4:Y:S01]  /*02d0*/  LDG.E.U16 R8, [R20.64] ;  /* 0x0000000614087981 */ /* 0x010322000c1e1500 */
[----:B------:R-:W-:-:S03]  /*02e0*/  LEA.HI.X.SX32 R23, R15, R0, 0x1, P0 ;  /* 0x000000000f177211 */ /* 0x000fc600000f0eff */
[C---:B------:R-:W-:Y:S01]  /*02f0*/  IMAD R15, R14.reuse, 0x4, R11 ;  /* 0x000000040e0f7824 */ /* 0x040fe200078e020b */
[-C--:B------:R-:W-:Y:S01]  /*0300*/  LEA R24, P0, R11, R2.reuse, 0x1 ;  /* 0x000000020b187211 */ /* 0x080fe200078008ff */
[----:B------:R1:W2:Y:S02]  /*0310*/  LDG.E.U16 R9, [R22.64] ;  /* 0x0000000616097981 */ /* 0x0002a4000c1e1500 */
[----:B------:R-:W-:Y:S01]  /*0320*/  IMAD R19, R14, 0x4, R15 ;  /* 0x000000040e137824 */ /* 0x000fe200078e020f */
[----:B------:R-:W-:-:S04]  /*0330*/  LEA R26, P1, R15, R2, 0x1 ;  /* 0x000000020f1a7211 */ /* 0x000fc800078208ff */
[C---:B0-----:R-:W-:Y:S02]  /*0340*/  LEA R13, R14.reuse, R19, 0x2 ;  /* 0x000000130e0d7211 */ /* 0x041fe400078e10ff */
[-C--:B------:R-:W-:Y:S02]  /*0350*/  LEA.HI.X.SX32 R25, R11, R0.reuse, 0x1, P0 ;  /* 0x000000000b197211 */ /* 0x080fe400000f0eff */
[----:B------:R-:W-:Y:S01]  /*0360*/  LEA.HI.X.SX32 R27, R15, R0, 0x1, P1 ;  /* 0x000000000f1b7211 */ /* 0x000fe200008f0eff */
[C---:B------:R-:W-:Y:S01]  /*0370*/  IMAD R15, R14.reuse, 0x4, R13 ;  /* 0x000000040e0f7824 */ /* 0x040fe200078e020d */
[C---:B------:R-:W-:Y:S01]  /*0380*/  LEA R28, P0, R19.reuse, R2, 0x1 ;  /* 0x00000002131c7211 */ /* 0x040fe200078008ff */
[----:B------:R0:W2:Y:S03]  /*0390*/  LDG.E.U16 R10, [R24.64] ;  /* 0x00000006180a7981 */ /* 0x0000a6000c1e1500 */
[----:B------:R-:W-:Y:S01]  /*03a0*/  LEA.HI.X.SX32 R29, R19, R0, 0x1, P0 ;  /* 0x00000000131d7211 */ /* 0x000fe200000f0eff */
[----:B------:R-:W-:Y:S01]  /*03b0*/  IMAD R19, R14, 0x4, R15 ;  /* 0x000000040e137824 */ /* 0x000fe200078e020f */
[C---:B-1----:R-:W-:Y:S01]  /*03c0*/  LEA R20, P0, R13.reuse, R2, 0x1 ;  /* 0x000000020d147211 */ /* 0x042fe200078008ff */
[----:B------:R1:W2:Y:S03]  /*03d0*/  LDG.E.U16 R11, [R26.64] ;  /* 0x000000061a0b7981 */ /* 0x0002a6000c1e1500 */
[----:B------:R-:W-:Y:S01]  /*03e0*/  LEA.HI.X.SX32 R21, R13, R0, 0x1, P0 ;  /* 0x000000000d157211 */ /* 0x000fe200000f0eff */
[----:B------:R0:W2:Y:S01]  /*03f0*/  LDG.E.U16 R12, [R28.64] ;  /* 0x000000061c0c7981 */ /* 0x0000a2000c1e1500 */
[----:B------:R-:W-:-:S02]  /*0400*/  LEA R16, P0, R15, R2, 0x1 ;  /* 0x000000020f107211 */ /* 0x000fc400078008ff */
[----:B------:R-:W-:Y:S01]  /*0410*/  LEA R22, P1, R19, R2, 0x1 ;  /* 0x0000000213167211 */ /* 0x000fe200078208ff */
[----:B------:R1:W2:Y:S01]  /*0420*/  LDG.E.U16 R13, [R20.64] ;  /* 0x00000006140d7981 */ /* 0x0002a2000c1e1500 */
[C---:B------:R-:W-:Y:S02]  /*0430*/  LEA R31, R14.reuse, R19, 0x2 ;  /* 0x000000130e1f7211 */ /* 0x040fe400078e10ff */
[-C--:B------:R-:W-:Y:S02]  /*0440*/  LEA.HI.X.SX32 R17, R15, R0.reuse, 0x1, P0 ;  /* 0x000000000f117211 */ /* 0x080fe400000f0eff */
[----:B------:R-:W-:Y:S01]  /*0450*/  LEA.HI.X.SX32 R23, R19, R0, 0x1, P1 ;  /* 0x0000000013177211 */ /* 0x000fe200008f0eff */
[C---:B------:R-:W-:Y:S01]  /*0460*/  IMAD R19, R14.reuse, 0x4, R31 ;  /* 0x000000040e137824 */ /* 0x040fe200078e021f */
[C---:B0-----:R-:W-:Y:S01]  /*0470*/  LEA R24, P0, R31.reuse, R2, 0x1 ;  /* 0x000000021f187211 */ /* 0x041fe200078008ff */
[----:B------:R0:W2:Y:S02]  /*0480*/  LDG.E.U16 R16, [R16.64] ;  /* 0x0000000610107981 */ /* 0x0000a4000c1e1500 */
[----:B------:R-:W-:Y:S01]  /*0490*/  IMAD R29, R14, 0x4, R19 ;  /* 0x000000040e1d7824 */ /* 0x000fe200078e0213 */
[----:B------:R-:W-:Y:S01]  /*04a0*/  LEA.HI.X.SX32 R25, R31, R0, 0x1, P0 ;  /* 0x000000001f197211 */ /* 0x000fe200000f0eff */
[----:B------:R0:W2:Y:S01]  /*04b0*/  LDG.E.U16 R15, [R22.64] ;  /* 0x00000006160f7981 */ /* 0x0000a2000c1e1500 */
[----:B-1----:R-:W-:-:S03]  /*04c0*/  LEA R26, P0, R19, R2, 0x1 ;  /* 0x00000002131a7211 */ /* 0x002fc600078008ff */
[----:B------:R1:W2:Y:S01]  /*04d0*/  LDG.E.U16 R20, [R24.64] ;  /* 0x0000000618147981 */ /* 0x0002a2000c1e1500 */
[----:B------:R-:W-:Y:S02]  /*04e0*/  LEA.HI.X.SX32 R27, R19, R0, 0x1, P0 ;  /* 0x00000000131b7211 */ /* 0x000fe400000f0eff */
[C---:B------:R-:W-:Y:S02]  /*04f0*/  LEA R19, R14.reuse, R29, 0x2 ;  /* 0x0000001d0e137211 */ /* 0x040fe400078e10ff */
[C---:B------:R-:W-:Y:S01]  /*0500*/  LEA R28, P0, R29.reuse, R2, 0x1 ;  /* 0x000000021d1c7211 */ /* 0x040fe200078008ff */
[----:B0-----:R0:W2:Y:S02]  /*0510*/  LDG.E.U16 R17, [R26.64] ;  /* 0x000000061a117981 */ /* 0x0010a4000c1e1500 */
[----:B------:R-:W-:Y:S01]  /*0520*/  IMAD R21, R14, 0x4, R19 ;  /* 0x000000040e157824 */ /* 0x000fe200078e0213 */
[----:B------:R-:W-:-:S03]  /*0530*/  LEA.HI.X.SX32 R29, R29, R0, 0x1, P0 ;  /* 0x000000001d1d7211 */ /* 0x000fc600000f0eff */
[C---:B------:R-:W-:Y:S01]  /*0540*/  IMAD R23, R14.reuse, 0x4, R21 ;  /* 0x000000040e177824 */ /* 0x040fe200078e0215 */
[C---:B------:R-:W-:Y:S01]  /*0550*/  LEA R32, P0, R21.reuse, R2, 0x1 ;  /* 0x0000000215207211 */ /* 0x040fe200078008ff */
[----:B------:R0:W2:Y:S03]  /*0560*/  LDG.E.U16 R22, [R28.64] ;  /* 0x000000061c167981 */ /* 0x0000a6000c1e1500 */
[----:B------:R-:W-:Y:S02]  /*0570*/  LEA.HI.X.SX32 R33, R21, R0, 0x1, P0 ;  /* 0x0000000015217211 */ /* 0x000fe400000f0eff */
[-C--:B------:R-:W-:Y:S02]  /*0580*/  LEA R34, P0, R23, R2.reuse, 0x1 ;  /* 0x0000000217227211 */ /* 0x080fe400078008ff */
[----:B------:R-:W-:Y:S01]  /*0590*/  LEA R21, R14, R23, 0x2 ;  /* 0x000000170e157211 */ /* 0x000fe200078e10ff */
[----:B-1----:R1:W2:Y:S01]  /*05a0*/  LDG.E.U16 R24, [R32.64] ;  /* 0x0000000620187981 */ /* 0x0022a2000c1e1500 */
[----:B------:R-:W-:-:S02]  /*05b0*/  LEA R30, P1, R19, R2, 0x1 ;  /* 0x00000002131e7211 */ /* 0x000fc400078208ff */
[-C--:B------:R-:W-:Y:S01]  /*05c0*/  LEA.HI.X.SX32 R35, R23, R0.reuse, 0x1, P0 ;  /* 0x0000000017237211 */ /* 0x080fe200000f0eff */
[C---:B------:R-:W-:Y:S01]  /*05d0*/  IMAD R23, R14.reuse, 0x4, R21 ;  /* 0x000000040e177824 */ /* 0x040fe200078e0215 */
[----:B------:R-:W-:Y:S02]  /*05e0*/  LEA.HI.X.SX32 R31, R19, R0, 0x1, P1 ;  /* 0x00000000131f7211 */ /* 0x000fe400008f0eff */
[C---:B0-----:R-:W-:Y:S01]  /*05f0*/  LEA R26, P0, R21.reuse, R2, 0x1 ;  /* 0x00000002151a7211 */ /* 0x041fe200078008ff */
[C---:B------:R-:W-:Y:S02]  /*0600*/  IMAD R25, R14.reuse, 0x4, R23 ;  /* 0x000000040e197824 */ /* 0x040fe400078e0217 */
[----:B------:R0:W2:Y:S01]  /*0610*/  LDG.E.U16 R19, [R30.64] ;  /* 0x000000061e137981 */ /* 0x0000a2000c1e1500 */
[----:B------:R-:W-:Y:S02]  /*0620*/  LEA.HI.X.SX32 R27, R21, R0, 0x1, P0 ;  /* 0x00000000151b7211 */ /* 0x000fe400000f0eff */
[----:B------:R-:W-:Y:S01]  /*0630*/  LEA R28, P0, R25, R2, 0x1 ;  /* 0x00000002191c7211 */ /* 0x000fe200078008ff */
[----:B------:R1:W2:Y:S01]  /*0640*/  LDG.E.U16 R21, [R34.64] ;  /* 0x0000000622157981 */ /* 0x0002a2000c1e1500 */
[----:B0-----:R-:W-:-:S03]  /*0650*/  LEA R31, R14, R25, 0x2 ;  /* 0x000000190e1f7211 */ /* 0x001fc600078e10ff */
[----:B------:R0:W2:Y:S01]  /*0660*/  LDG.E.U16 R26, [R26.64] ;  /* 0x000000061a1a7981 */ /* 0x0000a2000c1e1500 */
[----:B------:R-:W-:Y:S01]  /*0670*/  LEA.HI.X.SX32 R29, R25, R0, 0x1, P0 ;  /* 0x00000000191d7211 */ /* 0x000fe200000f0eff */
[----:B------:R-:W-:Y:S01]  /*0680*/  IMAD R25, R14, 0x4, R31 ;  /* 0x000000040e197824 */ /* 0x000fe200078e021f */
[----:B------:R-:W-:-:S03]  /*0690*/  LEA R36, P1, R23, R2, 0x1 ;  /* 0x0000000217247211 */ /* 0x000fc600078208ff */
[----:B------:R0:W2:Y:S01]  /*06a0*/  LDG.E.U16 R28, [R28.64] ;  /* 0x000000061c1c7981 */ /* 0x0000a2000c1e1500 */
[C---:B------:R-:W-:Y:S01]  /*06b0*/  IMAD R39, R14.reuse, 0x4, R25 ;  /* 0x000000040e277824 */ /* 0x040fe200078e0219 */
[----:B------:R-:W-:Y:S02]  /*06c0*/  LEA.HI.X.SX32 R37, R23, R0, 0x1, P1 ;  /* 0x0000000017257211 */ /* 0x000fe400008f0eff */
[C---:B-1----:R-:W-:Y:S02]  /*06d0*/  LEA R32, P0, R31.reuse, R2, 0x1 ;  /* 0x000000021f207211 */ /* 0x042fe400078008ff */
[----:B------:R-:W-:Y:S01]  /*06e0*/  LEA R41, R14, R39, 0x2 ;  /* 0x000000270e297211 */ /* 0x000fe200078e10ff */
[----:B------:R1:W2:Y:S01]  /*06f0*/  LDG.E.U16 R23, [R36.64] ;  /* 0x0000000624177981 */ /* 0x0002a2000c1e1500 */
[----:B------:R-:W-:Y:S02]  /*0700*/  LEA.HI.X.SX32 R33, R31, R0, 0x1, P0 ;  /* 0x000000001f217211 */ /* 0x000fe400000f0eff */
[----:B------:R-:W-:-:S02]  /*0710*/  LEA R30, P0, R25, R2, 0x1 ;  /* 0x00000002191e7211 */ /* 0x000fc400078008ff */
[----:B------:R-:W-:Y:S02]  /*0720*/  LEA R34, P1, R39, R2, 0x1 ;  /* 0x0000000227227211 */ /* 0x000fe400078208ff */
[----:B------:R-:W-:Y:S01]  /*0730*/  LEA.HI.X.SX32 R31, R25, R0, 0x1, P0 ;  /* 0x00000000191f7211 */ /* 0x000fe200000f0eff */
[C---:B-1----:R-:W-:Y:S01]  /*0740*/  IMAD R37, R14.reuse, 0x4, R41 ;  /* 0x000000040e257824 */ /* 0x042fe200078e0229 */
[----:B------:R-:W-:Y:S01]  /*0750*/  LEA R38, P0, R41, R2, 0x1 ;  /* 0x0000000229267211 */ /* 0x000fe200078008ff */
[----:B------:R1:W2:Y:S02]  /*0760*/  LDG.E.U16 R25, [R32.64] ;  /* 0x0000000620197981 */ /* 0x0002a4000c1e1500 */
[----:B0-----:R-:W-:Y:S01]  /*0770*/  IMAD R29, R14, 0x4, R37 ;  /* 0x000000040e1d7824 */ /* 0x001fe200078e0225 */
[-C--:B------:R-:W-:Y:S01]  /*0780*/  LEA.HI.X.SX32 R35, R39, R0.reuse, 0x1, P1 ;  /* 0x0000000027237211 */ /* 0x080fe200008f0eff */
[----:B------:R0:W2:Y:S01]  /*0790*/  LDG.E.U16 R30, [R30.64] ;  /* 0x000000061e1e7981 */ /* 0x0000a2000c1e1500 */
[----:B------:R-:W-:-:S02]  /*07a0*/  LEA.HI.X.SX32 R39, R41, R0, 0x1, P0 ;  /* 0x0000000029277211 */ /* 0x000fc400000f0eff */
[C---:B------:R-:W-:Y:S01]  /*07b0*/  LEA R36, P0, R37.reuse, R2, 0x1 ;  /* 0x0000000225247211 */ /* 0x040fe200078008ff */
[----:B------:R0:W2:Y:S01]  /*07c0*/  LDG.E.U16 R27, [R34.64] ;  /* 0x00000006221b7981 */ /* 0x0000a2000c1e1500 */
[C---:B------:R-:W-:Y:S02]  /*07d0*/  LEA R43, R14.reuse, R29, 0x2 ;  /* 0x0000001d0e2b7211 */ /* 0x040fe400078e10ff */
[----:B------:R-:W-:Y:S01]  /*07e0*/  LEA.HI.X.SX32 R37, R37, R0, 0x1, P0 ;  /* 0x0000000025257211 */ /* 0x000fe200000f0eff */
[----:B-1----:R1:W2:Y:S01]  /*07f0*/  LDG.E.U16 R32, [R38.64] ;  /* 0x0000000626207981 */ /* 0x0022a2000c1e1500 */
[----:B------:R-:W-:Y:S01]  /*0800*/  LEA R40, P0, R29, R2, 0x1 ;  /* 0x000000021d287211 */ /* 0x000fe200078008ff */
[----:B------:R-:W-:-:S03]  /*0810*/  IMAD R33, R14, 0x4, R43 ;  /* 0x000000040e217824 */ /* 0x000fc600078e022b */
[----:B------:R-:W-:Y:S01]  /*0820*/  LEA.HI.X.SX32 R41, R29, R0, 0x1, P0 ;  /* 0x000000001d297211 */ /* 0x000fe200000f0eff */
[C---:B0-----:R-:W-:Y:S01]  /*0830*/  IMAD R35, R14.reuse, 0x4, R33 ;  /* 0x000000040e237824 */ /* 0x041fe200078e0221 */
[C---:B------:R-:W-:Y:S01]  /*0840*/  LEA R44, P0, R33.reuse, R2, 0x1 ;  /* 0x00000002212c7211 */ /* 0x040fe200078008ff */
[----:B------:R0:W2:Y:S03]  /*0850*/  LDG.E.U16 R29, [R36.64] ;  /* 0x00000006241d7981 */ /* 0x0000a6000c1e1500 */
[----:B------:R-:W-:Y:S01]  /*0860*/  LEA.HI.X.SX32 R45, R33, R0, 0x1, P0 ;  /* 0x00000000212d7211 */ /* 0x000fe200000f0eff */
[----:B------:R1:W2:Y:S01]  /*0870*/  LDG.E.U16 R34, [R40.64] ;  /* 0x0000000628227981 */ /* 0x0002a2000c1e1500 */
[----:B------:R-:W-:Y:S02]  /*0880*/  LEA R46, P0, R35, R2, 0x1 ;  /* 0x00000002232e7211 */ /* 0x000fe400078008ff */
[----:B------:R-:W-:-:S02]  /*0890*/  LEA R33, R14, R35, 0x2 ;  /* 0x000000230e217211 */ /* 0x000fc400078e10ff */
[----:B------:R-:W-:Y:S01]  /*08a0*/  LEA R42, P1, R43, R2, 0x1 ;  /* 0x000000022b2a7211 */ /* 0x000fe200078208ff */
[----:B0-----:R0:W2:Y:S01]  /*08b0*/  LDG.E.U16 R36, [R44.64] ;  /* 0x000000062c247981 */ /* 0x0010a2000c1e1500 */
[-C--:B------:R-:W-:Y:S01]  /*08c0*/  LEA.HI.X.SX32 R47, R35, R0.reuse, 0x1, P0 ;  /* 0x00000000232f7211 */ /* 0x080fe200000f0eff */
[C---:B------:R-:W-:Y:S01]  /*08d0*/  IMAD R35, R14.reuse, 0x4, R33 ;  /* 0x000000040e237824 */ /* 0x040fe200078e0221 */
[----:B------:R-:W-:Y:S02]  /*08e0*/  LEA.HI.X.SX32 R43, R43, R0, 0x1, P1 ;  /* 0x000000002b2b7211 */ /* 0x000fe400008f0eff */
[C---:B-1----:R-:W-:Y:S01]  /*08f0*/  LEA R38, P0, R33.reuse, R2, 0x1 ;  /* 0x0000000221267211 */ /* 0x042fe200078008ff */
[----:B------:R-:W-:Y:S02]  /*0900*/  IMAD R37, R14, 0x4, R35 ;  /* 0x000000040e257824 */ /* 0x000fe400078e0223 */
[----:B------:R1:W2:Y:S01]  /*0910*/  LDG.E.U16 R31, [R42.64] ;  /* 0x000000062a1f7981 */ /* 0x0002a2000c1e1500 */
[----:B------:R-:W-:-:S02]  /*0920*/  LEA.HI.X.SX32 R39, R33, R0, 0x1, P0 ;  /* 0x0000000021277211 */ /* 0x000fc400000f0eff */
[----:B------:R-:W-:Y:S01]  /*0930*/  LEA R40, P0, R37, R2, 0x1 ;  /* 0x0000000225287211 */ /* 0x000fe200078008ff */
[----:B------:R0:W2:Y:S01]  /*0940*/  LDG.E.U16 R33, [R46.64] ;  /* 0x000000062e217981 */ /* 0x0000a2000c1e1500 */
[----:B-1----:R-:W-:-:S03]  /*0950*/  LEA R43, R14, R37, 0x2 ;  /* 0x000000250e2b7211 */ /* 0x002fc600078e10ff */
[----:B------:R1:W2:Y:S01]  /*0960*/  LDG.E.U16 R38, [R38.64] ;  /* 0x0000000626267981 */ /* 0x0002a2000c1e1500 */
[----:B------:R-:W-:Y:S01]  /*0970*/  LEA.HI.X.SX32 R41, R37, R0, 0x1, P0 ;  /* 0x0000000025297211 */ /* 0x000fe200000f0eff */
[----:B------:R-:W-:Y:S01]  /*0980*/  IMAD R37, R14, 0x4, R43 ;  /* 0x000000040e257824 */ /* 0x000fe200078e022b */
[----:B------:R-:W-:-:S03]  /*0990*/  LEA R48, P1, R35, R2, 0x1 ;  /* 0x0000000223307211 */ /* 0x000fc600078208ff */
[----:B------:R1:W2:Y:S01]  /*09a0*/  LDG.E.U16 R40, [R40.64] ;  /* 0x0000000628287981 */ /* 0x0002a2000c1e1500 */
[C---:B------:R-:W-:Y:S01]  /*09b0*/  IMAD R51, R14.reuse, 0x4, R37 ;  /* 0x000000040e337824 */ /* 0x040fe200078e0225 */
[----:B------:R-:W-:Y:S02]  /*09c0*/  LEA.HI.X.SX32 R49, R35, R0, 0x1, P1 ;  /* 0x0000000023317211 */ /* 0x000fe400008f0eff */
[C---:B0-----:R-:W-:Y:S02]  /*09d0*/  LEA R44, P0, R43.reuse, R2, 0x1 ;  /* 0x000000022b2c7211 */ /* 0x041fe400078008ff */
[----:B------:R-:W-:Y:S01]  /*09e0*/  LEA R53, R14, R51, 0x2 ;  /* 0x000000330e357211 */ /* 0x000fe200078e10ff */
[----:B------:R0:W2:Y:S01]  /*09f0*/  LDG.E.U16 R35, [R48.64] ;  /* 0x0000000630237981 */ /* 0x0000a2000c1e1500 */
[----:B------:R-:W-:Y:S02]  /*0a00*/  LEA.HI.X.SX32 R45, R43, R0, 0x1, P0 ;  /* 0x000000002b2d7211 */ /* 0x000fe400000f0eff */
[----:B------:R-:W-:-:S02]  /*0a10*/  LEA R42, P0, R37, R2, 0x1 ;  /* 0x00000002252a7211 */ /* 0x000fc400078008ff */
[----:B------:R-:W-:Y:S02]  /*0a20*/  LEA R46, P1, R51, R2, 0x1 ;  /* 0x00000002332e7211 */ /* 0x000fe400078208ff */
[----:B------:R-:W-:Y:S01]  /*0a30*/  LEA.HI.X.SX32 R43, R37, R0, 0x1, P0 ;  /* 0x00000000252b7211 */ /* 0x000fe200000f0eff */
[C---:B0-----:R-:W-:Y:S01]  /*0a40*/  IMAD R49, R14.reuse, 0x4, R53 ;  /* 0x000000040e317824 */ /* 0x041fe200078e0235 */
[----:B------:R-:W-:Y:S01]  /*0a50*/  LEA R50, P0, R53, R2, 0x1 ;  /* 0x0000000235327211 */ /* 0x000fe200078008ff */
[----:B------:R0:W2:Y:S02]  /*0a60*/  LDG.E.U16 R37, [R44.64] ;  /* 0x000000062c257981 */ /* 0x0000a4000c1e1500 */
[----:B-1----:R-:W-:Y:S01]  /*0a70*/  IMAD R41, R14, 0x4, R49 ;  /* 0x000000040e297824 */ /* 0x002fe200078e0231 */
[-C--:B------:R-:W-:Y:S01]  /*0a80*/  LEA.HI.X.SX32 R47, R51, R0.reuse, 0x1, P1 ;  /* 0x00000000332f7211 */ /* 0x080fe200008f0eff */
[----:B------:R1:W2:Y:S01]  /*0a90*/  LDG.E.U16 R42, [R42.64] ;  /* 0x000000062a2a7981 */ /* 0x0002a2000c1e1500 */
[----:B------:R-:W-:-:S02]  /*0aa0*/  LEA.HI.X.SX32 R51, R53, R0, 0x1, P0 ;  /* 0x0000000035337211 */ /* 0x000fc400000f0eff */
[C---:B------:R-:W-:Y:S01]  /*0ab0*/  LEA R48, P0, R49.reuse, R2, 0x1 ;  /* 0x0000000231307211 */ /* 0x040fe200078008ff */
[----:B------:R1:W2:Y:S01]  /*0ac0*/  LDG.E.U16 R39, [R46.64] ;  /* 0x000000062e277981 */ /* 0x0002a2000c1e1500 */
[C---:B------:R-:W-:Y:S02]  /*0ad0*/  LEA R55, R14.reuse, R41, 0x2 ;  /* 0x000000290e377211 */ /* 0x040fe400078e10ff */
[----:B------:R-:W-:Y:S01]  /*0ae0*/  LEA.HI.X.SX32 R49, R49, R0, 0x1, P0 ;  /* 0x0000000031317211 */ /* 0x000fe200000f0eff */
[----:B0-----:R0:W2:Y:S01]  /*0af0*/  LDG.E.U16 R44, [R50.64] ;  /* 0x00000006322c7981 */ /* 0x0010a2000c1e1500 */
[----:B------:R-:W-:Y:S01]  /*0b00*/  LEA R52, P0, R41, R2, 0x1 ;  /* 0x0000000229347211 */ /* 0x000fe200078008ff */
[----:B------:R-:W-:-:S03]  /*0b10*/  IMAD R45, R14, 0x4, R55 ;  /* 0x000000040e2d7824 */ /* 0x000fc600078e0237 */
[----:B------:R-:W-:Y:S01]  /*0b20*/  LEA.HI.X.SX32 R53, R41, R0, 0x1, P0 ;  /* 0x0000000029357211 */ /* 0x000fe200000f0eff */
[C---:B-1----:R-:W-:Y:S01]  /*0b30*/  IMAD R47, R14.reuse, 0x4, R45 ;  /* 0x000000040e2f7824 */ /* 0x042fe200078e022d */
[C---:B------:R-:W-:Y:S01]  /*0b40*/  LEA R56, P0, R45.reuse, R2, 0x1 ;  /* 0x000000022d387211 */ /* 0x040fe200078008ff */
[----:B------:R1:W2:Y:S03]  /*0b50*/  LDG.E.U16 R41, [R48.64] ;  /* 0x0000000630297981 */ /* 0x0002a6000c1e1500 */
[----:B------:R-:W-:Y:S01]  /*0b60*/  LEA.HI.X.SX32 R57, R45, R0, 0x1, P0 ;  /* 0x000000002d397211 */ /* 0x000fe200000f0eff */
[----:B------:R0:W2:Y:S01]  /*0b70*/  LDG.E.U16 R46, [R52.64] ;  /* 0x00000006342e7981 */ /* 0x0000a2000c1e1500 */
[----:B------:R-:W-:Y:S02]  /*0b80*/  LEA R58, P0, R47, R2, 0x1 ;  /* 0x000000022f3a7211 */ /* 0x000fe400078008ff */
[----:B------:R-:W-:-:S02]  /*0b90*/  LEA R45, R14, R47, 0x2 ;  /* 0x0000002f0e2d7211 */ /* 0x000fc400078e10ff */
[----:B------:R-:W-:Y:S01]  /*0ba0*/  LEA R54, P1, R55, R2, 0x1 ;  /* 0x0000000237367211 */ /* 0x000fe200078208ff */
[----:B-1----:R1:W2:Y:S01]  /*0bb0*/  LDG.E.U16 R48, [R56.64] ;  /* 0x0000000638307981 */ /* 0x0022a2000c1e1500 */
[-C--:B------:R-:W-:Y:S01]  /*0bc0*/  LEA.HI.X.SX32 R59, R47, R0.reuse, 0x1, P0 ;  /* 0x000000002f3b7211 */ /* 0x080fe200000f0eff */
[C---:B------:R-:W-:Y:S01]  /*0bd0*/  IMAD R47, R14.reuse, 0x4, R45 ;  /* 0x000000040e2f7824 */ /* 0x040fe200078e022d */
[----:B------:R-:W-:Y:S02]  /*0be0*/  LEA.HI.X.SX32 R55, R55, R0, 0x1, P1 ;  /* 0x0000000037377211 */ /* 0x000fe400008f0eff */
[C---:B0-----:R-:W-:Y:S01]  /*0bf0*/  LEA R50, P0, R45.reuse, R2, 0x1 ;  /* 0x000000022d327211 */ /* 0x041fe200078008ff */
[----:B------:R-:W-:Y:S02]  /*0c00*/  IMAD R49, R14, 0x4, R47 ;  /* 0x000000040e317824 */ /* 0x000fe400078e022f */
[----:B------:R0:W2:Y:S01]  /*0c10*/  LDG.E.U16 R43, [R54.64] ;  /* 0x00000006362b7981 */ /* 0x0000a2000c1e1500 */
[----:B------:R-:W-:-:S02]  /*0c20*/  LEA.HI.X.SX32 R51, R45, R0, 0x1, P0 ;  /* 0x000000002d337211 */ /* 0x000fc400000f0eff */
        /* <DEDUP_REMOVED lines=56> */
[----:B------:R-:W-:Y:S01]  /*0fb0*/  IMAD R75, R14, 0x4, R61 ;  /* 0x000000040e4b7824 */ /* 0x000fe200078e023d */
[----:B------:R-:W-:-:S04]  /*0fc0*/  LEA.HI.X.SX32 R73, R59, R0, 0x1, P1 ;  /* 0x000000003b497211 */ /* 0x000fc800008f0eff */
[----:B------:R-:W-:Y:S01]  /*0fd0*/  LEA R77, R14, R75, 0x2 ;  /* 0x0000004b0e4d7211 */ /* 0x000fe200078e10ff */
[----:B------:R1:W2:Y:S01]  /*0fe0*/  LDG.E.U16 R59, [R72.64] ;  /* 0x00000006483b7981 */ /* 0x0002a2000c1e1500 */
[----:B0-----:R-:W-:-:S03]  /*0ff0*/  LEA R68, P0, R67, R2, 0x1 ;  /* 0x0000000243447211 */ /* 0x001fc600078008ff */
[----:B-1----:R-:W-:Y:S01]  /*1000*/  IMAD R73, R14, 0x4, R77 ;  /* 0x000000040e497824 */ /* 0x002fe200078e024d */
[----:B------:R-:W-:-:S03]  /*1010*/  LEA.HI.X.SX32 R69, R67, R0, 0x1, P0 ;  /* 0x0000000043457211 */ /* 0x000fc600000f0eff */
[----:B------:R-:W-:Y:S01]  /*1020*/  IMAD R65, R14, 0x4, R73 ;  /* 0x000000040e417824 */ /* 0x000fe200078e0249 */
[----:B------:R-:W-:-:S04]  /*1030*/  LEA R66, P0, R61, R2, 0x1 ;  /* 0x000000023d427211 */ /* 0x000fc800078008ff */
[----:B------:R-:W-:Y:S02]  /*1040*/  LEA R79, R14, R65, 0x2 ;  /* 0x000000410e4f7211 */ /* 0x000fe400078e10ff */
[----:B------:R-:W-:Y:S02]  /*1050*/  LEA.HI.X.SX32 R67, R61, R0, 0x1, P0 ;  /* 0x000000003d437211 */ /* 0x000fe400000f0eff */
[C---:B------:R-:W-:Y:S01]  /*1060*/  LEA R70, P1, R75.reuse, R2, 0x1 ;  /* 0x000000024b467211 */ /* 0x040fe200078208ff */
[----:B------:R0:W2:Y:S03]  /*1070*/  LDG.E.U16 R61, [R68.64] ;  /* 0x00000006443d7981 */ /* 0x0000a6000c1e1500 */
[----:B------:R-:W-:Y:S01]  /*1080*/  LEA.HI.X.SX32 R71, R75, R0, 0x1, P1 ;  /* 0x000000004b477211 */ /* 0x000fe200008f0eff */
[----:B------:R1:W2:Y:S01]  /*1090*/  LDG.E.U16 R66, [R66.64] ;  /* 0x0000000642427981 */ /* 0x0002a2000c1e1500 */
[----:B------:R-:W-:-:S03]  /*10a0*/  LEA R74, P0, R77, R2, 0x1 ;  /* 0x000000024d4a7211 */ /* 0x000fc600078008ff */
[----:B------:R1:W2:Y:S01]  /*10b0*/  LDG.E.U16 R63, [R70.64] ;  /* 0x00000006463f7981 */ /* 0x0002a2000c1e1500 */
[----:B0-----:R-:W-:-:S04]  /*10c0*/  IMAD R69, R14, 0x4, R79 ;  /* 0x000000040e457824 */ /* 0x001fc800078e024f */
[----:B------:R-:W-:Y:S01]  /*10d0*/  IMAD R83, R14, 0x4, R69 ;  /* 0x000000040e537824 */ /* 0x000fe200078e0245 */
[----:B------:R-:W-:-:S04]  /*10e0*/  LEA.HI.X.SX32 R75, R77, R0, 0x1, P0 ;  /* 0x000000004d4b7211 */ /* 0x000fc800000f0eff */
[----:B-1----:R-:W-:Y:S01]  /*10f0*/  LEA R71, R14, R83, 0x2 ;  /* 0x000000530e477211 */ /* 0x002fe200078e10ff */
[----:B------:R0:W2:Y:S01]  /*1100*/  LDG.E.U16 R68, [R74.64] ;  /* 0x000000064a447981 */ /* 0x0000a2000c1e1500 */
[----:B------:R-:W-:-:S03]  /*1110*/  LEA R72, P0, R73, R2, 0x1 ;  /* 0x0000000249487211 */ /* 0x000fc600078008ff */
[C---:B------:R-:W-:Y:S01]  /*1120*/  IMAD R85, R14.reuse, 0x4, R71 ;  /* 0x000000040e557824 */ /* 0x040fe200078e0247 */
[----:B------:R-:W-:Y:S02]  /*1130*/  LEA.HI.X.SX32 R73, R73, R0, 0x1, P0 ;  /* 0x0000000049497211 */ /* 0x000fe400000f0eff */
[----:B------:R-:W-:Y:S01]  /*1140*/  LEA R76, P0, R65, R2, 0x1 ;  /* 0x00000002414c7211 */ /* 0x000fe200078008ff */
[----:B------:R-:W-:-:S03]  /*1150*/  IMAD R87, R14, 0x4, R85 ;  /* 0x000000040e577824 */ /* 0x000fc600078e0255 */
[----:B------:R-:W-:Y:S02]  /*1160*/  LEA.HI.X.SX32 R77, R65, R0, 0x1, P0 ;  /* 0x00000000414d7211 */ /* 0x000fe400000f0eff */
[----:B------:R1:W2:Y:S01]  /*1170*/  LDG.E.U16 R65, [R72.64] ;  /* 0x0000000648417981 */ /* 0x0002a2000c1e1500 */
[----:B------:R-:W-:-:S03]  /*1180*/  LEA R80, P0, R69, R2, 0x1 ;  /* 0x0000000245507211 */ /* 0x000fc600078008ff */
[----:B------:R0:W2:Y:S01]  /*1190*/  LDG.E.U16 R70, [R76.64] ;  /* 0x000000064c467981 */ /* 0x0000a2000c1e1500 */
[----:B------:R-:W-:Y:S02]  /*11a0*/  LEA.HI.X.SX32 R81, R69, R0, 0x1, P0 ;  /* 0x0000000045517211 */ /* 0x000fe400000f0eff */
[----:B-1----:R-:W-:-:S03]  /*11b0*/  LEA R73, R14, R87, 0x2 ;  /* 0x000000570e497211 */ /* 0x002fc600078e10ff */
[----:B------:R1:W2:Y:S01]  /*11c0*/  LDG.E.U16 R72, [R80.64] ;  /* 0x0000000650487981 */ /* 0x0002a2000c1e1500 */
[----:B------:R-:W-:Y:S01]  /*11d0*/  LEA R82, P0, R83, R2, 0x1 ;  /* 0x0000000253527211 */ /* 0x000fe200078008ff */
[----:B------:R-:W-:-:S03]  /*11e0*/  IMAD R89, R14, 0x4, R73 ;  /* 0x000000040e597824 */ /* 0x000fc600078e0249 */
[----:B------:R-:W-:Y:S02]  /*11f0*/  LEA.HI.X.SX32 R83, R83, R0, 0x1, P0 ;  /* 0x0000000053537211 */ /* 0x000fe400000f0eff */
[-C--:B0-----:R-:W-:Y:S01]  /*1200*/  LEA R74, P0, R71, R2.reuse, 0x1 ;  /* 0x00000002474a7211 */ /* 0x081fe200078008ff */
[C---:B------:R-:W-:Y:S01]  /*1210*/  IMAD R91, R14.reuse, 0x4, R89 ;  /* 0x000000040e5b7824 */ /* 0x040fe200078e0259 */
[----:B------:R-:W-:Y:S01]  /*1220*/  LEA R78, P1, R79, R2, 0x1 ;  /* 0x000000024f4e7211 */ /* 0x000fe200078208ff */
[----:B------:R0:W2:Y:S01]  /*1230*/  LDG.E.U16 R69, [R82.64] ;  /* 0x0000000652457981 */ /* 0x0000a2000c1e1500 */
[----:B------:R-:W-:Y:S02]  /*1240*/  LEA.HI.X.SX32 R75, R71, R0, 0x1, P0 ;  /* 0x00000000474b7211 */ /* 0x000fe400000f0eff */
[C---:B------:R-:W-:Y:S02]  /*1250*/  LEA R76, P0, R87.reuse, R2, 0x1 ;  /* 0x00000002574c7211 */ /* 0x040fe400078008ff */
[----:B------:R-:W-:Y:S01]  /*1260*/  LEA R93, R14, R91, 0x2 ;  /* 0x0000005b0e5d7211 */ /* 0x000fe200078e10ff */
[----:B------:R0:W2:Y:S01]  /*1270*/  LDG.E.U16 R74, [R74.64] ;  /* 0x000000064a4a7981 */ /* 0x0000a2000c1e1500 */
[----:B------:R-:W-:-:S03]  /*1280*/  LEA.HI.X.SX32 R77, R87, R0, 0x1, P0 ;  /* 0x00000000574d7211 */ /* 0x000fc600000f0eff */
[C---:B------:R-:W-:Y:S01]  /*1290*/  IMAD R87, R14.reuse, 0x4, R93 ;  /* 0x000000040e577824 */ /* 0x040fe200078e025d */
[----:B------:R-:W-:Y:S01]  /*12a0*/  LEA.HI.X.SX32 R79, R79, R0, 0x1, P1 ;  /* 0x000000004f4f7211 */ /* 0x000fe200008f0eff */
[----:B------:R0:W2:Y:S02]  /*12b0*/  LDG.E.U16 R76, [R76.64] ;  /* 0x000000064c4c7981 */ /* 0x0000a4000c1e1500 */
[C---:B------:R-:W-:Y:S01]  /*12c0*/  IMAD R95, R14.reuse, 0x4, R87 ;  /* 0x000000040e5f7824 */ /* 0x040fe200078e0257 */
[----:B------:R-:W-:Y:S01]  /*12d0*/  LEA R84, P1, R85, R2, 0x1 ;  /* 0x0000000255547211 */ /* 0x000fe200078208ff */
[----:B------:R0:W2:Y:S03]  /*12e0*/  LDG.E.U16 R67, [R78.64] ;  /* 0x000000064e437981 */ /* 0x0000a6000c1e1500 */
[----:B------:R-:W-:-:S05]  /*12f0*/  LEA R97, R14, R95, 0x2 ;  /* 0x0000005f0e617211 */ /* 0x000fca00078e10ff */
[----:B------:R-:W-:Y:S01]  /*1300*/  IMAD R99, R14, 0x4, R97 ;  /* 0x000000040e637824 */ /* 0x000fe200078e0261 */
[----:B-1----:R-:W-:-:S03]  /*1310*/  LEA R80, P0, R73, R2, 0x1 ;  /* 0x0000000249507211 */ /* 0x002fc600078008ff */
[C---:B------:R-:W-:Y:S01]  /*1320*/  IMAD R101, R14.reuse, 0x4, R99 ;  /* 0x000000040e657824 */ /* 0x040fe200078e0263 */
[-C--:B------:R-:W-:Y:S02]  /*1330*/  LEA.HI.X.SX32 R85, R85, R0.reuse, 0x1, P1 ;  /* 0x0000000055557211 */ /* 0x080fe400008f0eff */
[----:B------:R-:W-:Y:S02]  /*1340*/  LEA.HI.X.SX32 R81, R73, R0, 0x1, P0 ;  /* 0x0000000049517211 */ /* 0x000fe400000f0eff */
[----:B------:R-:W-:Y:S01]  /*1350*/  LEA R103, R14, R101, 0x2 ;  /* 0x000000650e677211 */ /* 0x000fe200078e10ff */
[----:B------:R1:W2:Y:S01]  /*1360*/  LDG.E.U16 R71, [R84.64] ;  /* 0x0000000654477981 */ /* 0x0002a2000c1e1500 */
[----:B0-----:R-:W-:-:S03]  /*1370*/  LEA R78, P0, R89, R2, 0x1 ;  /* 0x00000002594e7211 */ /* 0x001fc600078008ff */
[C---:B------:R-:W-:Y:S01]  /*1380*/  IMAD R105, R14.reuse, 0x4, R103 ;  /* 0x000000040e697824 */ /* 0x040fe200078e0267 */
[----:B------:R-:W-:Y:S01]  /*1390*/  LEA.HI.X.SX32 R79, R89, R0, 0x1, P0 ;  /* 0x00000000594f7211 */ /* 0x000fe200000f0eff */
[----:B------:R0:W2:Y:S01]  /*13a0*/  LDG.E.U16 R73, [R80.64] ;  /* 0x0000000650497981 */ /* 0x0000a2000c1e1500 */
[-C--:B------:R-:W-:Y:S01]  /*13b0*/  LEA R82, P1, R91, R2.reuse, 0x1 ;  /* 0x000000025b527211 */ /* 0x080fe200078208ff */
[----:B------:R-:W-:Y:S01]  /*13c0*/  IMAD R107, R14, 0x4, R105 ;  /* 0x000000040e6b7824 */ /* 0x000fe200078e0269 */
[----:B-1----:R-:W-:Y:S01]  /*13d0*/  LEA R84, P0, R93, R2, 0x1 ;  /* 0x000000025d547211 */ /* 0x002fe200078008ff */
[----:B------:R1:W2:Y:S01]  /*13e0*/  LDG.E.U16 R78, [R78.64] ;  /* 0x000000064e4e7981 */ /* 0x0002a2000c1e1500 */
[-C--:B------:R-:W-:Y:S02]  /*13f0*/  LEA.HI.X.SX32 R83, R91, R0.reuse, 0x1, P1 ;  /* 0x000000005b537211 */ /* 0x080fe400008f0eff */
[----:B------:R-:W-:Y:S02]  /*1400*/  LEA.HI.X.SX32 R85, R93, R0, 0x1, P0 ;  /* 0x000000005d557211 */ /* 0x000fe400000f0eff */
[-C--:B------:R-:W-:Y:S01]  /*1410*/  LEA R86, P0, R87, R2.reuse, 0x1 ;  /* 0x0000000257567211 */ /* 0x080fe200078008ff */
[----:B------:R1:W2:Y:S01]  /*1420*/  LDG.E.U16 R75, [R82.64] ;  /* 0x00000006524b7981 */ /* 0x0002a2000c1e1500 */
[----:B------:R-:W-:-:S02]  /*1430*/  LEA R90, P1, R97, R2, 0x1 ;  /* 0x00000002615a7211 */ /* 0x000fc400078208ff */
[C---:B------:R-:W-:Y:S01]  /*1440*/  LEA R109, R14.reuse, R107, 0x2 ;  /* 0x0000006b0e6d7211 */ /* 0x040fe200078e10ff */
[----:B0-----:R0:W2:Y:S01]  /*1450*/  LDG.E.U16 R80, [R84.64] ;  /* 0x0000000654507981 */ /* 0x0010a2000c1e1500 */
[----:B------:R-:W-:Y:S02]  /*1460*/  LEA.HI.X.SX32 R87, R87, R0, 0x1, P0 ;  /* 0x0000000057577211 */ /* 0x000fe400000f0eff */
[----:B------:R-:W-:Y:S02]  /*1470*/  LEA R88, P0, R95, R2, 0x1 ;  /* 0x000000025f587211 */ /* 0x000fe400078008ff */
[-C--:B------:R-:W-:Y:S01]  /*1480*/  LEA.HI.X.SX32 R91, R97, R0.reuse, 0x1, P1 ;  /* 0x00000000615b7211 */ /* 0x080fe200008f0eff */
[C---:B------:R-:W-:Y:S01]  /*1490*/  IMAD R97, R14.reuse, 0x4, R109 ;  /* 0x000000040e617824 */ /* 0x040fe200078e026d */
[----:B------:R-:W-:Y:S01]  /*14a0*/  LEA.HI.X.SX32 R89, R95, R0, 0x1, P0 ;  /* 0x000000005f597211 */ /* 0x000fe200000f0eff */
[----:B------:R0:W2:Y:S01]  /*14b0*/  LDG.E.U16 R77, [R86.64] ;  /* 0x00000006564d7981 */ /* 0x0000a2000c1e1500 */
[----:B------:R-:W-:Y:S01]  /*14c0*/  LEA R92, P0, R99, R2, 0x1 ;  /* 0x00000002635c7211 */ /* 0x000fe200078008ff */
[----:B------:R-:W-:-:S02]  /*14d0*/  IMAD R111, R14, 0x4, R97 ;  /* 0x000000040e6f7824 */ /* 0x000fc400078e0261 */
[----:B-1----:R1:W2:Y:S01]  /*14e0*/  LDG.E.U16 R82, [R88.64] ;  /* 0x0000000658527981 */ /* 0x0022a2000c1e1500 */
[----:B------:R-:W-:Y:S02]  /*14f0*/  LEA.HI.X.SX32 R93, R99, R0, 0x1, P0 ;  /* 0x00000000635d7211 */ /* 0x000fe400000f0eff */
[C---:B------:R-:W-:Y:S01]  /*1500*/  LEA R99, R14.reuse, R111, 0x2 ;  /* 0x0000006f0e637211 */ /* 0x040fe200078e10ff */
[----:B------:R1:W2:Y:S04]  /*1510*/  LDG.E.U16 R79, [R90.64] ;  /* 0x000000065a4f7981 */ /* 0x0002a8000c1e1500 */
[C---:B------:R-:W-:Y:S01]  /*1520*/  IMAD R113, R14.reuse, 0x4, R99 ;  /* 0x000000040e717824 */ /* 0x040fe200078e0263 */
[C---:B------:R-:W-:Y:S01]  /*1530*/  LEA R94, P0, R101.reuse, R2, 0x1 ;  /* 0x00000002655e7211 */ /* 0x040fe200078008ff */
[----:B0-----:R0:W4:Y:S02]  /*1540*/  LDG.E.U16 R84, [R92.64] ;  /* 0x000000065c547981 */ /* 0x001124000c1e1500 */
[----:B------:R-:W-:Y:S01]  /*1550*/  IMAD R115, R14, 0x4, R113 ;  /* 0x000000040e737824 */ /* 0x000fe200078e0271 */
[----:B------:R-:W-:-:S04]  /*1560*/  LEA.HI.X.SX32 R95, R101, R0, 0x1, P0 ;  /* 0x00000000655f7211 */ /* 0x000fc800000f0eff */
[----:B------:R-:W-:Y:S01]  /*1570*/  LEA R117, R14, R115, 0x2 ;  /* 0x000000730e757211 */ /* 0x000fe200078e10ff */
[----:B------:R1:W4:Y:S01]  /*1580*/  LDG.E.U16 R81, [R94.64] ;  /* 0x000000065e517981 */ /* 0x000322000c1e1500 */
[----:B------:R-:W-:-:S03]  /*1590*/  LEA R100, P0, R103, R2, 0x1 ;  /* 0x0000000267647211 */ /* 0x000fc600078008ff */
[C---:B------:R-:W-:Y:S01]  /*15a0*/  IMAD R119, R14.reuse, 0x4, R117 ;  /* 0x000000040e777824 */ /* 0x040fe200078e0275 */
[----:B------:R-:W-:Y:S02]  /*15b0*/  LEA.HI.X.SX32 R101, R103, R0, 0x1, P0 ;  /* 0x0000000067657211 */ /* 0x000fe400000f0eff */
[-C--:B------:R-:W-:Y:S01]  /*15c0*/  LEA R102, P0, R107, R2.reuse, 0x1 ;  /* 0x000000026b667211 */ /* 0x080fe200078008ff */
[C---:B0-----:R-:W-:Y:S01]  /*15d0*/  IMAD R93, R14.reuse, 0x4, R119 ;  /* 0x000000040e5d7824 */ /* 0x041fe200078e0277 */
[----:B------:R-:W-:Y:S01]  /*15e0*/  LEA R86, P1, R105, R2, 0x1 ;  /* 0x0000000269567211 */ /* 0x000fe200078208ff */
[----:B------:R0:W4:Y:S01]  /*15f0*/  LDG.E.U16 R100, [R100.64] ;  /* 0x0000000664647981 */ /* 0x000122000c1e1500 */
[----:B------:R-:W-:Y:S02]  /*1600*/  LEA.HI.X.SX32 R103, R107, R0, 0x1, P0 ;  /* 0x000000006b677211 */ /* 0x000fe400000f0eff */
[C---:B-1----:R-:W-:Y:S02]  /*1610*/  LEA R88, P0, R109.reuse, R2, 0x1 ;  /* 0x000000026d587211 */ /* 0x042fe400078008ff */
[----:B------:R-:W-:Y:S01]  /*1620*/  LEA R95, R14, R93, 0x2 ;  /* 0x0000005d0e5f7211 */ /* 0x000fe200078e10ff */
[----:B------:R1:W4:Y:S01]  /*1630*/  LDG.E.U16 R102, [R102.64] ;  /* 0x0000000666667981 */ /* 0x000322000c1e1500 */
[----:B------:R-:W-:-:S02]  /*1640*/  LEA.HI.X.SX32 R89, R109, R0, 0x1, P0 ;  /* 0x000000006d597211 */ /* 0x000fc400000f0eff */
[----:B------:R-:W-:Y:S01]  /*1650*/  LEA R104, P0, R97, R2, 0x1 ;  /* 0x0000000261687211 */ /* 0x000fe200078008ff */
[C---:B------:R-:W-:Y:S01]  /*1660*/  IMAD R107, R14.reuse, 0x4, R95 ;  /* 0x000000040e6b7824 */ /* 0x040fe200078e025f */
[-C--:B------:R-:W-:Y:S01]  /*1670*/  LEA.HI.X.SX32 R87, R105, R0.reuse, 0x1, P1 ;  /* 0x0000000069577211 */ /* 0x080fe200008f0eff */
[----:B------:R0:W4:Y:S01]  /*1680*/  LDG.E.U16 R85, [R88.64] ;  /* 0x0000000658557981 */ /* 0x000122000c1e1500 */
[----:B------:R-:W-:Y:S01]  /*1690*/  LEA.HI.X.SX32 R105, R97, R0, 0x1, P0 ;  /* 0x0000000061697211 */ /* 0x000fe200000f0eff */
[C---:B------:R-:W-:Y:S01]  /*16a0*/  IMAD R97, R14.reuse, 0x4, R107 ;  /* 0x000000040e617824 */ /* 0x040fe200078e026b */
[C---:B------:R-:W-:Y:S01]  /*16b0*/  LEA R108, P0, R99.reuse, R2, 0x1 ;  /* 0x00000002636c7211 */ /* 0x040fe200078008ff */
[----:B------:R0:W4:Y:S03]  /*16c0*/  LDG.E.U16 R83, [R86.64] ;  /* 0x0000000656537981 */ /* 0x000126000c1e1500 */
[----:B------:R-:W-:Y:S01]  /*16d0*/  LEA R121, R14, R97, 0x2 ;  /* 0x000000610e797211 */ /* 0x000fe200078e10ff */
[----:B------:R1:W4:Y:S01]  /*16e0*/  LDG.E.U16 R104, [R104.64] ;  /* 0x0000000668687981 */ /* 0x000322000c1e1500 */
[----:B------:R-:W-:-:S03]  /*16f0*/  LEA.HI.X.SX32 R109, R99, R0, 0x1, P0 ;  /* 0x00000000636d7211 */ /* 0x000fc600000f0eff */
[C---:B------:R-:W-:Y:S01]  /*1700*/  IMAD R123, R14.reuse, 0x4, R121 ;  /* 0x000000040e7b7824 */ /* 0x040fe200078e0279 */
[-C--:B0-----:R-:W-:Y:S01]  /*1710*/  LEA R86, P0, R113, R2.reuse, 0x1 ;  /* 0x0000000271567211 */ /* 0x081fe200078008ff */
[----:B------:R0:W4:Y:S02]  /*1720*/  LDG.E.U16 R108, [R108.64] ;  /* 0x000000066c6c7981 */ /* 0x000124000c1e1500 */
[----:B------:R-:W-:Y:S01]  /*1730*/  IMAD R99, R14, 0x4, R123 ;  /* 0x000000040e637824 */ /* 0x000fe200078e027b */
[----:B------:R-:W-:-:S04]  /*1740*/  LEA R90, P1, R111, R2, 0x1 ;  /* 0x000000026f5a7211 */ /* 0x000fc800078208ff */
[C---:B------:R-:W-:Y:S02]  /*1750*/  LEA R125, R14.reuse, R99, 0x2 ;  /* 0x000000630e7d7211 */ /* 0x040fe400078e10ff */
[----:B------:R-:W-:Y:S02]  /*1760*/  LEA.HI.X.SX32 R87, R113, R0, 0x1, P0 ;  /* 0x0000000071577211 */ /* 0x000fe400000f0eff */
[----:B------:R-:W-:Y:S01]  /*1770*/  LEA R110, P0, R115, R2, 0x1 ;  /* 0x00000002736e7211 */ /* 0x000fe200078008ff */
[C---:B------:R-:W-:Y:S01]  /*1780*/  IMAD R127, R14.reuse, 0x4, R125 ;  /* 0x000000040e7f7824 */ /* 0x040fe200078e027d */
[-C--:B------:R-:W-:Y:S01]  /*1790*/  LEA.HI.X.SX32 R91, R111, R0.reuse, 0x1, P1 ;  /* 0x000000006f5b7211 */ /* 0x080fe200008f0eff */
[----:B-1----:R1:W4:Y:S01]  /*17a0*/  LDG.E.U16 R103, [R86.64] ;  /* 0x0000000656677981 */ /* 0x002322000c1e1500 */
[----:B------:R-:W-:Y:S01]  /*17b0*/  LEA.HI.X.SX32 R111, R115, R0, 0x1, P0 ;  /* 0x00000000736f7211 */ /* 0x000fe200000f0eff */
[----:B------:R-:W-:Y:S01]  /*17c0*/  IMAD R115, R14, 0x4, R127 ;  /* 0x000000040e737824 */ /* 0x000fe200078e027f */
[-C--:B------:R-:W-:Y:S01]  /*17d0*/  LEA R88, P1, R117, R2.reuse, 0x1 ;  /* 0x0000000275587211 */ /* 0x080fe200078208ff */
[----:B------:R0:W4:Y:S01]  /*17e0*/  LDG.E.U16 R101, [R90.64] ;  /* 0x000000065a657981 */ /* 0x000122000c1e1500 */
[----:B------:R-:W-:-:S02]  /*17f0*/  LEA R112, P0, R119, R2, 0x1 ;  /* 0x0000000277707211 */ /* 0x000fc400078008ff */
[-C--:B------:R-:W-:Y:S01]  /*1800*/  LEA.HI.X.SX32 R89, R117, R0.reuse, 0x1, P1 ;  /* 0x0000000075597211 */ /* 0x080fe200008f0eff */
[----:B------:R1:W4:Y:S01]  /*1810*/  LDG.E.U16 R110, [R110.64] ;  /* 0x000000066e6e7981 */ /* 0x000322000c1e1500 */
[C---:B------:R-:W-:Y:S02]  /*1820*/  LEA R117, R14.reuse, R115, 0x2 ;  /* 0x000000730e757211 */ /* 0x040fe400078e10ff */
[----:B------:R-:W-:Y:S01]  /*1830*/  LEA.HI.X.SX32 R113, R119, R0, 0x1, P0 ;  /* 0x0000000077717211 */ /* 0x000fe200000f0eff */
[----:B------:R1:W4:Y:S02]  /*1840*/  LDG.E.U16 R105, [R88.64] ;  /* 0x0000000658697981 */ /* 0x000324000c1e1500 */
[C---:B------:R-:W-:Y:S01]  /*1850*/  IMAD R119, R14.reuse, 0x4, R117 ;  /* 0x000000040e777824 */ /* 0x040fe200078e0275 */
[C---:B0-----:R-:W-:Y:S01]  /*1860*/  LEA R90, P0, R93.reuse, R2, 0x1 ;  /* 0x000000025d5a7211 */ /* 0x041fe200078008ff */
[----:B------:R0:W4:Y:S02]  /*1870*/  LDG.E.U16 R112, [R112.64] ;  /* 0x0000000670707981 */ /* 0x000124000c1e1500 */
[----:B------:R-:W-:Y:S01]  /*1880*/  IMAD R129, R14, 0x4, R119 ;  /* 0x000000040e817824 */ /* 0x000fe200078e0277 */
[----:B------:R-:W-:-:S04]  /*1890*/  LEA.HI.X.SX32 R91, R93, R0, 0x1, P0 ;  /* 0x000000005d5b7211 */ /* 0x000fc800000f0eff */
[----:B------:R-:W-:Y:S01]  /*18a0*/  LEA R131, R14, R129, 0x2 ;  /* 0x000000810e837211 */ /* 0x000fe200078e10ff */
[----:B------:R0:W4:Y:S01]  /*18b0*/  LDG.E.U16 R109, [R90.64] ;  /* 0x000000065a6d7981 */ /* 0x000122000c1e1500 */
[----:B-1----:R-:W-:-:S03]  /*18c0*/  LEA R86, P0, R95, R2, 0x1 ;  /* 0x000000025f567211 */ /* 0x002fc600078008ff */
[C---:B------:R-:W-:Y:S01]  /*18d0*/  IMAD R111, R14.reuse, 0x4, R131 ;  /* 0x000000040e6f7824 */ /* 0x040fe200078e0283 */
[----:B------:R-:W-:Y:S02]  /*18e0*/  LEA.HI.X.SX32 R87, R95, R0, 0x1, P0 ;  /* 0x000000005f577211 */ /* 0x000fe400000f0eff */
[-C--:B------:R-:W-:Y:S01]  /*18f0*/  LEA R88, P0, R97, R2.reuse, 0x1 ;  /* 0x0000000261587211 */ /* 0x080fe200078008ff */
[C---:B------:R-:W-:Y:S01]  /*1900*/  IMAD R133, R14.reuse, 0x4, R111 ;  /* 0x000000040e857824 */ /* 0x040fe200078e026f */
[----:B------:R-:W-:Y:S01]  /*1910*/  LEA R92, P1, R107, R2, 0x1 ;  /* 0x000000026b5c7211 */ /* 0x000fe200078208ff */
[----:B------:R1:W4:Y:S01]  /*1920*/  LDG.E.U16 R114, [R86.64] ;  /* 0x0000000656727981 */ /* 0x000322000c1e1500 */
[----:B------:R-:W-:Y:S02]  /*1930*/  LEA.HI.X.SX32 R89, R97, R0, 0x1, P0 ;  /* 0x0000000061597211 */ /* 0x000fe400000f0eff */
[C---:B------:R-:W-:Y:S02]  /*1940*/  LEA R94, P0, R121.reuse, R2, 0x1 ;  /* 0x00000002795e7211 */ /* 0x040fe400078008ff */
[----:B0-----:R-:W-:Y:S01]  /*1950*/  LEA R113, R14, R133, 0x2 ;  /* 0x000000850e717211 */ /* 0x001fe200078e10ff */
[----:B------:R0:W4:Y:S01]  /*1960*/  LDG.E.U16 R116, [R88.64] ;  /* 0x0000000658747981 */ /* 0x000122000c1e1500 */
[----:B------:R-:W-:-:S03]  /*1970*/  LEA.HI.X.SX32 R95, R121, R0, 0x1, P0 ;  /* 0x00000000795f7211 */ /* 0x000fc600000f0eff */
[C---:B------:R-:W-:Y:S01]  /*1980*/  IMAD R121, R14.reuse, 0x4, R113 ;  /* 0x000000040e797824 */ /* 0x040fe200078e0271 */
[----:B------:R-:W-:Y:S01]  /*1990*/  LEA.HI.X.SX32 R93, R107, R0, 0x1, P1 ;  /* 0x000000006b5d7211 */ /* 0x000fe200008f0eff */
[----:B------:R0:W4:Y:S02]  /*19a0*/  LDG.E.U16 R147, [R94.64] ;  /* 0x000000065e937981 */ /* 0x000124000c1e1500 */
[C---:B------:R-:W-:Y:S01]  /*19b0*/  IMAD R135, R14.reuse, 0x4, R121 ;  /* 0x000000040e877824 */ /* 0x040fe200078e0279 */
[-C--:B------:R-:W-:Y:S01]  /*19c0*/  LEA R98, P0, R99, R2.reuse, 0x1 ;  /* 0x0000000263627211 */ /* 0x080fe200078008ff */
[----:B------:R0:W4:Y:S01]  /*19d0*/  LDG.E.U16 R145, [R92.64] ;  /* 0x000000065c917981 */ /* 0x000122000c1e1500 */
[----:B------:R-:W-:Y:S02]  /*19e0*/  LEA R106, P1, R127, R2, 0x1 ;  /* 0x000000027f6a7211 */ /* 0x000fe400078208ff */
[----:B------:R-:W-:Y:S02]  /*19f0*/  LEA R137, R14, R135, 0x2 ;  /* 0x000000870e897211 */ /* 0x000fe400078e10ff */
[----:B------:R-:W-:-:S02]  /*1a00*/  LEA.HI.X.SX32 R99, R99, R0, 0x1, P0 ;  /* 0x0000000063637211 */ /* 0x000fc400000f0eff */
[----:B------:R-:W-:Y:S01]  /*1a10*/  LEA.HI.X.SX32 R107, R127, R0, 0x1, P1 ;  /* 0x000000007f6b7211 */ /* 0x000fe200008f0eff */
[C---:B------:R-:W-:Y:S01]  /*1a20*/  IMAD R127, R14.reuse, 0x4, R137 ;  /* 0x000000040e7f7824 */ /* 0x040fe200078e0289 */
[C---:B------:R-:W-:Y:S01]  /*1a30*/  LEA R90, P0, R117.reuse, R2, 0x1 ;  /* 0x00000002755a7211 */ /* 0x040fe200078008ff */
[----:B------:R0:W4:Y:S03]  /*1a40*/  LDG.E.U16 R149, [R98.64] ;  /* 0x0000000662957981 */ /* 0x000126000c1e1500 */
        /* <DEDUP_REMOVED lines=8> */
[C---:B0-----:R-:W-:Y:S01]  /*1ad0*/  LEA R92, P1, R111.reuse, R2, 0x1 ;  /* 0x000000026f5c7211 */ /* 0x041fe200078208ff */
[----:B------:R0:W4:Y:S02]  /*1ae0*/  LDG.E.U16 R155, [R96.64] ;  /* 0x00000006609b7981 */ /* 0x000124000c1e1500 */
[----:B------:R-:W-:Y:S01]  /*1af0*/  IMAD R99, R14, 0x4, R129 ;  /* 0x000000040e637824 */ /* 0x000fe200078e0281 */
[----:B------:R-:W-:-:S04]  /*1b00*/  LEA.HI.X.SX32 R93, R111, R0, 0x1, P1 ;  /* 0x000000006f5d7211 */ /* 0x000fc800008f0eff */
[----:B-1----:R-:W-:Y:S01]  /*1b10*/  LEA R107, R14, R99, 0x2 ;  /* 0x000000630e6b7211 */ /* 0x002fe200078e10ff */
[----:B------:R1:W4:Y:S01]  /*1b20*/  LDG.E.U16 R157, [R92.64] ;  /* 0x000000065c9d7981 */ /* 0x000322000c1e1500 */
[----:B------:R-:W-:-:S03]  /*1b30*/  LEA R86, P0, R113, R2, 0x1 ;  /* 0x0000000271567211 */ /* 0x000fc600078008ff */
[C---:B------:R-:W-:Y:S01]  /*1b40*/  IMAD R111, R14.reuse, 0x4, R107 ;  /* 0x000000040e6f7824 */ /* 0x040fe200078e026b */
[----:B------:R-:W-:Y:S02]  /*1b50*/  LEA.HI.X.SX32 R87, R113, R0, 0x1, P0 ;  /* 0x0000000071577211 */ /* 0x000fe400000f0eff */
[-C--:B------:R-:W-:Y:S01]  /*1b60*/  LEA R88, P1, R127, R2.reuse, 0x1 ;  /* 0x000000027f587211 */ /* 0x080fe200078208ff */
[C---:B------:R-:W-:Y:S01]  /*1b70*/  IMAD R113, R14.reuse, 0x4, R111 ;  /* 0x000000040e717824 */ /* 0x040fe200078e026f */
[----:B------:R-:W-:Y:S01]  /*1b80*/  LEA R94, P0, R135, R2, 0x1 ;  /* 0x00000002875e7211 */ /* 0x000fe200078008ff */
[----:B------:R0:W5:Y:S01]  /*1b90*/  LDG.E.U16 R159, [R86.64] ;  /* 0x00000006569f7981 */ /* 0x000162000c1e1500 */
[-C--:B------:R-:W-:Y:S02]  /*1ba0*/  LEA.HI.X.SX32 R89, R127, R0.reuse, 0x1, P1 ;  /* 0x000000007f597211 */ /* 0x080fe400008f0eff */
[C---:B------:R-:W-:Y:S02]  /*1bb0*/  LEA R127, R14.reuse, R113, 0x2 ;  /* 0x000000710e7f7211 */ /* 0x040fe400078e10ff */
[----:B------:R-:W-:Y:S01]  /*1bc0*/  LEA.HI.X.SX32 R95, R135, R0, 0x1, P0 ;  /* 0x00000000875f7211 */ /* 0x000fe200000f0eff */
[----:B------:R3:W5:Y:S01]  /*1bd0*/  LDG.E.U16 R163, [R88.64] ;  /* 0x0000000658a37981 */ /* 0x000762000c1e1500 */
[-C--:B------:R-:W-:Y:S01]  /*1be0*/  LEA R90, P0, R139, R2.reuse, 0x1 ;  /* 0x000000028b5a7211 */ /* 0x080fe200078008ff */
[C---:B------:R-:W-:Y:S01]  /*1bf0*/  IMAD R135, R14.reuse, 0x4, R127 ;  /* 0x000000040e877824 */ /* 0x040fe200078e027f */
[----:B-1----:R-:W-:Y:S01]  /*1c00*/  LEA R92, P1, R111, R2, 0x1 ;  /* 0x000000026f5c7211 */ /* 0x002fe200078208ff */
[----:B------:R1:W5:Y:S01]  /*1c10*/  LDG.E.U16 R161, [R94.64] ;  /* 0x000000065ea17981 */ /* 0x000362000c1e1500 */
[----:B------:R-:W-:Y:S01]  /*1c20*/  LEA.HI.X.SX32 R91, R139, R0, 0x1, P0 ;  /* 0x000000008b5b7211 */ /* 0x000fe200000f0eff */
[----:B------:R-:W-:Y:S01]  /*1c30*/  IMAD R139, R14, 0x4, R135 ;  /* 0x000000040e8b7824 */ /* 0x000fe200078e0287 */
[----:B0-----:R-:W-:-:S02]  /*1c40*/  LEA R96, P0, R99, R2, 0x1 ;  /* 0x0000000263607211 */ /* 0x001fc400078008ff */
[-C--:B------:R-:W-:Y:S01]  /*1c50*/  LEA.HI.X.SX32 R93, R111, R0.reuse, 0x1, P1 ;  /* 0x000000006f5d7211 */ /* 0x080fe200008f0eff */
[----:B------:R0:W5:Y:S01]  /*1c60*/  LDG.E.U16 R165, [R90.64] ;  /* 0x000000065aa57981 */ /* 0x000162000c1e1500 */
[C---:B------:R-:W-:Y:S02]  /*1c70*/  LEA R141, R14.reuse, R139, 0x2 ;  /* 0x0000008b0e8d7211 */ /* 0x040fe400078e10ff */
[----:B------:R-:W-:Y:S01]  /*1c80*/  LEA.HI.X.SX32 R97, R99, R0, 0x1, P0 ;  /* 0x0000000063617211 */ /* 0x000fe200000f0eff */
[----:B------:R0:W5:Y:S02]  /*1c90*/  LDG.E.U16 R169, [R92.64] ;  /* 0x000000065ca97981 */ /* 0x000164000c1e1500 */
[C---:B------:R-:W-:Y:S01]  /*1ca0*/  IMAD R99, R14.reuse, 0x4, R141 ;  /* 0x000000040e637824 */ /* 0x040fe200078e028d */
[----:B------:R-:W-:Y:S01]  /*1cb0*/  LEA R86, P0, R127, R2, 0x1 ;  /* 0x000000027f567211 */ /* 0x000fe200078008ff */
[----:B------:R0:W5:Y:S03]  /*1cc0*/  LDG.E.U16 R167, [R96.64] ;  /* 0x0000000660a77981 */ /* 0x000166000c1e1500 */
[----:B------:R-:W-:-:S02]  /*1cd0*/  LEA R111, R14, R99, 0x2 ;  /* 0x000000630e6f7211 */ /* 0x000fc400078e10ff */
[----:B------:R-:W-:Y:S02]  /*1ce0*/  LEA.HI.X.SX32 R87, R127, R0, 0x1, P0 ;  /* 0x000000007f577211 */ /* 0x000fe400000f0eff */
[-C--:B-1----:R-:W-:Y:S01]  /*1cf0*/  LEA R94, P0, R139, R2.reuse, 0x1 ;  /* 0x000000028b5e7211 */ /* 0x082fe200078008ff */
[C---:B------:R-:W-:Y:S01]  /*1d00*/  IMAD R127, R14.reuse, 0x4, R111 ;  /* 0x000000040e7f7824 */ /* 0x040fe200078e026f */
[----:B---3--:R-:W-:Y:S01]  /*1d10*/  LEA R88, P1, R99, R2, 0x1 ;  /* 0x0000000263587211 */ /* 0x008fe200078208ff */
[----:B------:R1:W3:Y:S01]  /*1d20*/  LDG.E.U16 R171, [R86.64] ;  /* 0x0000000656ab7981 */ /* 0x0002e2000c1e1500 */
[----:B------:R-:W-:Y:S02]  /*1d30*/  LEA.HI.X.SX32 R95, R139, R0, 0x1, P0 ;  /* 0x000000008b5f7211 */ /* 0x000fe400000f0eff */
[C---:B------:R-:W-:Y:S02]  /*1d40*/  LEA R139, R14.reuse, R127, 0x2 ;  /* 0x0000007f0e8b7211 */ /* 0x040fe400078e10ff */
[----:B0-----:R-:W-:Y:S01]  /*1d50*/  LEA R90, P0, R127, R2, 0x1 ;  /* 0x000000027f5a7211 */ /* 0x001fe200078008ff */
[----:B------:R0:W3:Y:S02]  /*1d60*/  LDG.E.U16 R173, [R94.64] ;  /* 0x000000065ead7981 */ /* 0x0000e4000c1e1500 */
[----:B------:R-:W-:Y:S01]  /*1d70*/  IMAD R143, R14, 0x4, R139 ;  /* 0x000000040e8f7824 */ /* 0x000fe200078e028b */
[----:B------:R-:W-:-:S02]  /*1d80*/  LEA.HI.X.SX32 R89, R99, R0, 0x1, P1 ;  /* 0x0000000063597211 */ /* 0x000fc400008f0eff */
[----:B------:R-:W-:Y:S02]  /*1d90*/  LEA.HI.X.SX32 R91, R127, R0, 0x1, P0 ;  /* 0x000000007f5b7211 */ /* 0x000fe400000f0eff */
[-C--:B------:R-:W-:Y:S01]  /*1da0*/  LEA R96, P1, R143, R2.reuse, 0x1 ;  /* 0x000000028f607211 */ /* 0x080fe200078208ff */
[----:B------:R0:W3:Y:S01]  /*1db0*/  LDG.E.U16 R127, [R88.64] ;  /* 0x00000006587f7981 */ /* 0x0000e2000c1e1500 */
[----:B------:R-:W-:Y:S02]  /*1dc0*/  LEA R92, P0, R123, R2, 0x1 ;  /* 0x000000027b5c7211 */ /* 0x000fe400078008ff */
[-C--:B------:R-:W-:Y:S01]  /*1dd0*/  LEA.HI.X.SX32 R97, R143, R0.reuse, 0x1, P1 ;  /* 0x000000008f617211 */ /* 0x080fe200008f0eff */
[----:B------:R0:W3:Y:S01]  /*1de0*/  LDG.E.U16 R175, [R90.64] ;  /* 0x000000065aaf7981 */ /* 0x0000e2000c1e1500 */
[----:B------:R-:W-:Y:S02]  /*1df0*/  LEA.HI.X.SX32 R93, R123, R0, 0x1, P0 ;  /* 0x000000007b5d7211 */ /* 0x000fe400000f0eff */
[-C--:B-1----:R-:W-:Y:S01]  /*1e00*/  LEA R86, P1, R125, R2.reuse, 0x1 ;  /* 0x000000027d567211 */ /* 0x082fe200078208ff */
[----:B------:R1:W3:Y:S01]  /*1e10*/  LDG.E.U16 R123, [R96.64] ;  /* 0x00000006607b7981 */ /* 0x0002e2000c1e1500 */
[----:B------:R-:W-:-:S02]  /*1e20*/  LEA R98, P0, R115, R2, 0x1 ;  /* 0x0000000273627211 */ /* 0x000fc400078008ff */
[-C--:B------:R-:W-:Y:S01]  /*1e30*/  LEA.HI.X.SX32 R87, R125, R0.reuse, 0x1, P1 ;  /* 0x000000007d577211 */ /* 0x080fe200008f0eff */
[----:B------:R1:W3:Y:S01]  /*1e40*/  LDG.E.U16 R118, [R92.64] ;  /* 0x000000065c767981 */ /* 0x0002e2000c1e1500 */
[----:B------:R-:W-:Y:S02]  /*1e50*/  LEA.HI.X.SX32 R99, R115, R0, 0x1, P0 ;  /* 0x0000000073637211 */ /* 0x000fe400000f0eff */
[-C--:B0-----:R-:W-:Y:S01]  /*1e60*/  LEA R94, P1, R119, R2.reuse, 0x1 ;  /* 0x00000002775e7211 */ /* 0x081fe200078208ff */
[----:B------:R0:W3:Y:S01]  /*1e70*/  LDG.E.U16 R120, [R86.64] ;  /* 0x0000000656787981 */ /* 0x0000e2000c1e1500 */
[----:B------:R-:W-:Y:S02]  /*1e80*/  LEA R88, P0, R131, R2, 0x1 ;  /* 0x0000000283587211 */ /* 0x000fe400078008ff */
[-C--:B------:R-:W-:Y:S01]  /*1e90*/  LEA.HI.X.SX32 R95, R119, R0.reuse, 0x1, P1 ;  /* 0x00000000775f7211 */ /* 0x080fe200008f0eff */
[----:B------:R0:W3:Y:S01]  /*1ea0*/  LDG.E.U16 R122, [R98.64] ;  /* 0x00000006627a7981 */ /* 0x0000e2000c1e1500 */
[----:B------:R-:W-:-:S02]  /*1eb0*/  LEA.HI.X.SX32 R89, R131, R0, 0x1, P0 ;  /* 0x0000000083597211 */ /* 0x000fc400000f0eff */
[-C--:B------:R-:W-:Y:S01]  /*1ec0*/  LEA R90, P0, R133, R2.reuse, 0x1 ;  /* 0x00000002855a7211 */ /* 0x080fe200078008ff */
[----:B------:R0:W3:Y:S01]  /*1ed0*/  LDG.E.U16 R124, [R94.64] ;  /* 0x000000065e7c7981 */ /* 0x0000e2000c1e1500 */
[----:B-1----:R-:W-:Y:S02]  /*1ee0*/  LEA R96, P1, R121, R2, 0x1 ;  /* 0x0000000279607211 */ /* 0x002fe400078208ff */
[----:B------:R-:W-:Y:S02]  /*1ef0*/  LEA R143, R14, R143, 0x2 ;  /* 0x0000008f0e8f7211 */ /* 0x000fe400078e10ff */
[-C--:B------:R-:W-:Y:S01]  /*1f00*/  LEA.HI.X.SX32 R91, R133, R0.reuse, 0x1, P0 ;  /* 0x00000000855b7211 */ /* 0x080fe200000f0eff */
[----:B------:R1:W3:Y:S01]  /*1f10*/  LDG.E.U16 R14, [R88.64] ;  /* 0x00000006580e7981 */ /* 0x0002e2000c1e1500 */
[----:B------:R-:W-:Y:S02]  /*1f20*/  LEA.HI.X.SX32 R97, R121, R0, 0x1, P1 ;  /* 0x0000000079617211 */ /* 0x000fe400008f0eff */
[-C--:B0-----:R-:W-:Y:S01]  /*1f30*/  LEA R86, P1, R143, R2.reuse, 0x1 ;  /* 0x000000028f567211 */ /* 0x081fe200078208ff */
[----:B------:R0:W3:Y:S01]  /*1f40*/  LDG.E.U16 R126, [R90.64] ;  /* 0x000000065a7e7981 */ /* 0x0000e2000c1e1500 */
[----:B------:R-:W-:-:S02]  /*1f50*/  LEA R92, P0, R137, R2, 0x1 ;  /* 0x00000002895c7211 */ /* 0x000fc400078008ff */
[-C--:B------:R-:W-:Y:S01]  /*1f60*/  LEA.HI.X.SX32 R87, R143, R0.reuse, 0x1, P1 ;  /* 0x000000008f577211 */ /* 0x080fe200008f0eff */
[----:B------:R0:W3:Y:S01]  /*1f70*/  LDG.E.U16 R128, [R96.64] ;  /* 0x0000000660807981 */ /* 0x0000e2000c1e1500 */
[----:B------:R-:W-:Y:S02]  /*1f80*/  LEA.HI.X.SX32 R93, R137, R0, 0x1, P0 ;  /* 0x00000000895d7211 */ /* 0x000fe400000f0eff */
[-C--:B------:R-:W-:Y:S01]  /*1f90*/  LEA R94, P1, R117, R2.reuse, 0x1 ;  /* 0x00000002755e7211 */ /* 0x080fe200078208ff */
[----:B------:R0:W3:Y:S01]  /*1fa0*/  LDG.E.U16 R132, [R86.64] ;  /* 0x0000000656847981 */ /* 0x0000e2000c1e1500 */
[----:B-1----:R-:W-:Y:S02]  /*1fb0*/  LEA R88, P0, R129, R2, 0x1 ;  /* 0x0000000281587211 */ /* 0x002fe400078008ff */
[-C--:B------:R-:W-:Y:S01]  /*1fc0*/  LEA.HI.X.SX32 R95, R117, R0.reuse, 0x1, P1 ;  /* 0x00000000755f7211 */ /* 0x080fe200008f0eff */
[----:B------:R1:W3:Y:S01]  /*1fd0*/  LDG.E.U16 R130, [R92.64] ;  /* 0x000000065c827981 */ /* 0x0002e2000c1e1500 */
[----:B------:R-:W-:-:S02]  /*1fe0*/  LEA.HI.X.SX32 R89, R129, R0, 0x1, P0 ;  /* 0x0000000081597211 */ /* 0x000fc400000f0eff */
[-C--:B------:R-:W-:Y:S01]  /*1ff0*/  LEA R98, P1, R107, R2.reuse, 0x1 ;  /* 0x000000026b627211 */ /* 0x080fe200078208ff */
[----:B------:R-:W3:Y:S01]  /*2000*/  LDG.E.U16 R94, [R94.64] ;  /* 0x000000065e5e7981 */ /* 0x000ee2000c1e1500 */
[----:B0-----:R-:W-:Y:S02]  /*2010*/  LEA R90, P0, R113, R2, 0x1 ;  /* 0x00000002715a7211 */ /* 0x001fe400078008ff */
[-C--:B------:R-:W-:Y:S01]  /*2020*/  LEA.HI.X.SX32 R99, R107, R0.reuse, 0x1, P1 ;  /* 0x000000006b637211 */ /* 0x080fe200008f0eff */
[----:B------:R0:W3:Y:S01]  /*2030*/  LDG.E.U16 R88, [R88.64] ;  /* 0x0000000658587981 */ /* 0x0000e2000c1e1500 */
[----:B------:R-:W-:Y:S02]  /*2040*/  LEA.HI.X.SX32 R91, R113, R0, 0x1, P0 ;  /* 0x00000000715b7211 */ /* 0x000fe400000f0eff */
[-C--:B------:R-:W-:Y:S01]  /*2050*/  LEA R86, P0, R135, R2.reuse, 0x1 ;  /* 0x0000000287567211 */ /* 0x080fe200078008ff */
[----:B------:R-:W3:Y:S01]  /*2060*/  LDG.E.U16 R98, [R98.64] ;  /* 0x0000000662627981 */ /* 0x000ee2000c1e1500 */
[----:B------:R-:W-:-:S02]  /*2070*/  LEA R96, P1, R141, R2, 0x1 ;  /* 0x000000028d607211 */ /* 0x000fc400078208ff */
[-C--:B------:R-:W-:Y:S01]  /*2080*/  LEA.HI.X.SX32 R87, R135, R0.reuse, 0x1, P0 ;  /* 0x0000000087577211 */ /* 0x080fe200000f0eff */
[----:B------:R0:W3:Y:S01]  /*2090*/  LDG.E.U16 R90, [R90.64] ;  /* 0x000000065a5a7981 */ /* 0x0000e2000c1e1500 */
[----:B------:R-:W-:Y:S02]  /*20a0*/  LEA.HI.X.SX32 R97, R141, R0, 0x1, P1 ;  /* 0x000000008d617211 */ /* 0x000fe400008f0eff */
[-C--:B-1----:R-:W-:Y:S01]  /*20b0*/  LEA R92, P0, R111, R2.reuse, 0x1 ;  /* 0x000000026f5c7211 */ /* 0x082fe200078008ff */
[----:B------:R-:W3:Y:S01]  /*20c0*/  LDG.E.U16 R86, [R86.64] ;  /* 0x0000000656567981 */ /* 0x000ee2000c1e1500 */
[----:B------:R-:W-:Y:S02]  /*20d0*/  LEA R106, P1, R139, R2, 0x1 ;  /* 0x000000028b6a7211 */ /* 0x000fe400078208ff */
[-C--:B------:R-:W-:Y:S01]  /*20e0*/  LEA.HI.X.SX32 R93, R111, R0.reuse, 0x1, P0 ;  /* 0x000000006f5d7211 */ /* 0x080fe200000f0eff */
[----:B------:R-:W3:Y:S01]  /*20f0*/  LDG.E.U16 R96, [R96.64] ;  /* 0x0000000660607981 */ /* 0x000ee2000c1e1500 */
[----:B------:R-:W-:-:S03]  /*2100*/  LEA.HI.X.SX32 R107, R139, R0, 0x1, P1 ;  /* 0x000000008b6b7211 */ /* 0x000fc600008f0eff */
[----:B------:R-:W3:Y:S04]  /*2110*/  LDG.E.U16 R92, [R92.64] ;  /* 0x000000065c5c7981 */ /* 0x000ee8000c1e1500 */
[----:B------:R-:W3:Y:S01]  /*2120*/  LDG.E.U16 R106, [R106.64] ;  /* 0x000000066a6a7981 */ /* 0x000ee2000c1e1500 */
[----:B------:R-:W-:Y:S02]  /*2130*/  LOP3.LUT R2, R148, 0x3f, RZ, 0xc0, !PT ;  /* 0x0000003f94027812 */ /* 0x000fe400078ec0ff */
[----:B0-----:R-:W-:-:S03]  /*2140*/  SHF.R.S32.HI R89, RZ, 0x6, R148 ;  /* 0x00000006ff597819 */ /* 0x001fc60000011494 */
[----:B------:R-:W-:Y:S01]  /*2150*/  IMAD.SHL.U32 R0, R2, 0x2, RZ ;  /* 0x0000000202007824 */ /* 0x000fe200078e00ff */
[----:B------:R-:W-:Y:S02]  /*2160*/  SGXT R89, R89, 0x1 ;  /* 0x000000015959781a */ /* 0x000fe40000000200 */
[----:B------:R-:W-:Y:S02]  /*2170*/  SHF.L.U32 R91, R148, 0xb, RZ ;  /* 0x0000000b945b7819 */ /* 0x000fe400000006ff */
[----:B------:R-:W-:Y:S02]  /*2180*/  LOP3.LUT R0, R0, 0x90, R89, 0x78, !PT ;  /* 0x0000009000007812 */ /* 0x000fe400078e7859 */
[----:B------:R-:W-:Y:S02]  /*2190*/  LOP3.LUT R91, R91, 0x3000, RZ, 0xc0, !PT ;  /* 0x000030005b5b7812 */ /* 0x000fe400078ec0ff */
[----:B------:R-:W-:Y:S01]  /*21a0*/  LOP3.LUT R223, R0, 0x20, RZ, 0x3c, !PT ;  /* 0x0000002000df7812 */ /* 0x000fe200078e3cff */
[----:B--2---:R0:W-:Y:S02]  /*21b0*/  STS.U16 [R0], R3 ;  /* 0x0000000300007388 */ /* 0x0041e40000000400 */
[----:B------:R-:W-:Y:S01]  /*21c0*/  IMAD R2, R2, 0x10, R91 ;  /* 0x0000001002027824 */ /* 0x000fe200078e025b */
[----:B------:R-:W-:Y:S01]  /*21d0*/  MOV R2, 0x3f800000 ;  /* 0x3f80000000027802 */ /* 0x000fe20000000f00 */
[----:B------:R-:W-:Y:S04]  /*21e0*/  STS.U16 [R0+0x200], R5 ;  /* 0x0002000500007388 */ /* 0x000fe80000000400 */
[----:B------:R-:W-:Y:S04]  /*21f0*/  STS.U16 [R0+0x400], R7 ;  /* 0x0004000700007388 */ /* 0x000fe80000000400 */
[----:B------:R-:W-:Y:S01]  /*2200*/  STS.U16 [R0+0x600], R9 ;  /* 0x0006000900007388 */ /* 0x000fe20000000400 */
[----:B0-----:R-:W-:-:S03]  /*2210*/  MOV R3, 0x3f800000 ;  /* 0x3f80000000037802 */ /* 0x001fc60000000f00 */
[----:B------:R-:W-:Y:S04]  /*2220*/  STS.U16 [R0+0x800], R11 ;  /* 0x0008000b00007388 */ /* 0x000fe80000000400 */
        /* <DEDUP_REMOVED lines=34> */
[----:B----4-:R-:W-:Y:S04]  /*2450*/  STS.U16 [R0+0x4e00], R81 ;  /* 0x004e005100007388 */ /* 0x010fe80000000400 */
        /* <DEDUP_REMOVED lines=13> */
[----:B-----5:R-:W-:Y:S04]  /*2530*/  STS.U16 [R0+0x6a00], R159 ;  /* 0x006a009f00007388 */ /* 0x020fe80000000400 */
[----:B------:R-:W-:Y:S04]  /*2540*/  STS.U16 [R0+0x6c00], R161 ;  /* 0x006c00a100007388 */ /* 0x000fe80000000400 */
[----:B------:R-:W-:Y:S04]  /*2550*/  STS.U16 [R0+0x6e00], R163 ;  /* 0x006e00a300007388 */ /* 0x000fe80000000400 */
[----:B------:R-:W-:Y:S04]  /*2560*/  STS.U16 [R0+0x7000], R165 ;  /* 0x007000a500007388 */ /* 0x000fe80000000400 */
[----:B------:R-:W-:Y:S04]  /*2570*/  STS.U16 [R0+0x7200], R167 ;  /* 0x007200a700007388 */ /* 0x000fe80000000400 */
[----:B------:R-:W-:Y:S04]  /*2580*/  STS.U16 [R0+0x7400], R169 ;  /* 0x007400a900007388 */ /* 0x000fe80000000400 */
[----:B---3--:R-:W-:Y:S04]  /*2590*/  STS.U16 [R0+0x7600], R171 ;  /* 0x007600ab00007388 */ /* 0x008fe80000000400 */
[----:B------:R-:W-:Y:S04]  /*25a0*/  STS.U16 [R0+0x7800], R173 ;  /* 0x007800ad00007388 */ /* 0x000fe80000000400 */
[----:B------:R-:W-:Y:S04]  /*25b0*/  STS.U16 [R0+0x7a00], R127 ;  /* 0x007a007f00007388 */ /* 0x000fe80000000400 */
[----:B------:R-:W-:Y:S04]  /*25c0*/  STS.U16 [R0+0x7c00], R175 ;  /* 0x007c00af00007388 */ /* 0x000fe80000000400 */
[----:B------:R-:W-:Y:S04]  /*25d0*/  STS.U16 [R0+0x7e00], R123 ;  /* 0x007e007b00007388 */ /* 0x000fe80000000400 */
[----:B------:R0:W-:Y:S04]  /*25e0*/  STS.U16 [R223+0x100], R4 ;  /* 0x00010004df007388 */ /* 0x0001e80000000400 */
[----:B------:R-:W-:Y:S01]  /*25f0*/  STL [R1+0x20], R2 ;  /* 0x0000200201007387 */ /* 0x000fe20000100800 */
[----:B0-----:R-:W-:-:S03]  /*2600*/  IMAD.MOV.U32 R4, RZ, RZ, 0x3f800000 ;  /* 0x3f800000ff047424 */ /* 0x001fc600078e00ff */
[----:B------:R-:W-:Y:S04]  /*2610*/  STS.U16 [R223+0x300], R6 ;  /* 0x00030006df007388 */ /* 0x000fe80000000400 */
[----:B------:R-:W-:Y:S04]  /*2620*/  STL [R1+0x1c], R4 ;  /* 0x00001c0401007387 */ /* 0x000fe80000100800 */
[----:B------:R-:W-:Y:S04]  /*2630*/  STL [R1+0x18], R3 ;  /* 0x0000180301007387 */ /* 0x000fe80000100800 */
        /* <DEDUP_REMOVED lines=26> */
[----:B------:R0:W-:Y:S02]  /*27e0*/  STL [R1+0x14], R2 ;  /* 0x0000140201007387 */ /* 0x0001e40000100800 */
[----:B0-----:R-:W-:-:S04]  /*27f0*/  IADD3 R2, R18, 0x20, RZ ;  /* 0x0000002012027810 */ /* 0x001fc80007ffe0ff */
[----:B------:R-:W-:Y:S01]  /*2800*/  ISETP.GE.AND P0, PT, R2, 0x1, PT ;  /* 0x000000010200780c */ /* 0x000fe20003f06270 */
[----:B------:R0:W-:Y:S04]  /*2810*/  STS.U16 [R223+0x1100], R24 ;  /* 0x00110018df007388 */ /* 0x0001e80000000400 */
[----:B------:R1:W-:Y:S01]  /*2820*/  STS.U16 [R223+0xf00], R22 ;  /* 0x000f0016df007388 */ /* 0x0003e20000000400 */
[----:B------:R-:W-:Y:S01]  /*2830*/  IMAD.MOV.U32 R227, RZ, RZ, -0x800000 ;  /* 0xff800000ffe37424 */ /* 0x000fe200078e00ff */
[C---:B0-----:R-:W-:Y:S02]  /*2840*/  LOP3.LUT R24, R148.reuse, 0x1c, RZ, 0xc0, !PT ;  /* 0x0000001c94187812 */ /* 0x041fe400078ec0ff */
[----:B------:R-:W-:Y:S01]  /*2850*/  STS.U16 [R223+0x2100], R40 ;  /* 0x00210028df007388 */ /* 0x000fe20000000400 */
[----:B-1----:R-:W-:-:S03]  /*2860*/  LOP3.LUT R22, R148, 0x7f, RZ, 0xc0, !PT ;  /* 0x0000007f94167812 */ /* 0x002fc600078ec0ff */
[----:B------:R0:W-:Y:S01]  /*2870*/  STS.U16 [R223+0x7f00], R132 ;  /* 0x007f0084df007388 */ /* 0x0001e20000000400 */
[----:B------:R-:W-:Y:S01]  /*2880*/  MOV R226, 0xff800000 ;  /* 0xff80000000e27802 */ /* 0x000fe20000000f00 */
[----:B------:R-:W-:Y:S01]  /*2890*/  IMAD.MOV.U32 R225, RZ, RZ, -0x800000 ;  /* 0xff800000ffe17424 */ /* 0x000fe200078e00ff */
[----:B------:R-:W-:Y:S01]  /*28a0*/  MOV R224, 0xff800000 ;  /* 0xff80000000e07802 */ /* 0x000fe20000000f00 */
[----:B------:R1:W-:Y:S01]  /*28b0*/  STS.U16 [R223+0x3d00], R68 ;  /* 0x003d0044df007388 */ /* 0x0003e20000000400 */
[----:B------:R-:W-:Y:S01]  /*28c0*/  CS2R R144, SRZ ;  /* 0x0000000000907805 */ /* 0x000fe2000001ff00 */
[----:B------:R-:W-:Y:S01]  /*28d0*/  CS2R R146, SRZ ;  /* 0x0000000000927805 */ /* 0x000fe2000001ff00 */
[----:B------:R-:W-:Y:S01]  /*28e0*/  CS2R R140, SRZ ;  /* 0x00000000008c7805 */ /* 0x000fe2000001ff00 */
[----:B------:R2:W-:Y:S01]  /*28f0*/  STS.U16 [R223+0x3f00], R70 ;  /* 0x003f0046df007388 */ /* 0x0005e20000000400 */
[----:B------:R-:W-:Y:S01]  /*2900*/  CS2R R142, SRZ ;  /* 0x00000000008e7805 */ /* 0x000fe2000001ff00 */
[----:B------:R-:W-:Y:S01]  /*2910*/  CS2R R136, SRZ ;  /* 0x0000000000887805 */ /* 0x000fe2000001ff00 */
[----:B------:R-:W-:Y:S01]  /*2920*/  CS2R R138, SRZ ;  /* 0x00000000008a7805 */ /* 0x000fe2000001ff00 */
[----:B------:R3:W-:Y:S01]  /*2930*/  STS.U16 [R223+0x4100], R72 ;  /* 0x00410048df007388 */ /* 0x0007e20000000400 */
[----:B0-----:R-:W-:Y:S01]  /*2940*/  CS2R R132, SRZ ;  /* 0x0000000000847805 */ /* 0x001fe2000001ff00 */
[----:B------:R-:W-:Y:S01]  /*2950*/  CS2R R134, SRZ ;  /* 0x0000000000867805 */ /* 0x000fe2000001ff00 */
[----:B-1----:R-:W-:Y:S01]  /*2960*/  CS2R R68, SRZ ;  /* 0x0000000000447805 */ /* 0x002fe2000001ff00 */
[----:B------:R0:W-:Y:S01]  /*2970*/  STS.U16 [R223+0x4300], R74 ;  /* 0x0043004adf007388 */ /* 0x0001e20000000400 */
[----:B------:R-:W-:Y:S01]  /*2980*/  CS2R R196, SRZ ;  /* 0x0000000000c47805 */ /* 0x000fe2000001ff00 */
[----:B--2---:R-:W-:Y:S01]  /*2990*/  CS2R R70, SRZ ;  /* 0x0000000000467805 */ /* 0x004fe2000001ff00 */
[----:B------:R-:W-:Y:S01]  /*29a0*/  CS2R R198, SRZ ;  /* 0x0000000000c67805 */ /* 0x000fe2000001ff00 */
[----:B------:R1:W-:Y:S01]  /*29b0*/  STS.U16 [R223+0x4500], R76 ;  /* 0x0045004cdf007388 */ /* 0x0003e20000000400 */
[----:B------:R-:W-:Y:S01]  /*29c0*/  CS2R R192, SRZ ;  /* 0x0000000000c07805 */ /* 0x000fe2000001ff00 */
[----:B---3--:R-:W-:Y:S01]  /*29d0*/  CS2R R72, SRZ ;  /* 0x0000000000487805 */ /* 0x008fe2000001ff00 */
[----:B------:R-:W-:Y:S01]  /*29e0*/  CS2R R194, SRZ ;  /* 0x0000000000c27805 */ /* 0x000fe2000001ff00 */
[----:B------:R2:W-:Y:S01]  /*29f0*/  STS.U16 [R223+0x4700], R78 ;  /* 0x0047004edf007388 */ /* 0x0005e20000000400 */
[----:B------:R-:W-:Y:S01]  /*2a00*/  CS2R R188, SRZ ;  /* 0x0000000000bc7805 */ /* 0x000fe2000001ff00 */
[----:B0-----:R-:W-:Y:S01]  /*2a10*/  CS2R R74, SRZ ;  /* 0x00000000004a7805 */ /* 0x001fe2000001ff00 */
[----:B------:R-:W-:Y:S01]  /*2a20*/  CS2R R190, SRZ ;  /* 0x0000000000be7805 */ /* 0x000fe2000001ff00 */
[----:B------:R0:W-:Y:S01]  /*2a30*/  STS.U16 [R223+0x4900], R80 ;  /* 0x00490050df007388 */ /* 0x0001e20000000400 */
[----:B------:R-:W-:Y:S01]  /*2a40*/  CS2R R184, SRZ ;  /* 0x0000000000b87805 */ /* 0x000fe2000001ff00 */
[----:B-1----:R-:W-:Y:S01]  /*2a50*/  CS2R R76, SRZ ;  /* 0x00000000004c7805 */ /* 0x002fe2000001ff00 */
[----:B------:R-:W-:Y:S01]  /*2a60*/  CS2R R186, SRZ ;  /* 0x0000000000ba7805 */ /* 0x000fe2000001ff00 */
[----:B------:R1:W-:Y:S01]  /*2a70*/  STS.U16 [R223+0x4b00], R82 ;  /* 0x004b0052df007388 */ /* 0x0003e20000000400 */
[----:B------:R-:W-:Y:S01]  /*2a80*/  CS2R R180, SRZ ;  /* 0x0000000000b47805 */ /* 0x000fe2000001ff00 */
[----:B--2---:R-:W-:Y:S01]  /*2a90*/  CS2R R78, SRZ ;  /* 0x00000000004e7805 */ /* 0x004fe2000001ff00 */
        /* <DEDUP_REMOVED lines=26> */
[----:B------:R-:W-:Y:S01]  /*2c40*/  ISETP.GE.U32.AND P5, PT, R22, 0x20, PT ;  /* 0x000000201600780c */ /* 0x000fe20003fa6070 */
[----:B0-----:R-:W-:Y:S01]  /*2c50*/  CS2R R108, SRZ ;  /* 0x00000000006c7805 */ /* 0x001fe2000001ff00 */
[----:B------:R-:W-:Y:S01]  /*2c60*/  CS2R R152, SRZ ;  /* 0x0000000000987805 */ /* 0x000fe2000001ff00 */
[----:B------:R0:W-:Y:S01]  /*2c70*/  STS.U16 [R223+0x5b00], R114 ;  /* 0x005b0072df007388 */ /* 0x0001e20000000400 */
[----:B------:R-:W-:Y:S01]  /*2c80*/  CS2R R154, SRZ ;  /* 0x00000000009a7805 */ /* 0x000fe2000001ff00 */
[----:B-1----:R-:W-:Y:S01]  /*2c90*/  CS2R R110, SRZ ;  /* 0x00000000006e7805 */ /* 0x002fe2000001ff00 */
[----:B------:R-:W-:Y:S01]  /*2ca0*/  IMAD.SHL.U32 R40, R24, 0x4, RZ ;  /* 0x0000000418287824 */ /* 0x000fe200078e00ff */
[----:B------:R1:W-:Y:S01]  /*2cb0*/  STS.U16 [R223+0x5d00], R116 ;  /* 0x005d0074df007388 */ /* 0x0003e20000000400 */
[----:B--2---:R-:W-:-:S03]  /*2cc0*/  CS2R R112, SRZ ;  /* 0x0000000000707805 */ /* 0x004fc6000001ff00 */
[----:B------:R2:W-:Y:S01]  /*2cd0*/  STS.U16 [R223+0x5f00], R118 ;  /* 0x005f0076df007388 */ /* 0x0005e20000000400 */
[----:B0-----:R-:W-:-:S03]  /*2ce0*/  CS2R R114, SRZ ;  /* 0x0000000000727805 */ /* 0x001fc6000001ff00 */
[----:B------:R0:W-:Y:S01]  /*2cf0*/  STS.U16 [R223+0x6100], R120 ;  /* 0x00610078df007388 */ /* 0x0001e20000000400 */
[----:B-1----:R-:W-:-:S03]  /*2d00*/  CS2R R116, SRZ ;  /* 0x0000000000747805 */ /* 0x002fc6000001ff00 */
        /* <DEDUP_REMOVED lines=25> */
[----:B--2---:R-:W-:Y:S01]  /*2ea0*/  CS2R R96, SRZ ;  /* 0x0000000000607805 */ /* 0x004fe2000001ff00 */
[----:B0-----:R-:W-:Y:S01]  /*2eb0*/  CS2R R92, SRZ ;  /* 0x00000000005c7805 */ /* 0x001fe2000001ff00 */
[----:B-1----:R-:W-:Y:S01]  /*2ec0*/  CS2R R106, SRZ ;  /* 0x00000000006a7805 */ /* 0x002fe2000001ff00 */
[----:B------:R-:W-:Y:S05]  /*2ed0*/  @!P0 BRA `(.L_x_0) ;  /* 0x0000a98000008947 */ /* 0x000fea0003800000 */
[----:B------:R-:W-:Y:S01]  /*2ee0*/  MOV R9, c[0x0][0x1b8] ;  /* 0x00006e0000097a02 */ /* 0x000fe20000000f00 */
[----:B------:R-:W-:Y:S01]  /*2ef0*/  IMAD R11, R200, c[0x0][0x1b8], RZ ;  /* 0x00006e00c80b7a24 */ /* 0x000fe200078e02ff */
[----:B------:R-:W-:Y:S01]  /*2f00*/  LOP3.LUT R2, R148, 0x1f, RZ, 0xc0, !PT ;  /* 0x0000001f94027812 */ /* 0x000fe200078ec0ff */
[----:B------:R-:W-:Y:S01]  /*2f10*/  IMAD R3, R150, c[0x0][0x1b0], RZ ;  /* 0x00006c0096037a24 */ /* 0x000fe200078e02ff */
[C---:B------:R-:W-:Y:S01]  /*2f20*/  LOP3.LUT R203, R148.reuse, 0x7, RZ, 0xc0, !PT ;  /* 0x0000000794cb7812 */ /* 0x040fe200078ec0ff */
[----:B------:R-:W-:Y:S01]  /*2f30*/  IMAD R13, R9, 0x4, R11 ;  /* 0x00000004090d7824 */ /* 0x000fe200078e020b */
[----:B------:R-:W-:Y:S01]  /*2f40*/  SHF.L.U32 R4, R148, 0x3, RZ ;  /* 0x0000000394047819 */ /* 0x000fe200000006ff */
[----:B------:R-:W-:Y:S01]  /*2f50*/  IMAD R5, R2, c[0x0][0x1b4], RZ ;  /* 0x00006d0002057a24 */ /* 0x000fe200078e02ff */
[C---:B------:R-:W-:Y:S01]  /*2f60*/  LOP3.LUT R2, R148.reuse, 0x60, RZ, 0xc0, !PT ;  /* 0x0000006094027812 */ /* 0x040fe200078ec0ff */
[----:B------:R-:W-:Y:S01]  /*2f70*/  IMAD.SHL.U32 R8, R3, 0x2, RZ ;  /* 0x0000000203087824 */ /* 0x000fe200078e00ff */
[----:B------:R-:W-:Y:S01]  /*2f80*/  LEA R15, R9, R13, 0x2 ;  /* 0x0000000d090f7211 */ /* 0x000fe200078e10ff */
[----:B------:R-:W-:Y:S01]  /*2f90*/  IMAD.SHL.U32 R83, R148, 0x2, RZ ;  /* 0x0000000294537824 */ /* 0x000fe200078e00ff */
[----:B------:R-:W-:Y:S01]  /*2fa0*/  SHF.L.U32 R7, R5, 0x1, RZ ;  /* 0x0000000105077819 */ /* 0x000fe200000006ff */
[----:B------:R-:W-:Y:S01]  /*2fb0*/  IMAD R12, R2, 0x10, R203 ;  /* 0x00000010020c7824 */ /* 0x000fe200078e02cb */
[----:B------:R-:W-:Y:S01]  /*2fc0*/  SHF.R.U32.HI R10, RZ, 0x1, R2 ;  /* 0x00000001ff0a7819 */ /* 0x000fe20000011602 */
[----:B------:R-:W-:Y:S01]  /*2fd0*/  IMAD R19, R9, 0x4, R15 ;  /* 0x0000000409137824 */ /* 0x000fe200078e020f */
[----:B------:R-:W-:Y:S01]  /*2fe0*/  IADD3 R8, P0, P1, R7, c[0x0][0x170], R8 ;  /* 0x00005c0007087a10 */ /* 0x000fe2000791e008 */
[----:B------:R-:W-:Y:S01]  /*2ff0*/  IMAD.SHL.U32 R7, R203, 0x40, RZ ;  /* 0x00000040cb077824 */ /* 0x000fe200078e00ff */
[----:B------:R-:W-:Y:S01]  /*3000*/  LOP3.LUT R4, R4, 0x30, RZ, 0xc0, !PT ;  /* 0x0000003004047812 */ /* 0x000fe200078ec0ff */
[----:B------:R-:W-:Y:S01]  /*3010*/  IMAD.SHL.U32 R17, R148, 0x40, RZ ;  /* 0x0000004094117824 */ /* 0x000fe200078e00ff */
[----:B------:R-:W-:Y:S01]  /*3020*/  LEA R21, R9, R19, 0x2 ;  /* 0x0000001309157211 */ /* 0x000fe200078e10ff */
[----:B------:R-:W-:Y:S01]  /*3030*/  IMAD.HI R5, R5, 0x2, RZ ;  /* 0x0000000205057827 */ /* 0x000fe200078e02ff */
[----:B------:R-:W-:Y:S01]  /*3040*/  LOP3.LUT R14, R10, 0x30, R83, 0x78, !PT ;  /* 0x000000300a0e7812 */ /* 0x000fe200078e7853 */
[----:B------:R-:W-:Y:S01]  /*3050*/  CS2R R144, SRZ ;  /* 0x0000000000907805 */ /* 0x000fe2000001ff00 */
[----:B------:R-:W-:Y:S01]  /*3060*/  SHF.L.U32 R12, R12, 0x4, RZ ;  /* 0x000000040c0c7819 */ /* 0x000fe200000006ff */
[----:B------:R-:W-:Y:S01]  /*3070*/  IMAD R23, R9, 0x4, R21 ;  /* 0x0000000409177824 */ /* 0x000fe200078e0215 */
[----:B------:R-:W-:Y:S01]  /*3080*/  LOP3.LUT R10, R7, R4, RZ, 0xfc, !PT ;  /* 0x00000004070a7212 */ /* 0x000fe200078efcff */
[----:B------:R-:W-:Y:S01]  /*3090*/  IMAD.MOV.U32 R202, RZ, RZ, RZ ;  /* 0x000000ffffca7224 */ /* 0x000fe200078e00ff */
[----:B------:R-:W-:Y:S01]  /*30a0*/  LOP3.LUT R6, R148, 0x3, RZ, 0xc0, !PT ;  /* 0x0000000394067812 */ /* 0x000fe200078ec0ff */
[----:B------:R-:W-:Y:S01]  /*30b0*/  CS2R R146, SRZ ;  /* 0x0000000000927805 */ /* 0x000fe2000001ff00 */
[C---:B------:R-:W-:Y:S01]  /*30c0*/  LEA R25, R9.reuse, R23, 0x2 ;  /* 0x0000001709197211 */ /* 0x040fe200078e10ff */
[----:B------:R-:W-:Y:S01]  /*30d0*/  CS2R R140, SRZ ;  /* 0x00000000008c7805 */ /* 0x000fe2000001ff00 */
[--C-:B------:R-:W-:Y:S01]  /*30e0*/  LOP3.LUT R87, R4, 0x30, R83.reuse, 0x78, !PT ;  /* 0x0000003004577812 */ /* 0x100fe200078e7853 */
[----:B------:R-:W-:Y:S01]  /*30f0*/  IMAD R89, R24, 0x4, R6 ;  /* 0x0000000418597824 */ /* 0x000fe200078e0206 */
[----:B------:R-:W-:Y:S01]  /*3100*/  LOP3.LUT R12, R12, 0x30, R83, 0x78, !PT ;  /* 0x000000300c0c7812 */ /* 0x000fe200078e7853 */
[----:B------:R-:W-:Y:S01]  /*3110*/  IMAD R27, R9, 0x4, R25 ;  /* 0x00000004091b7824 */ /* 0x000fe200078e0219 */
[----:B------:R-:W-:Y:S01]  /*3120*/  LOP3.LUT R10, R10, 0x10, R83, 0x78, !PT ;  /* 0x000000100a0a7812 */ /* 0x000fe200078e7853 */
[----:B------:R-:W-:Y:S01]  /*3130*/  CS2R R142, SRZ ;  /* 0x00000000008e7805 */ /* 0x000fe2000001ff00 */
[----:B------:R-:W-:Y:S01]  /*3140*/  LOP3.LUT R17, R4, 0x3c0, R17, 0xf8, !PT ;  /* 0x000003c004117812 */ /* 0x000fe200078ef811 */
[----:B------:R-:W-:Y:S01]  /*3150*/  IMAD.HI R4, R3, 0x2, RZ ;  /* 0x0000000203047827 */ /* 0x000fe200078e02ff */
[----:B------:R-:W-:Y:S01]  /*3160*/  LEA R29, R9, R27, 0x2 ;  /* 0x0000001b091d7211 */ /* 0x000fe200078e10ff */
[----:B------:R-:W-:Y:S01]  /*3170*/  CS2R R136, SRZ ;  /* 0x0000000000887805 */ /* 0x000fe2000001ff00 */
[----:B------:R-:W-:Y:S01]  /*3180*/  SHF.L.U32 R3, R6, 0x1, RZ ;  /* 0x0000000106037819 */ /* 0x000fe200000006ff */
[----:B------:R-:W-:Y:S01]  /*3190*/  IMAD R6, R22, c[0x0][0x1a8], RZ ;  /* 0x00006a0016067a24 */ /* 0x000fe200078e02ff */
[----:B------:R-:W-:Y:S01]  /*31a0*/  IADD3.X R4, R5, c[0x0][0x174], R4, P0, P1 ;  /* 0x00005d0005047a10 */ /* 0x000fe200007e2404 */
[----:B------:R-:W-:Y:S01]  /*31b0*/  IMAD R31, R9, 0x4, R29 ;  /* 0x00000004091f7824 */ /* 0x000fe200078e021d */
[C---:B------:R-:W-:Y:S01]  /*31c0*/  LEA.HI R3, R2.reuse, R3, RZ, 0x1e ;  /* 0x0000000302037211 */ /* 0x040fe200078ff0ff */
[----:B------:R-:W-:Y:S01]  /*31d0*/  IMAD R2, R2, 0x10, R87 ;  /* 0x0000001002027824 */ /* 0x000fe200078e0257 */
[----:B------:R-:W-:Y:S01]  /*31e0*/  LEA R203, R203, R12, 0xa ;  /* 0x0000000ccbcb7211 */ /* 0x000fe200078e50ff */
[----:B------:R-:W-:Y:S01]  /*31f0*/  IMAD.U32 R3, R89, 0x4, R14 ;  /* 0x0000000459037824 */ /* 0x000fe200078e000e */
[----:B------:R-:W-:Y:S01]  /*3200*/  LEA R33, R9, R31, 0x2 ;  /* 0x0000001f09217211 */ /* 0x000fe200078e10ff */
[----:B------:R-:W-:Y:S01]  /*3210*/  IMAD R5, R150, c[0x0][0x1a0], RZ ;  /* 0x0000680096057a24 */ /* 0x000fe200078e02ff */
[----:B------:R-:W-:Y:S01]  /*3220*/  MOV R14, c[0x0][0x1a8] ;  /* 0x00006a00000e7a02 */ /* 0x000fe20000000f00 */
[----:B------:R-:W-:Y:S01]  /*3230*/  CS2R R138, SRZ ;  /* 0x00000000008a7805 */ /* 0x000fe2000001ff00 */
[----:B------:R-:W-:Y:S01]  /*3240*/  IADD3 R2, R7, R2, RZ ;  /* 0x0000000207027210 */ /* 0x000fe20007ffe0ff */
[----:B------:R-:W-:Y:S01]  /*3250*/  IMAD R35, R9, 0x4, R33 ;  /* 0x0000000409237824 */ /* 0x000fe200078e0221 */
[----:B------:R-:W-:Y:S01]  /*3260*/  LEA R212, P0, R5, c[0x0][0x168], 0x1 ;  /* 0x00005a0005d47a11 */ /* 0x000fe200078008ff */
[----:B------:R0:W-:Y:S01]  /*3270*/  STL [R1+0x8], R3 ;  /* 0x0000080301007387 */ /* 0x0001e20000100800 */
[C---:B------:R-:W-:Y:S01]  /*3280*/  LEA R7, R14.reuse, R6, 0x7 ;  /* 0x000000060e077211 */ /* 0x040fe200078e38ff */
[----:B------:R-:W-:Y:S01]  /*3290*/  CS2R R132, SRZ ;  /* 0x0000000000847805 */ /* 0x000fe2000001ff00 */
[----:B------:R-:W-:Y:S01]  /*32a0*/  LEA R37, R9, R35, 0x2 ;  /* 0x0000002309257211 */ /* 0x000fe200078e10ff */
[----:B------:R-:W-:Y:S01]  /*32b0*/  CS2R R134, SRZ ;  /* 0x0000000000867805 */ /* 0x000fe2000001ff00 */
[----:B------:R-:W-:Y:S01]  /*32c0*/  LEA.HI.X.SX32 R12, R5, c[0x0][0x16c], 0x1, P0 ;  /* 0x00005b00050c7a11 */ /* 0x000fe200000f0eff */
[----:B------:R-:W-:Y:S01]  /*32d0*/  IMAD R5, R14, 0x80, R7 ;  /* 0x000000800e057824 */ /* 0x000fe200078e0207 */
[-C--:B------:R-:W-:Y:S01]  /*32e0*/  LEA R218, P0, R6, R212.reuse, 0x1 ;  /* 0x000000d406da7211 */ /* 0x080fe200078008ff */
[----:B------:R-:W-:Y:S01]  /*32f0*/  IMAD R39, R9, 0x4, R37 ;  /* 0x0000000409277824 */ /* 0x000fe200078e0225 */
[----:B------:R-:W-:Y:S01]  /*3300*/  LEA R216, P1, R7, R212, 0x1 ;  /* 0x000000d407d87211 */ /* 0x000fe200078208ff */
[----:B------:R-:W-:Y:S01]  /*3310*/  CS2R R128, SRZ ;  /* 0x0000000000807805 */ /* 0x000fe2000001ff00 */
[----:B0-----:R-:W-:Y:S01]  /*3320*/  LOP3.LUT R3, R148, 0x10, RZ, 0xc0, !PT ;  /* 0x0000001094037812 */ /* 0x001fe200078ec0ff */
[----:B------:R-:W-:Y:S01]  /*3330*/  CS2R R130, SRZ ;  /* 0x0000000000827805 */ /* 0x000fe2000001ff00 */
[----:B------:R-:W-:Y:S01]  /*3340*/  LEA R41, R9, R39, 0x2 ;  /* 0x0000002709297211 */ /* 0x000fe200078e10ff */
[----:B------:R-:W-:Y:S01]  /*3350*/  CS2R R124, SRZ ;  /* 0x00000000007c7805 */ /* 0x000fe2000001ff00 */
[----:B------:R-:W-:Y:S01]  /*3360*/  LEA.HI.X.SX32 R219, R6, R12, 0x1, P0 ;  /* 0x0000000c06db7211 */ /* 0x000fe200000f0eff */
[----:B------:R-:W-:Y:S01]  /*3370*/  IMAD R3, R3, 0x20, R10 ;  /* 0x0000002003037824 */ /* 0x000fe200078e020a */
[----:B------:R-:W-:Y:S01]  /*3380*/  LEA R214, P0, R5, R212, 0x1 ;  /* 0x000000d405d67211 */ /* 0x000fe200078008ff */
[----:B------:R-:W-:Y:S01]  /*3390*/  IMAD R43, R9, 0x4, R41 ;  /* 0x00000004092b7824 */ /* 0x000fe200078e0229 */
[-C--:B------:R-:W-:Y:S01]  /*33a0*/  LEA.HI.X.SX32 R217, R7, R12.reuse, 0x1, P1 ;  /* 0x0000000c07d97211 */ /* 0x080fe200008f0eff */
[----:B------:R-:W-:Y:S01]  /*33b0*/  IMAD R10, R14, 0x80, R5 ;  /* 0x000000800e0a7824 */ /* 0x000fe200078e0205 */
[----:B------:R-:W-:Y:S01]  /*33c0*/  LEA.HI.X.SX32 R215, R5, R12, 0x1, P0 ;  /* 0x0000000c05d77211 */ /* 0x000fe200000f0eff */
[----:B------:R-:W-:Y:S01]  /*33d0*/  CS2R R126, SRZ ;  /* 0x00000000007e7805 */ /* 0x000fe2000001ff00 */
[----:B------:R-:W-:Y:S01]  /*33e0*/  LEA R45, R9, R43, 0x2 ;  /* 0x0000002b092d7211 */ /* 0x000fe200078e10ff */
[----:B------:R-:W-:Y:S01]  /*33f0*/  CS2R R120, SRZ ;  /* 0x0000000000787805 */ /* 0x000fe2000001ff00 */
[C---:B------:R-:W-:Y:S01]  /*3400*/  LEA R212, P2, R10.reuse, R212, 0x1 ;  /* 0x000000d40ad47211 */ /* 0x040fe200078408ff */
[----:B------:R-:W-:Y:S01]  /*3410*/  CS2R R122, SRZ ;  /* 0x00000000007a7805 */ /* 0x000fe2000001ff00 */
[----:B------:R-:W-:Y:S01]  /*3420*/  LEA R106, P0, R11, R8, 0x1 ;  /* 0x000000080b6a7211 */ /* 0x000fe200078008ff */
[----:B------:R-:W-:Y:S01]  /*3430*/  IMAD R47, R9, 0x4, R45 ;  /* 0x00000004092f7824 */ /* 0x000fe200078e022d */
[----:B------:R-:W-:Y:S01]  /*3440*/  LEA.HI.X.SX32 R213, R10, R12, 0x1, P2 ;  /* 0x0000000c0ad57211 */ /* 0x000fe200010f0eff */
[----:B------:R-:W-:Y:S01]  /*3450*/  CS2R R116, SRZ ;  /* 0x0000000000747805 */ /* 0x000fe2000001ff00 */
[-C--:B------:R-:W-:Y:S01]  /*3460*/  LEA R104, P1, R13, R8.reuse, 0x1 ;  /* 0x000000080d687211 */ /* 0x080fe200078208ff */
[----:B------:R-:W-:Y:S01]  /*3470*/  CS2R R118, SRZ ;  /* 0x0000000000767805 */ /* 0x000fe2000001ff00 */
[----:B------:R-:W-:Y:S01]  /*3480*/  LEA R49, R9, R47, 0x2 ;  /* 0x0000002f09317211 */ /* 0x000fe200078e10ff */
[----:B------:R-:W-:Y:S01]  /*3490*/  CS2R R112, SRZ ;  /* 0x0000000000707805 */ /* 0x000fe2000001ff00 */
[-C--:B------:R-:W-:Y:S01]  /*34a0*/  LEA R102, P2, R15, R8.reuse, 0x1 ;  /* 0x000000080f667211 */ /* 0x080fe200078408ff */
[----:B------:R-:W-:Y:S01]  /*34b0*/  CS2R R114, SRZ ;  /* 0x0000000000727805 */ /* 0x000fe2000001ff00 */
[----:B------:R-:W-:Y:S01]  /*34c0*/  LEA R100, P3, R19, R8, 0x1 ;  /* 0x0000000813647211 */ /* 0x000fe200078608ff */
[----:B------:R-:W-:Y:S01]  /*34d0*/  IMAD R51, R9, 0x4, R49 ;  /* 0x0000000409337824 */ /* 0x000fe200078e0231 */
[-C--:B------:R-:W-:Y:S01]  /*34e0*/  LEA.HI.X.SX32 R107, R11, R4.reuse, 0x1, P0 ;  /* 0x000000040b6b7211 */ /* 0x080fe200000f0eff */
[----:B------:R-:W-:Y:S01]  /*34f0*/  CS2R R108, SRZ ;  /* 0x00000000006c7805 */ /* 0x000fe2000001ff00 */
[-C--:B------:R-:W-:Y:S01]  /*3500*/  LEA.HI.X.SX32 R105, R13, R4.reuse, 0x1, P1 ;  /* 0x000000040d697211 */ /* 0x080fe200008f0eff */
[----:B------:R-:W-:Y:S01]  /*3510*/  CS2R R110, SRZ ;  /* 0x00000000006e7805 */ /* 0x000fe2000001ff00 */
[----:B------:R-:W-:Y:S01]  /*3520*/  LEA R53, R9, R51, 0x2 ;  /* 0x0000003309357211 */ /* 0x000fe200078e10ff */
[----:B------:R0:W-:Y:S01]  /*3530*/  STL.64 [R1+0x428], R106 ;  /* 0x0004286a01007387 */ /* 0x0001e20000100a00 */
[-C--:B------:R-:W-:Y:S01]  /*3540*/  LEA.HI.X.SX32 R103, R15, R4.reuse, 0x1, P2 ;  /* 0x000000040f677211 */ /* 0x080fe200010f0eff */
[----:B------:R-:W-:Y:S01]  /*3550*/  CS2R R196, SRZ ;  /* 0x0000000000c47805 */ /* 0x000fe2000001ff00 */
[----:B------:R-:W-:Y:S01]  /*3560*/  LEA.HI.X.SX32 R101, R19, R4, 0x1, P3 ;  /* 0x0000000413657211 */ /* 0x000fe200018f0eff */
[C---:B------:R-:W-:Y:S01]  /*3570*/  IMAD R55, R9.reuse, 0x4, R53 ;  /* 0x0000000409377824 */ /* 0x040fe200078e0235 */
[----:B------:R1:W-:Y:S01]  /*3580*/  STL.64 [R1+0x420], R104 ;  /* 0x0004206801007387 */ /* 0x0003e20000100a00 */
[----:B------:R-:W-:Y:S01]  /*3590*/  SHF.L.U32 R200, R22, 0x1, RZ ;  /* 0x0000000116c87819 */ /* 0x000fe200000006ff */
[----:B------:R-:W-:Y:S01]  /*35a0*/  CS2R R198, SRZ ;  /* 0x0000000000c67805 */ /* 0x000fe2000001ff00 */
[----:B------:R-:W-:Y:S01]  /*35b0*/  LOP3.LUT P6, RZ, R148, 0x3, RZ, 0xc0, !PT ;  /* 0x0000000394ff7812 */ /* 0x000fe200078cc0ff */
[----:B------:R2:W-:Y:S01]  /*35c0*/  STL.64 [R1+0x418], R102 ;  /* 0x0004186601007387 */ /* 0x0005e20000100a00 */
[C---:B------:R-:W-:Y:S01]  /*35d0*/  LEA R57, R9.reuse, R55, 0x2 ;  /* 0x0000003709397211 */ /* 0x040fe200078e10ff */
[----:B------:R-:W-:Y:S01]  /*35e0*/  CS2R R192, SRZ ;  /* 0x0000000000c07805 */ /* 0x000fe2000001ff00 */
[----:B------:R-:W-:Y:S01]  /*35f0*/  MOV R201, RZ ;  /* 0x000000ff00c97202 */ /* 0x000fe20000000f00 */
[----:B------:R3:W-:Y:S01]  /*3600*/  STL.64 [R1+0x410], R100 ;  /* 0x0004106401007387 */ /* 0x0007e20000100a00 */
[----:B0-----:R-:W-:Y:S01]  /*3610*/  CS2R R106, SRZ ;  /* 0x00000000006a7805 */ /* 0x001fe2000001ff00 */
[----:B------:R-:W-:Y:S01]  /*3620*/  IMAD R59, R9, 0x4, R57 ;  /* 0x00000004093b7824 */ /* 0x000fe200078e0239 */
[----:B------:R-:W-:Y:S01]  /*3630*/  CS2R R194, SRZ ;  /* 0x0000000000c27805 */ /* 0x000fe2000001ff00 */
[-C--:B-1----:R-:W-:Y:S01]  /*3640*/  LEA R104, P0, R21, R8.reuse, 0x1 ;  /* 0x0000000815687211 */ /* 0x082fe200078008ff */
[----:B------:R-:W-:Y:S01]  /*3650*/  CS2R R188, SRZ ;  /* 0x0000000000bc7805 */ /* 0x000fe2000001ff00 */
[----:B------:R-:W-:Y:S01]  /*3660*/  CS2R R190, SRZ ;  /* 0x0000000000be7805 */ /* 0x000fe2000001ff00 */
[----:B------:R-:W-:Y:S01]  /*3670*/  LEA R61, R9, R59, 0x2 ;  /* 0x0000003b093d7211 */ /* 0x000fe200078e10ff */
[----:B------:R-:W-:Y:S01]  /*3680*/  CS2R R184, SRZ ;  /* 0x0000000000b87805 */ /* 0x000fe2000001ff00 */
[----:B--2---:R-:W-:Y:S01]  /*3690*/  LEA R102, P1, R23, R8, 0x1 ;  /* 0x0000000817667211 */ /* 0x004fe200078208ff */
[----:B------:R-:W-:Y:S01]  /*36a0*/  CS2R R186, SRZ ;  /* 0x0000000000ba7805 */ /* 0x000fe2000001ff00 */
[----:B------:R-:W-:Y:S01]  /*36b0*/  LEA.HI.X.SX32 R105, R21, R4, 0x1, P0 ;  /* 0x0000000415697211 */ /* 0x000fe200000f0eff */
[----:B------:R-:W-:Y:S01]  /*36c0*/  IMAD R63, R9, 0x4, R61 ;  /* 0x00000004093f7824 */ /* 0x000fe200078e023d */
[----:B---3--:R-:W-:Y:S01]  /*36d0*/  LEA R100, P2, R25, R8, 0x1 ;  /* 0x0000000819647211 */ /* 0x008fe200078408ff */
[----:B------:R-:W-:Y:S01]  /*36e0*/  CS2R R180, SRZ ;  /* 0x0000000000b47805 */ /* 0x000fe2000001ff00 */
[-C--:B------:R-:W-:Y:S01]  /*36f0*/  LEA.HI.X.SX32 R103, R23, R4.reuse, 0x1, P1 ;  /* 0x0000000417677211 */ /* 0x080fe200008f0eff */
[----:B------:R0:W-:Y:S01]  /*3700*/  STL.64 [R1+0x408], R104 ;  /* 0x0004086801007387 */ /* 0x0001e20000100a00 */
[----:B------:R-:W-:Y:S01]  /*3710*/  LEA R65, R9, R63, 0x2 ;  /* 0x0000003f09417211 */ /* 0x000fe200078e10ff */
[----:B------:R-:W-:Y:S01]  /*3720*/  CS2R R182, SRZ ;  /* 0x0000000000b67805 */ /* 0x000fe2000001ff00 */
[----:B------:R-:W-:Y:S01]  /*3730*/  LEA.HI.X.SX32 R101, R25, R4, 0x1, P2 ;  /* 0x0000000419657211 */ /* 0x000fe200010f0eff */
[----:B------:R1:W-:Y:S01]  /*3740*/  STL.64 [R1+0x400], R102 ;  /* 0x0004006601007387 */ /* 0x0003e20000100a00 */
[----:B------:R-:W-:Y:S01]  /*3750*/  CS2R R176, SRZ ;  /* 0x0000000000b07805 */ /* 0x000fe2000001ff00 */
[C---:B------:R-:W-:Y:S01]  /*3760*/  IMAD R67, R9.reuse, 0x4, R65 ;  /* 0x0000000409437824 */ /* 0x040fe200078e0241 */
[----:B------:R-:W-:Y:S01]  /*3770*/  CS2R R178, SRZ ;  /* 0x0000000000b27805 */ /* 0x000fe2000001ff00 */
[----:B------:R2:W-:Y:S01]  /*3780*/  STL.64 [R1+0x3f8], R100 ;  /* 0x0003f86401007387 */ /* 0x0005e20000100a00 */
[----:B------:R-:W-:Y:S01]  /*3790*/  CS2R R172, SRZ ;  /* 0x0000000000ac7805 */ /* 0x000fe2000001ff00 */
[----:B------:R-:W-:Y:S01]  /*37a0*/  CS2R R174, SRZ ;  /* 0x0000000000ae7805 */ /* 0x000fe2000001ff00 */
[----:B------:R-:W-:Y:S01]  /*37b0*/  LEA R69, R9, R67, 0x2 ;  /* 0x0000004309457211 */ /* 0x000fe200078e10ff */
[----:B------:R-:W-:Y:S01]  /*37c0*/  CS2R R168, SRZ ;  /* 0x0000000000a87805 */ /* 0x000fe2000001ff00 */
[----:B0-----:R-:W-:Y:S01]  /*37d0*/  LEA R104, P0, R27, R8, 0x1 ;  /* 0x000000081b687211 */ /* 0x001fe200078008ff */
[----:B------:R-:W-:Y:S01]  /*37e0*/  CS2R R170, SRZ ;  /* 0x0000000000aa7805 */ /* 0x000fe2000001ff00 */
[----:B------:R-:W-:Y:S01]  /*37f0*/  CS2R R164, SRZ ;  /* 0x0000000000a47805 */ /* 0x000fe2000001ff00 */
[----:B------:R-:W-:Y:S01]  /*3800*/  IMAD R71, R9, 0x4, R69 ;  /* 0x0000000409477824 */ /* 0x000fe200078e0245 */
[----:B------:R-:W-:Y:S01]  /*3810*/  LEA.HI.X.SX32 R105, R27, R4, 0x1, P0 ;  /* 0x000000041b697211 */ /* 0x000fe200000f0eff */
[----:B------:R-:W-:Y:S01]  /*3820*/  CS2R R166, SRZ ;  /* 0x0000000000a67805 */ /* 0x000fe2000001ff00 */
[-C--:B-1----:R-:W-:Y:S01]  /*3830*/  LEA R102, P1, R29, R8.reuse, 0x1 ;  /* 0x000000081d667211 */ /* 0x082fe200078208ff */
[----:B------:R-:W-:Y:S01]  /*3840*/  CS2R R160, SRZ ;  /* 0x0000000000a07805 */ /* 0x000fe2000001ff00 */
[----:B------:R-:W-:Y:S01]  /*3850*/  LEA R73, R9, R71, 0x2 ;  /* 0x0000004709497211 */ /* 0x000fe200078e10ff */
[----:B------:R0:W-:Y:S01]  /*3860*/  STL.64 [R1+0x3f0], R104 ;  /* 0x0003f06801007387 */ /* 0x0001e20000100a00 */
[----:B--2---:R-:W-:Y:S01]  /*3870*/  LEA R100, P2, R31, R8, 0x1 ;  /* 0x000000081f647211 */ /* 0x004fe200078408ff */
[----:B------:R-:W-:Y:S01]  /*3880*/  CS2R R162, SRZ ;  /* 0x0000000000a27805 */ /* 0x000fe2000001ff00 */
[----:B------:R-:W-:Y:S01]  /*3890*/  LEA R75, R9, R73, 0x2 ;  /* 0x00000049094b7211 */ /* 0x000fe200078e10ff */
[----:B------:R-:W-:Y:S01]  /*38a0*/  CS2R R156, SRZ ;  /* 0x00000000009c7805 */ /* 0x000fe2000001ff00 */
[----:B------:R-:W-:Y:S01]  /*38b0*/  LEA.HI.X.SX32 R101, R31, R4, 0x1, P2 ;  /* 0x000000041f657211 */ /* 0x000fe200010f0eff */
[----:B------:R-:W-:Y:S01]  /*38c0*/  CS2R R158, SRZ ;  /* 0x00000000009e7805 */ /* 0x000fe2000001ff00 */
[----:B------:R-:W-:Y:S01]  /*38d0*/  LEA R77, R9, R75, 0x2 ;  /* 0x0000004b094d7211 */ /* 0x000fe200078e10ff */
[----:B------:R-:W-:Y:S01]  /*38e0*/  CS2R R152, SRZ ;  /* 0x0000000000987805 */ /* 0x000fe2000001ff00 */
[----:B------:R-:W-:Y:S01]  /*38f0*/  LEA R26, P2, R37, R8, 0x1 ;  /* 0x00000008251a7211 */ /* 0x000fe200078408ff */
[----:B------:R1:W-:Y:S01]  /*3900*/  STL.64 [R1+0x3e0], R100 ;  /* 0x0003e06401007387 */ /* 0x0003e20000100a00 */
[----:B------:R-:W-:Y:S01]  /*3910*/  LEA.HI.X.SX32 R103, R29, R4, 0x1, P1 ;  /* 0x000000041d677211 */ /* 0x000fe200008f0eff */
[----:B------:R-:W-:Y:S01]  /*3920*/  IMAD R79, R9, 0x4, R77 ;  /* 0x00000004094f7824 */ /* 0x000fe200078e024d */
[----:B------:R-:W-:Y:S01]  /*3930*/  LEA R28, P1, R35, R8, 0x1 ;  /* 0x00000008231c7211 */ /* 0x000fe200078208ff */
[----:B0-----:R-:W-:Y:S01]  /*3940*/  CS2R R104, SRZ ;  /* 0x0000000000687805 */ /* 0x001fe2000001ff00 */
[----:B------:R-:W-:Y:S01]  /*3950*/  LEA.HI.X.SX32 R27, R37, R4, 0x1, P2 ;  /* 0x00000004251b7211 */ /* 0x000fe200010f0eff */
[----:B------:R0:W-:Y:S01]  /*3960*/  STL.64 [R1+0x3e8], R102 ;  /* 0x0003e86601007387 */ /* 0x0001e20000100a00 */
[----:B------:R-:W-:Y:S01]  /*3970*/  LEA R81, R9, R79, 0x2 ;  /* 0x0000004f09517211 */ /* 0x000fe200078e10ff */
[----:B------:R-:W-:Y:S01]  /*3980*/  CS2R R154, SRZ ;  /* 0x00000000009a7805 */ /* 0x000fe2000001ff00 */
[----:B------:R-:W-:Y:S01]  /*3990*/  LEA R30, P2, R43, R8, 0x1 ;  /* 0x000000082b1e7211 */ /* 0x000fe200078408ff */
[----:B------:R-:W-:Y:S01]  /*39a0*/  STL.64 [R1+0x3c8], R26 ;  /* 0x0003c81a01007387 */ /* 0x000fe20000100a00 */
[----:B------:R-:W-:Y:S01]  /*39b0*/  LEA.HI.X.SX32 R29, R35, R4, 0x1, P1 ;  /* 0x00000004231d7211 */ /* 0x000fe200008f0eff */
[----:B------:R-:W-:Y:S01]  /*39c0*/  IMAD R83, R9, 0x4, R81 ;  /* 0x0000000409537824 */ /* 0x000fe200078e0251 */
[----:B-1----:R-:W-:Y:S01]  /*39d0*/  LEA R100, P0, R33, R8, 0x1 ;  /* 0x0000000821647211 */ /* 0x002fe200078008ff */
[----:B------:R-:W-:Y:S01]  /*39e0*/  UMOV UR4, URZ ;  /* 0x0000003f00047c82 */ /* 0x000fe20008000000 */
[-C--:B------:R-:W-:Y:S01]  /*39f0*/  LEA.HI.X.SX32 R31, R43, R4.reuse, 0x1, P2 ;  /* 0x000000042b1f7211 */ /* 0x080fe200010f0eff */
[----:B------:R-:W-:Y:S01]  /*3a00*/  UMOV UR5, URZ ;  /* 0x0000003f00057c82 */ /* 0x000fe20008000000 */
[----:B------:R-:W-:Y:S01]  /*3a10*/  LEA R85, R9, R83, 0x2 ;  /* 0x0000005309557211 */ /* 0x000fe200078e10ff */
[----:B0-----:R-:W-:Y:S01]  /*3a20*/  CS2R R102, SRZ ;  /* 0x0000000000667805 */ /* 0x001fe2000001ff00 */
[----:B------:R-:W-:-:S02]  /*3a30*/  LEA.HI.X.SX32 R101, R33, R4, 0x1, P0 ;  /* 0x0000000421657211 */ /* 0x000fc400000f0eff */
[----:B------:R-:W-:Y:S02]  /*3a40*/  LEA R87, R9, R85, 0x2 ;  /* 0x0000005509577211 */ /* 0x000fe400078e10ff */
[-C--:B------:R-:W-:Y:S01]  /*3a50*/  LEA R34, P0, R39, R8.reuse, 0x1 ;  /* 0x0000000827227211 */ /* 0x080fe200078008ff */
[----:B------:R0:W-:Y:S01]  /*3a60*/  STL.64 [R1+0x3d8], R100 ;  /* 0x0003d86401007387 */ /* 0x0001e20000100a00 */
[----:B------:R-:W-:Y:S01]  /*3a70*/  LEA R32, P1, R41, R8, 0x1 ;  /* 0x0000000829207211 */ /* 0x000fe200078208ff */
[----:B------:R-:W-:Y:S01]  /*3a80*/  IMAD R89, R9, 0x4, R87 ;  /* 0x0000000409597824 */ /* 0x000fe200078e0257 */
[----:B------:R-:W-:Y:S01]  /*3a90*/  LEA.HI.X.SX32 R35, R39, R4, 0x1, P0 ;  /* 0x0000000427237211 */ /* 0x000fe200000f0eff */
[----:B------:R-:W-:Y:S01]  /*3aa0*/  STL.64 [R1+0x3d0], R28 ;  /* 0x0003d01c01007387 */ /* 0x000fe20000100a00 */
[----:B------:R-:W-:Y:S01]  /*3ab0*/  LEA R38, P0, R45, R8, 0x1 ;  /* 0x000000082d267211 */ /* 0x000fe200078008ff */
[----:B------:R-:W-:Y:S01]  /*3ac0*/  IMAD R91, R9, 0x4, R89 ;  /* 0x00000004095b7824 */ /* 0x000fe200078e0259 */
[-C--:B------:R-:W-:Y:S01]  /*3ad0*/  LEA.HI.X.SX32 R33, R41, R4.reuse, 0x1, P1 ;  /* 0x0000000429217211 */ /* 0x080fe200008f0eff */
[----:B------:R-:W-:Y:S01]  /*3ae0*/  STL.64 [R1+0x3b0], R30 ;  /* 0x0003b01e01007387 */ /* 0x000fe20000100a00 */
[----:B------:R-:W-:Y:S01]  /*3af0*/  LEA.HI.X.SX32 R39, R45, R4, 0x1, P0 ;  /* 0x000000042d277211 */ /* 0x000fe200000f0eff */
[----:B------:R-:W-:Y:S01]  /*3b00*/  IMAD R93, R9, 0x4, R91 ;  /* 0x00000004095d7824 */ /* 0x000fe200078e025b */
[-C--:B------:R-:W-:Y:S01]  /*3b10*/  LEA R36, P1, R47, R8.reuse, 0x1 ;  /* 0x000000082f247211 */ /* 0x080fe200078208ff */
[----:B------:R1:W-:Y:S01]  /*3b20*/  STL.64 [R1+0x3c0], R34 ;  /* 0x0003c02201007387 */ /* 0x0003e20000100a00 */
[----:B------:R-:W-:Y:S01]  /*3b30*/  LEA R44, P0, R51, R8, 0x1 ;  /* 0x00000008332c7211 */ /* 0x000fe200078008ff */
[----:B0-----:R-:W-:Y:S01]  /*3b40*/  CS2R R100, SRZ ;  /* 0x0000000000647805 */ /* 0x001fe2000001ff00 */
[----:B------:R-:W-:Y:S01]  /*3b50*/  LEA R95, R9, R93, 0x2 ;  /* 0x0000005d095f7211 */ /* 0x000fe200078e10ff */
[----:B------:R-:W-:Y:S01]  /*3b60*/  STL.64 [R1+0x3b8], R32 ;  /* 0x0003b82001007387 */ /* 0x000fe20000100a00 */
[----:B------:R-:W-:-:S02]  /*3b70*/  LEA.HI.X.SX32 R37, R47, R4, 0x1, P1 ;  /* 0x000000042f257211 */ /* 0x000fc400008f0eff */
[----:B------:R-:W-:Y:S02]  /*3b80*/  LEA R97, R9, R95, 0x2 ;  /* 0x0000005f09617211 */ /* 0x000fe400078e10ff */
[-C--:B------:R-:W-:Y:S02]  /*3b90*/  LEA R42, P1, R53, R8.reuse, 0x1 ;  /* 0x00000008352a7211 */ /* 0x080fe400078208ff */
[----:B------:R-:W-:Y:S02]  /*3ba0*/  LEA R99, R9, R97, 0x2 ;  /* 0x0000006109637211 */ /* 0x000fe400078e10ff */
[----:B-1----:R-:W-:Y:S02]  /*3bb0*/  LEA R34, P2, R49, R8, 0x1 ;  /* 0x0000000831227211 */ /* 0x002fe400078408ff */
[-C--:B------:R-:W-:Y:S01]  /*3bc0*/  LEA.HI.X.SX32 R45, R51, R4.reuse, 0x1, P0 ;  /* 0x00000004332d7211 */ /* 0x080fe200000f0eff */
[----:B------:R-:W-:Y:S01]  /*3bd0*/  IMAD R5, R9, 0x4, R99 ;  /* 0x0000000409057824 */ /* 0x000fe200078e0263 */
[----:B------:R-:W-:-:S02]  /*3be0*/  LEA.HI.X.SX32 R35, R49, R4, 0x1, P2 ;  /* 0x0000000431237211 */ /* 0x000fc400010f0eff */
[----:B------:R-:W-:Y:S02]  /*3bf0*/  LEA.HI.X.SX32 R43, R53, R4, 0x1, P1 ;  /* 0x00000004352b7211 */ /* 0x000fe400008f0eff */
[----:B------:R-:W-:Y:S01]  /*3c00*/  LEA R7, R9, R5, 0x2 ;  /* 0x0000000509077211 */ /* 0x000fe200078e10ff */
[----:B------:R-:W-:Y:S01]  /*3c10*/  STL.64 [R1+0x398], R34 ;  /* 0x0003982201007387 */ /* 0x000fe20000100a00 */
[----:B------:R-:W-:-:S03]  /*3c20*/  LEA R46, P0, R57, R8, 0x1 ;  /* 0x00000008392e7211 */ /* 0x000fc600078008ff */
[----:B------:R-:W-:Y:S01]  /*3c30*/  IMAD R11, R9, 0x4, R7 ;  /* 0x00000004090b7824 */ /* 0x000fe200078e0207 */
[----:B------:R0:W-:Y:S01]  /*3c40*/  STL.64 [R1+0x3a8], R38 ;  /* 0x0003a82601007387 */ /* 0x0001e20000100a00 */
[----:B------:R-:W-:Y:S02]  /*3c50*/  LEA.HI.X.SX32 R47, R57, R4, 0x1, P0 ;  /* 0x00000004392f7211 */ /* 0x000fe400000f0eff */
[----:B------:R-:W-:Y:S01]  /*3c60*/  LEA R50, P0, R63, R8, 0x1 ;  /* 0x000000083f327211 */ /* 0x000fe200078008ff */
[----:B------:R-:W-:Y:S01]  /*3c70*/  STL.64 [R1+0x3a0], R36 ;  /* 0x0003a02401007387 */ /* 0x000fe20000100a00 */
[----:B------:R-:W-:Y:S02]  /*3c80*/  LEA R13, R9, R11, 0x2 ;  /* 0x0000000b090d7211 */ /* 0x000fe400078e10ff */
[----:B------:R-:W-:Y:S02]  /*3c90*/  LEA.HI.X.SX32 R51, R63, R4, 0x1, P0 ;  /* 0x000000043f337211 */ /* 0x000fe400000f0eff */
[-C--:B------:R-:W-:Y:S01]  /*3ca0*/  LEA R54, P0, R69, R8.reuse, 0x1 ;  /* 0x0000000845367211 */ /* 0x080fe200078008ff */
[----:B------:R-:W-:Y:S01]  /*3cb0*/  IMAD R15, R9, 0x4, R13 ;  /* 0x00000004090f7824 */ /* 0x000fe200078e020d */
[----:B0-----:R-:W-:-:S04]  /*3cc0*/  LEA R38, P2, R55, R8, 0x1 ;  /* 0x0000000837267211 */ /* 0x001fc800078408ff */
[----:B------:R-:W-:Y:S02]  /*3cd0*/  LEA R19, R9, R15, 0x2 ;  /* 0x0000000f09137211 */ /* 0x000fe400078e10ff */
[-C--:B------:R-:W-:Y:S02]  /*3ce0*/  LEA.HI.X.SX32 R39, R55, R4.reuse, 0x1, P2 ;  /* 0x0000000437277211 */ /* 0x080fe400010f0eff */
[----:B------:R-:W-:Y:S01]  /*3cf0*/  LEA.HI.X.SX32 R55, R69, R4, 0x1, P0 ;  /* 0x0000000445377211 */ /* 0x000fe200000f0eff */
[----:B------:R-:W-:Y:S01]  /*3d00*/  IMAD R21, R9, 0x4, R19 ;  /* 0x0000000409157824 */ /* 0x000fe200078e0213 */
[----:B------:R-:W-:Y:S01]  /*3d10*/  LEA R58, P0, R75, R8, 0x1 ;  /* 0x000000084b3a7211 */ /* 0x000fe200078008ff */
[----:B------:R-:W-:Y:S03]  /*3d20*/  STL.64 [R1+0x380], R38 ;  /* 0x0003802601007387 */ /* 0x000fe60000100a00 */
[C---:B------:R-:W-:Y:S01]  /*3d30*/  LEA R23, R9.reuse, R21, 0x2 ;  /* 0x0000001509177211 */ /* 0x040fe200078e10ff */
[----:B------:R0:W-:Y:S04]  /*3d40*/  STL.64 [R1+0x390], R44 ;  /* 0x0003902c01007387 */ /* 0x0001e80000100a00 */
[C---:B------:R-:W-:Y:S01]  /*3d50*/  IMAD R25, R9.reuse, 0x4, R23 ;  /* 0x0000000409197824 */ /* 0x040fe200078e0217 */
[----:B------:R1:W-:Y:S04]  /*3d60*/  STL.64 [R1+0x388], R42 ;  /* 0x0003882a01007387 */ /* 0x0003e80000100a00 */
[----:B------:R-:W-:-:S02]  /*3d70*/  LEA R27, R9, R25, 0x2 ;  /* 0x00000019091b7211 */ /* 0x000fc400078e10ff */
[----:B0-----:R-:W-:-:S03]  /*3d80*/  LEA R44, P1, R59, R8, 0x1 ;  /* 0x000000083b2c7211 */ /* 0x001fc600078208ff */
[----:B------:R-:W-:Y:S01]  /*3d90*/  IMAD R29, R9, 0x4, R27 ;  /* 0x00000004091d7824 */ /* 0x000fe200078e021b */
[----:B------:R-:W-:Y:S02]  /*3da0*/  LEA.HI.X.SX32 R45, R59, R4, 0x1, P1 ;  /* 0x000000043b2d7211 */ /* 0x000fe400008f0eff */
[----:B-1----:R-:W-:Y:S02]  /*3db0*/  LEA R42, P2, R61, R8, 0x1 ;  /* 0x000000083d2a7211 */ /* 0x002fe400078408ff */
[----:B------:R-:W-:Y:S02]  /*3dc0*/  LEA R31, R9, R29, 0x2 ;  /* 0x0000001d091f7211 */ /* 0x000fe400078e10ff */
[----:B------:R-:W-:Y:S02]  /*3dd0*/  LEA.HI.X.SX32 R43, R61, R4, 0x1, P2 ;  /* 0x000000043d2b7211 */ /* 0x000fe400010f0eff */
[----:B------:R-:W-:Y:S01]  /*3de0*/  LEA R48, P1, R65, R8, 0x1 ;  /* 0x0000000841307211 */ /* 0x000fe200078208ff */
[----:B------:R-:W-:Y:S01]  /*3df0*/  IMAD R33, R9, 0x4, R31 ;  /* 0x0000000409217824 */ /* 0x000fe200078e021f */
[-C--:B------:R-:W-:Y:S01]  /*3e00*/  LEA.HI.X.SX32 R59, R75, R4.reuse, 0x1, P0 ;  /* 0x000000044b3b7211 */ /* 0x080fe200000f0eff */
[----:B------:R-:W-:Y:S01]  /*3e10*/  STL.64 [R1+0x368], R42 ;  /* 0x0003682a01007387 */ /* 0x000fe20000100a00 */
[----:B------:R-:W-:-:S02]  /*3e20*/  LEA.HI.X.SX32 R49, R65, R4, 0x1, P1 ;  /* 0x0000000441317211 */ /* 0x000fc400008f0eff */
[----:B------:R-:W-:Y:S01]  /*3e30*/  LEA R35, R9, R33, 0x2 ;  /* 0x0000002109237211 */ /* 0x000fe200078e10ff */
[----:B------:R0:W-:Y:S01]  /*3e40*/  STL.64 [R1+0x378], R46 ;  /* 0x0003782e01007387 */ /* 0x0001e20000100a00 */
[-C--:B------:R-:W-:Y:S02]  /*3e50*/  LEA R52, P1, R71, R8.reuse, 0x1 ;  /* 0x0000000847347211 */ /* 0x080fe400078208ff */
[----:B------:R-:W-:Y:S01]  /*3e60*/  LEA R62, P0, R81, R8, 0x1 ;  /* 0x00000008513e7211 */ /* 0x000fe200078008ff */
[----:B------:R-:W-:Y:S01]  /*3e70*/  IMAD R37, R9, 0x4, R35 ;  /* 0x0000000409257824 */ /* 0x000fe200078e0223 */
[----:B------:R1:W-:Y:S01]  /*3e80*/  STL.64 [R1+0x370], R44 ;  /* 0x0003702c01007387 */ /* 0x0003e20000100a00 */
[----:B------:R-:W-:Y:S02]  /*3e90*/  LEA.HI.X.SX32 R53, R71, R4, 0x1, P1 ;  /* 0x0000000447357211 */ /* 0x000fe400008f0eff */
[----:B------:R-:W-:Y:S02]  /*3ea0*/  LEA R56, P1, R77, R8, 0x1 ;  /* 0x000000084d387211 */ /* 0x000fe400078208ff */
[----:B------:R-:W-:-:S02]  /*3eb0*/  LEA R39, R9, R37, 0x2 ;  /* 0x0000002509277211 */ /* 0x000fc400078e10ff */
[----:B0-----:R-:W-:Y:S02]  /*3ec0*/  LEA R46, P2, R67, R8, 0x1 ;  /* 0x00000008432e7211 */ /* 0x001fe400078408ff */
[-C--:B------:R-:W-:Y:S01]  /*3ed0*/  LEA.HI.X.SX32 R57, R77, R4.reuse, 0x1, P1 ;  /* 0x000000044d397211 */ /* 0x080fe200008f0eff */
[----:B------:R-:W-:Y:S01]  /*3ee0*/  IMAD R41, R9, 0x4, R39 ;  /* 0x0000000409297824 */ /* 0x000fe200078e0227 */
[-C--:B------:R-:W-:Y:S02]  /*3ef0*/  LEA.HI.X.SX32 R47, R67, R4.reuse, 0x1, P2 ;  /* 0x00000004432f7211 */ /* 0x080fe400010f0eff */
[----:B------:R-:W-:Y:S02]  /*3f00*/  LEA.HI.X.SX32 R63, R81, R4, 0x1, P0 ;  /* 0x00000004513f7211 */ /* 0x000fe400000f0eff */
[----:B------:R-:W-:Y:S01]  /*3f10*/  LEA R43, R9, R41, 0x2 ;  /* 0x00000029092b7211 */ /* 0x000fe200078e10ff */
[----:B------:R0:W-:Y:S01]  /*3f20*/  STL.64 [R1+0x348], R46 ;  /* 0x0003482e01007387 */ /* 0x0001e20000100a00 */
[-C--:B------:R-:W-:Y:S01]  /*3f30*/  LEA R60, P1, R83, R8.reuse, 0x1 ;  /* 0x00000008533c7211 */ /* 0x080fe200078208ff */
[----:B------:R-:W-:Y:S01]  /*3f40*/  CS2R R80, SRZ ;  /* 0x0000000000507805 */ /* 0x000fe2000001ff00 */
[----:B------:R-:W-:Y:S01]  /*3f50*/  LEA R66, P0, R87, R8, 0x1 ;  /* 0x0000000857427211 */ /* 0x000fe200078008ff */
[----:B------:R2:W-:Y:S01]  /*3f60*/  STL.64 [R1+0x360], R50 ;  /* 0x0003603201007387 */ /* 0x0005e20000100a00 */
[----:B-1----:R-:W-:Y:S01]  /*3f70*/  IMAD R45, R9, 0x4, R43 ;  /* 0x00000004092d7824 */ /* 0x002fe200078e022b */
[----:B------:R-:W-:-:S02]  /*3f80*/  LEA.HI.X.SX32 R61, R83, R4, 0x1, P1 ;  /* 0x00000004533d7211 */ /* 0x000fc400008f0eff */
[----:B------:R1:W-:Y:S01]  /*3f90*/  STL.64 [R1+0x350], R48 ;  /* 0x0003503001007387 */ /* 0x0003e20000100a00 */
[----:B------:R-:W-:Y:S01]  /*3fa0*/  LEA.HI.X.SX32 R67, R87, R4, 0x1, P0 ;  /* 0x0000000457437211 */ /* 0x000fe200000f0eff */
[----:B------:R-:W-:Y:S01]  /*3fb0*/  CS2R R82, SRZ ;  /* 0x0000000000527805 */ /* 0x000fe2000001ff00 */
[----:B------:R-:W-:Y:S01]  /*3fc0*/  LEA R64, P1, R89, R8, 0x1 ;  /* 0x0000000859407211 */ /* 0x000fe200078208ff */
[----:B------:R-:W-:Y:S01]  /*3fd0*/  CS2R R86, SRZ ;  /* 0x0000000000567805 */ /* 0x000fe2000001ff00 */
[----:B0-----:R-:W-:Y:S02]  /*3fe0*/  LEA R47, R9, R45, 0x2 ;  /* 0x0000002d092f7211 */ /* 0x001fe400078e10ff */
[----:B------:R-:W-:Y:S02]  /*3ff0*/  LEA.HI.X.SX32 R65, R89, R4, 0x1, P1 ;  /* 0x0000000459417211 */ /* 0x000fe400008f0eff */
[-C--:B--2---:R-:W-:Y:S01]  /*4000*/  LEA R50, P2, R73, R8.reuse, 0x1 ;  /* 0x0000000849327211 */ /* 0x084fe200078408ff */
[----:B------:R-:W-:Y:S01]  /*4010*/  CS2R R88, SRZ ;  /* 0x0000000000587805 */ /* 0x000fe2000001ff00 */
[----:B------:R-:W-:Y:S01]  /*4020*/  LEA R70, P0, R93, R8, 0x1 ;  /* 0x000000085d467211 */ /* 0x000fe200078008ff */
[----:B-1----:R-:W-:Y:S01]  /*4030*/  IMAD R49, R9, 0x4, R47 ;  /* 0x0000000409317824 */ /* 0x002fe200078e022f */
[----:B------:R-:W-:-:S02]  /*4040*/  LEA.HI.X.SX32 R51, R73, R4, 0x1, P2 ;  /* 0x0000000449337211 */ /* 0x000fc400010f0eff */
[----:B------:R-:W-:Y:S02]  /*4050*/  LEA R68, P1, R95, R8, 0x1 ;  /* 0x000000085f447211 */ /* 0x000fe400078208ff */
[-C--:B------:R-:W-:Y:S01]  /*4060*/  LEA.HI.X.SX32 R71, R93, R4.reuse, 0x1, P0 ;  /* 0x000000045d477211 */ /* 0x080fe200000f0eff */
[----:B------:R0:W-:Y:S01]  /*4070*/  STL.64 [R1+0x330], R50 ;  /* 0x0003303201007387 */ /* 0x0001e20000100a00 */
[----:B------:R-:W-:Y:S01]  /*4080*/  LEA.HI.X.SX32 R69, R95, R4, 0x1, P1 ;  /* 0x000000045f457211 */ /* 0x000fe200008f0eff */
[----:B------:R-:W-:Y:S01]  /*4090*/  CS2R R92, SRZ ;  /* 0x00000000005c7805 */ /* 0x000fe2000001ff00 */
[-C--:B------:R-:W-:Y:S01]  /*40a0*/  LEA R74, P0, R99, R8.reuse, 0x1 ;  /* 0x00000008634a7211 */ /* 0x080fe200078008ff */
[----:B------:R1:W-:Y:S01]  /*40b0*/  STL.64 [R1+0x340], R54 ;  /* 0x0003403601007387 */ /* 0x0003e20000100a00 */
[----:B------:R-:W-:Y:S01]  /*40c0*/  LEA R72, P1, R5, R8, 0x1 ;  /* 0x0000000805487211 */ /* 0x000fe200078208ff */
[----:B------:R-:W-:Y:S01]  /*40d0*/  CS2R R94, SRZ ;  /* 0x00000000005e7805 */ /* 0x000fe2000001ff00 */
[-C--:B------:R-:W-:Y:S01]  /*40e0*/  LEA.HI.X.SX32 R75, R99, R4.reuse, 0x1, P0 ;  /* 0x00000004634b7211 */ /* 0x080fe200000f0eff */
[----:B------:R2:W-:Y:S01]  /*40f0*/  STL.64 [R1+0x338], R52 ;  /* 0x0003383401007387 */ /* 0x0005e20000100a00 */
[----:B------:R-:W-:Y:S01]  /*4100*/  LEA.HI.X.SX32 R73, R5, R4, 0x1, P1 ;  /* 0x0000000405497211 */ /* 0x000fe200008f0eff */
[----:B------:R-:W-:Y:S01]  /*4110*/  CS2R R98, SRZ ;  /* 0x0000000000627805 */ /* 0x000fe2000001ff00 */
[----:B------:R-:W-:-:S02]  /*4120*/  LEA R76, P0, R11, R8, 0x1 ;  /* 0x000000080b4c7211 */ /* 0x000fc400078008ff */
[----:B0-----:R-:W-:Y:S02]  /*4130*/  LEA R51, R9, R49, 0x2 ;  /* 0x0000003109337211 */ /* 0x001fe400078e10ff */
[----:B------:R-:W-:Y:S02]  /*4140*/  LEA.HI.X.SX32 R77, R11, R4, 0x1, P0 ;  /* 0x000000040b4d7211 */ /* 0x000fe400000f0eff */
[----:B-1----:R-:W-:Y:S02]  /*4150*/  LEA R54, P2, R79, R8, 0x1 ;  /* 0x000000084f367211 */ /* 0x002fe400078408ff */
[C---:B------:R-:W-:Y:S01]  /*4160*/  LOP3.LUT R42, R200.reuse, 0x30, RZ, 0x3c, !PT ;  /* 0x00000030c82a7812 */ /* 0x040fe200078e3cff */
[----:B--2---:R-:W-:Y:S01]  /*4170*/  IMAD R53, R9, 0x4, R51 ;  /* 0x0000000409357824 */ /* 0x004fe200078e0233 */
[----:B------:R-:W-:Y:S02]  /*4180*/  LEA.HI.X.SX32 R55, R79, R4, 0x1, P2 ;  /* 0x000000044f377211 */ /* 0x000fe400010f0eff */
[----:B------:R-:W-:Y:S01]  /*4190*/  CS2R R78, SRZ ;  /* 0x00000000004e7805 */ /* 0x000fe2000001ff00 */
[----:B------:R-:W-:-:S02]  /*41a0*/  LOP3.LUT R42, R200, 0x60, RZ, 0x3c, !PT ;  /* 0x00000060c82a7812 */ /* 0x000fc400078e3cff */
[----:B------:R0:W-:Y:S04]  /*41b0*/  STL.64 [R1+0x318], R54 ;  /* 0x0003183601007387 */ /* 0x0001e80000100a00 */
[----:B------:R1:W-:Y:S04]  /*41c0*/  STL.64 [R1+0x328], R58 ;  /* 0x0003283a01007387 */ /* 0x0003e80000100a00 */
[----:B------:R2:W-:Y:S01]  /*41d0*/  STL.64 [R1+0x320], R56 ;  /* 0x0003203801007387 */ /* 0x0005e20000100a00 */
[----:B0-----:R-:W-:Y:S02]  /*41e0*/  LEA R55, R9, R53, 0x2 ;  /* 0x0000003509377211 */ /* 0x001fe400078e10ff */
[----:B-1----:R-:W-:-:S04]  /*41f0*/  LEA R58, P2, R85, R8, 0x1 ;  /* 0x00000008553a7211 */ /* 0x002fc800078408ff */
[----:B------:R-:W-:Y:S01]  /*4200*/  LEA.HI.X.SX32 R59, R85, R4, 0x1, P2 ;  /* 0x00000004553b7211 */ /* 0x000fe200010f0eff */
[----:B--2---:R-:W-:Y:S01]  /*4210*/  IMAD R57, R9, 0x4, R55 ;  /* 0x0000000409397824 */ /* 0x004fe200078e0237 */
[----:B------:R-:W-:-:S03]  /*4220*/  CS2R R84, SRZ ;  /* 0x0000000000547805 */ /* 0x000fc6000001ff00 */
        /* <DEDUP_REMOVED lines=19> */
[----:B0-----:R-:W-:-:S03]  /*4360*/  LEA R67, R9, R65, 0x2 ;  /* 0x0000004109437211 */ /* 0x001fc600078e10ff */
[----:B------:R0:W-:Y:S01]  /*4370*/  STL.64 [R1+0x2c8], R74 ;  /* 0x0002c84a01007387 */ /* 0x0001e20000100a00 */
[----:B-1----:R-:W-:-:S03]  /*4380*/  LEA R70, P2, R7, R8, 0x1 ;  /* 0x0000000807467211 */ /* 0x002fc600078408ff */
[----:B------:R1:W-:Y:S01]  /*4390*/  STL.64 [R1+0x2c0], R72 ;  /* 0x0002c04801007387 */ /* 0x0003e20000100a00 */
[----:B------:R-:W-:Y:S01]  /*43a0*/  LEA.HI.X.SX32 R71, R7, R4, 0x1, P2 ;  /* 0x0000000407477211 */ /* 0x000fe200010f0eff */
[----:B--2---:R-:W-:Y:S01]  /*43b0*/  IMAD R69, R9, 0x4, R67 ;  /* 0x0000000409457824 */ /* 0x004fe200078e0243 */
[----:B0-----:R-:W-:-:S03]  /*43c0*/  LEA R74, P1, R13, R8, 0x1 ;  /* 0x000000080d4a7211 */ /* 0x001fc600078208ff */
[----:B------:R0:W-:Y:S01]  /*43d0*/  STL.64 [R1+0x2b8], R70 ;  /* 0x0002b84601007387 */ /* 0x0001e20000100a00 */
[----:B------:R-:W-:Y:S02]  /*43e0*/  LEA R5, R9, R69, 0x2 ;  /* 0x0000004509057211 */ /* 0x000fe400078e10ff */
[----:B-1----:R-:W-:Y:S01]  /*43f0*/  LEA R72, P2, R15, R8, 0x1 ;  /* 0x000000080f487211 */ /* 0x002fe200078408ff */
[----:B------:R-:W-:Y:S01]  /*4400*/  STL.64 [R1+0x2b0], R76 ;  /* 0x0002b04c01007387 */ /* 0x000fe20000100a00 */
[-C--:B------:R-:W-:Y:S02]  /*4410*/  LEA.HI.X.SX32 R75, R13, R4.reuse, 0x1, P1 ;  /* 0x000000040d4b7211 */ /* 0x080fe400008f0eff */
[----:B------:R-:W-:Y:S02]  /*4420*/  LEA.HI.X.SX32 R73, R15, R4, 0x1, P2 ;  /* 0x000000040f497211 */ /* 0x000fe400010f0eff */
[-C--:B------:R-:W-:Y:S02]  /*4430*/  LEA R12, P1, R21, R8.reuse, 0x1 ;  /* 0x00000008150c7211 */ /* 0x080fe400078208ff */
[----:B------:R-:W-:Y:S01]  /*4440*/  LEA R6, P2, R23, R8, 0x1 ;  /* 0x0000000817067211 */ /* 0x000fe200078408ff */
[----:B------:R1:W-:Y:S01]  /*4450*/  STL.64 [R1+0x2a0], R72 ;  /* 0x0002a04801007387 */ /* 0x0003e20000100a00 */
[----:B0-----:R-:W-:Y:S01]  /*4460*/  IMAD R71, R9, 0x4, R5 ;  /* 0x0000000409477824 */ /* 0x001fe200078e0205 */
[----:B------:R-:W-:-:S02]  /*4470*/  LEA.HI.X.SX32 R13, R21, R4, 0x1, P1 ;  /* 0x00000004150d7211 */ /* 0x000fc400008f0eff */
[----:B------:R0:W-:Y:S01]  /*4480*/  STL.64 [R1+0x2a8], R74 ;  /* 0x0002a84a01007387 */ /* 0x0001e20000100a00 */
[----:B------:R-:W-:Y:S02]  /*4490*/  LEA.HI.X.SX32 R7, R23, R4, 0x1, P2 ;  /* 0x0000000417077211 */ /* 0x000fe400010f0eff */
[----:B------:R-:W-:Y:S02]  /*44a0*/  LEA R11, R9, R71, 0x2 ;  /* 0x00000047090b7211 */ /* 0x000fe400078e10ff */
[----:B-1----:R-:W-:-:S03]  /*44b0*/  LEA R72, P0, R19, R8, 0x1 ;  /* 0x0000000813487211 */ /* 0x002fc600078008ff */
[----:B------:R-:W-:Y:S01]  /*44c0*/  IMAD R15, R9, 0x4, R11 ;  /* 0x00000004090f7824 */ /* 0x000fe200078e020b */
[----:B------:R-:W-:Y:S02]  /*44d0*/  LEA.HI.X.SX32 R73, R19, R4, 0x1, P0 ;  /* 0x0000000413497211 */ /* 0x000fe400000f0eff */
[----:B0-----:R-:W-:Y:S02]  /*44e0*/  LEA R74, P0, R25, R8, 0x1 ;  /* 0x00000008194a7211 */ /* 0x001fe400078008ff */
[----:B------:R-:W-:Y:S01]  /*44f0*/  LEA R21, R9, R15, 0x2 ;  /* 0x0000000f09157211 */ /* 0x000fe200078e10ff */
[----:B------:R0:W-:Y:S01]  /*4500*/  STL.64 [R1+0x298], R72 ;  /* 0x0002984801007387 */ /* 0x0001e20000100a00 */
[----:B------:R-:W-:Y:S02]  /*4510*/  LEA.HI.X.SX32 R75, R25, R4, 0x1, P0 ;  /* 0x00000004194b7211 */ /* 0x000fe400000f0eff */
[C---:B------:R-:W-:Y:S01]  /*4520*/  LEA R76, P0, R31.reuse, R8, 0x1 ;  /* 0x000000081f4c7211 */ /* 0x040fe200078008ff */
[----:B------:R1:W-:Y:S03]  /*4530*/  STL.64 [R1+0x290], R12 ;  /* 0x0002900c01007387 */ /* 0x0003e60000100a00 */
[----:B------:R-:W-:Y:S01]  /*4540*/  LEA.HI.X.SX32 R77, R31, R4, 0x1, P0 ;  /* 0x000000041f4d7211 */ /* 0x000fe200000f0eff */
[----:B------:R2:W-:Y:S01]  /*4550*/  STL.64 [R1+0x288], R6 ;  /* 0x0002880601007387 */ /* 0x0005e20000100a00 */
[----:B------:R-:W-:-:S03]  /*4560*/  LEA R28, P0, R37, R8, 0x1 ;  /* 0x00000008251c7211 */ /* 0x000fc600078008ff */
[----:B------:R3:W-:Y:S01]  /*4570*/  STL.64 [R1+0x280], R74 ;  /* 0x0002804a01007387 */ /* 0x0007e20000100a00 */
[----:B0-----:R-:W-:Y:S01]  /*4580*/  IMAD R73, R9, 0x4, R21 ;  /* 0x0000000409497824 */ /* 0x001fe200078e0215 */
[----:B-1----:R-:W-:-:S04]  /*4590*/  LEA R12, P1, R27, R8, 0x1 ;  /* 0x000000081b0c7211 */ /* 0x002fc800078208ff */
[----:B------:R-:W-:Y:S02]  /*45a0*/  LEA.HI.X.SX32 R13, R27, R4, 0x1, P1 ;  /* 0x000000041b0d7211 */ /* 0x000fe400008f0eff */
[----:B--2---:R-:W-:Y:S02]  /*45b0*/  LEA R6, P2, R29, R8, 0x1 ;  /* 0x000000081d067211 */ /* 0x004fe400078408ff */
[----:B------:R-:W-:Y:S01]  /*45c0*/  LEA R27, R9, R73, 0x2 ;  /* 0x00000049091b7211 */ /* 0x000fe200078e10ff */
[----:B------:R0:W-:Y:S01]  /*45d0*/  STL.64 [R1+0x278], R12 ;  /* 0x0002780c01007387 */ /* 0x0001e20000100a00 */
[-C--:B------:R-:W-:Y:S02]  /*45e0*/  LEA.HI.X.SX32 R7, R29, R4.reuse, 0x1, P2 ;  /* 0x000000041d077211 */ /* 0x080fe400010f0eff */
[----:B------:R-:W-:Y:S01]  /*45f0*/  LEA.HI.X.SX32 R29, R37, R4, 0x1, P0 ;  /* 0x00000004251d7211 */ /* 0x000fe200000f0eff */
[----:B---3--:R-:W-:Y:S02]  /*4600*/  IMAD R75, R9, 0x4, R27 ;  /* 0x00000004094b7824 */ /* 0x008fe400078e021b */
[----:B------:R1:W-:Y:S04]  /*4610*/  STL.64 [R1+0x270], R6 ;  /* 0x0002700601007387 */ /* 0x0003e80000100a00 */
[----:B------:R2:W-:Y:S01]  /*4620*/  STL.64 [R1+0x268], R76 ;  /* 0x0002684c01007387 */ /* 0x0005e20000100a00 */
[----:B0-----:R-:W-:-:S04]  /*4630*/  LEA R12, P1, R33, R8, 0x1 ;  /* 0x00000008210c7211 */ /* 0x001fc800078208ff */
[----:B------:R-:W-:Y:S02]  /*4640*/  LEA.HI.X.SX32 R13, R33, R4, 0x1, P1 ;  /* 0x00000004210d7211 */ /* 0x000fe400008f0eff */
[----:B-1----:R-:W-:Y:S02]  /*4650*/  LEA R6, P2, R35, R8, 0x1 ;  /* 0x0000000823067211 */ /* 0x002fe400078408ff */
[----:B------:R-:W-:Y:S01]  /*4660*/  LEA R33, R9, R75, 0x2 ;  /* 0x0000004b09217211 */ /* 0x000fe200078e10ff */
[----:B------:R0:W-:Y:S01]  /*4670*/  STL.64 [R1+0x260], R12 ;  /* 0x0002600c01007387 */ /* 0x0001e20000100a00 */
[----:B------:R-:W-:Y:S01]  /*4680*/  LEA.HI.X.SX32 R7, R35, R4, 0x1, P2 ;  /* 0x0000000423077211 */ /* 0x000fe200010f0eff */
[----:B--2---:R-:W-:Y:S02]  /*4690*/  CS2R R76, SRZ ;  /* 0x00000000004c7805 */ /* 0x004fe4000001ff00 */
[C---:B------:R-:W-:Y:S02]  /*46a0*/  IMAD R35, R9.reuse, 0x4, R33 ;  /* 0x0000000409237824 */ /* 0x040fe400078e0221 */
[----:B------:R1:W-:Y:S03]  /*46b0*/  STL.64 [R1+0x258], R6 ;  /* 0x0002580601007387 */ /* 0x0003e60000100a00 */
[----:B------:R-:W-:Y:S01]  /*46c0*/  LEA R37, R9, R35, 0x2 ;  /* 0x0000002309257211 */ /* 0x000fe200078e10ff */
[----:B------:R2:W-:Y:S01]  /*46d0*/  STL.64 [R1+0x250], R28 ;  /* 0x0002501c01007387 */ /* 0x0005e20000100a00 */
[----:B0-----:R-:W-:-:S04]  /*46e0*/  LEA R12, P1, R39, R8, 0x1 ;  /* 0x00000008270c7211 */ /* 0x001fc800078208ff */
[----:B------:R-:W-:Y:S01]  /*46f0*/  LEA.HI.X.SX32 R13, R39, R4, 0x1, P1 ;  /* 0x00000004270d7211 */ /* 0x000fe200008f0eff */
[----:B------:R-:W-:Y:S01]  /*4700*/  IMAD R39, R9, 0x4, R37 ;  /* 0x0000000409277824 */ /* 0x000fe200078e0225 */
[----:B-1----:R-:W-:-:S03]  /*4710*/  LEA R6, P2, R41, R8, 0x1 ;  /* 0x0000000829067211 */ /* 0x002fc600078408ff */
[----:B------:R0:W-:Y:S01]  /*4720*/  STL.64 [R1+0x248], R12 ;  /* 0x0002480c01007387 */ /* 0x0001e20000100a00 */
[----:B------:R-:W-:Y:S02]  /*4730*/  LEA.HI.X.SX32 R7, R41, R4, 0x1, P2 ;  /* 0x0000000429077211 */ /* 0x000fe400010f0eff */
[----:B--2---:R-:W-:Y:S02]  /*4740*/  LEA R28, P0, R43, R8, 0x1 ;  /* 0x000000082b1c7211 */ /* 0x004fe400078008ff */
[----:B------:R-:W-:Y:S01]  /*4750*/  LEA R41, R9, R39, 0x2 ;  /* 0x0000002709297211 */ /* 0x000fe200078e10ff */
[----:B------:R1:W-:Y:S01]  /*4760*/  STL.64 [R1+0x240], R6 ;  /* 0x0002400601007387 */ /* 0x0003e20000100a00 */
[----:B------:R-:W-:-:S03]  /*4770*/  LEA.HI.X.SX32 R29, R43, R4, 0x1, P0 ;  /* 0x000000042b1d7211 */ /* 0x000fc600000f0eff */
[----:B------:R-:W-:Y:S01]  /*4780*/  IMAD R43, R9, 0x4, R41 ;  /* 0x00000004092b7824 */ /* 0x000fe200078e0229 */
[C---:B0-----:R-:W-:Y:S01]  /*4790*/  LEA R12, P1, R45.reuse, R8, 0x1 ;  /* 0x000000082d0c7211 */ /* 0x041fe200078208ff */
[----:B------:R0:W-:Y:S03]  /*47a0*/  STL.64 [R1+0x238], R28 ;  /* 0x0002381c01007387 */ /* 0x0001e60000100a00 */
[----:B------:R-:W-:Y:S02]  /*47b0*/  LEA.HI.X.SX32 R13, R45, R4, 0x1, P1 ;  /* 0x000000042d0d7211 */ /* 0x000fe400008f0eff */
[----:B-1----:R-:W-:Y:S02]  /*47c0*/  LEA R6, P2, R47, R8, 0x1 ;  /* 0x000000082f067211 */ /* 0x002fe400078408ff */
[----:B------:R-:W-:Y:S01]  /*47d0*/  LEA R45, R9, R43, 0x2 ;  /* 0x0000002b092d7211 */ /* 0x000fe200078e10ff */
[----:B------:R1:W-:Y:S01]  /*47e0*/  STL.64 [R1+0x230], R12 ;  /* 0x0002300c01007387 */ /* 0x0003e20000100a00 */
[----:B------:R-:W-:-:S02]  /*47f0*/  LEA.HI.X.SX32 R7, R47, R4, 0x1, P2 ;  /* 0x000000042f077211 */ /* 0x000fc400010f0eff */
[----:B0-----:R-:W-:Y:S01]  /*4800*/  LEA R28, P0, R49, R8, 0x1 ;  /* 0x00000008311c7211 */ /* 0x001fe200078008ff */
[----:B------:R-:W-:Y:S02]  /*4810*/  IMAD R47, R9, 0x4, R45 ;  /* 0x00000004092f7824 */ /* 0x000fe400078e022d */
[----:B------:R0:W-:Y:S01]  /*4820*/  STL.64 [R1+0x228], R6 ;  /* 0x0002280601007387 */ /* 0x0001e20000100a00 */
[----:B------:R-:W-:Y:S02]  /*4830*/  LEA.HI.X.SX32 R29, R49, R4, 0x1, P0 ;  /* 0x00000004311d7211 */ /* 0x000fe400000f0eff */
[----:B------:R-:W-:Y:S02]  /*4840*/  LEA R19, R9, R47, 0x2 ;  /* 0x0000002f09137211 */ /* 0x000fe400078e10ff */
[----:B-1----:R-:W-:Y:S01]  /*4850*/  LEA R12, P1, R51, R8, 0x1 ;  /* 0x00000008330c7211 */ /* 0x002fe200078208ff */
[----:B------:R1:W-:Y:S02]  /*4860*/  STL.64 [R1+0x220], R28 ;  /* 0x0002201c01007387 */ /* 0x0003e40000100a00 */
[----:B------:R-:W-:Y:S01]  /*4870*/  IMAD R31, R9, 0x4, R19 ;  /* 0x00000004091f7824 */ /* 0x000fe200078e0213 */
[----:B------:R-:W-:-:S02]  /*4880*/  LEA.HI.X.SX32 R13, R51, R4, 0x1, P1 ;  /* 0x00000004330d7211 */ /* 0x000fc400008f0eff */
[----:B0-----:R-:W-:Y:S02]  /*4890*/  LEA R6, P2, R53, R8, 0x1 ;  /* 0x0000000835067211 */ /* 0x001fe400078408ff */
[----:B------:R-:W-:Y:S01]  /*48a0*/  LEA R49, R9, R31, 0x2 ;  /* 0x0000001f09317211 */ /* 0x000fe200078e10ff */
[----:B------:R0:W-:Y:S01]  /*48b0*/  STL.64 [R1+0x218], R12 ;  /* 0x0002180c01007387 */ /* 0x0001e20000100a00 */
[----:B------:R-:W-:Y:S02]  /*48c0*/  LEA.HI.X.SX32 R7, R53, R4, 0x1, P2 ;  /* 0x0000000435077211 */ /* 0x000fe400010f0eff */
[----:B-1----:R-:W-:-:S03]  /*48d0*/  LEA R28, P0, R55, R8, 0x1 ;  /* 0x00000008371c7211 */ /* 0x002fc600078008ff */
[----:B------:R1:W-:Y:S01]  /*48e0*/  STL.64 [R1+0x210], R6 ;  /* 0x0002100601007387 */ /* 0x0003e20000100a00 */
[----:B------:R-:W-:Y:S02]  /*48f0*/  LEA.HI.X.SX32 R29, R55, R4, 0x1, P0 ;  /* 0x00000004371d7211 */ /* 0x000fe400000f0eff */
[----:B0-----:R-:W-:-:S03]  /*4900*/  LEA R12, P1, R57, R8, 0x1 ;  /* 0x00000008390c7211 */ /* 0x001fc600078208ff */
        /* <DEDUP_REMOVED lines=8> */
[-C--:B------:R-:W-:Y:S02]  /*4990*/  LEA R50, P0, R67, R8.reuse, 0x1 ;  /* 0x0000000843327211 */ /* 0x080fe400078008ff */
[----:B-1----:R-:W-:Y:S01]  /*49a0*/  LEA R12, P1, R63, R8, 0x1 ;  /* 0x000000083f0c7211 */ /* 0x002fe200078208ff */
[----:B------:R1:W-:Y:S01]  /*49b0*/  STL.64 [R1+0x1f0], R28 ;  /* 0x0001f01c01007387 */ /* 0x0003e20000100a00 */
[-C--:B------:R-:W-:Y:S02]  /*49c0*/  LEA.HI.X.SX32 R51, R67, R4.reuse, 0x1, P0 ;  /* 0x0000000443337211 */ /* 0x080fe400000f0eff */
[----:B------:R-:W-:Y:S02]  /*49d0*/  LEA.HI.X.SX32 R13, R63, R4, 0x1, P1 ;  /* 0x000000043f0d7211 */ /* 0x000fe400008f0eff */
[----:B0-----:R-:W-:-:S02]  /*49e0*/  LEA R6, P2, R65, R8, 0x1 ;  /* 0x0000000841067211 */ /* 0x001fc400078408ff */
[----:B------:R-:W-:Y:S01]  /*49f0*/  LEA R54, P0, R71, R8, 0x1 ;  /* 0x0000000847367211 */ /* 0x000fe200078008ff */
[----:B------:R0:W-:Y:S01]  /*4a00*/  STL.64 [R1+0x1e8], R12 ;  /* 0x0001e80c01007387 */ /* 0x0001e20000100a00 */
[-C--:B------:R-:W-:Y:S02]  /*4a10*/  LEA.HI.X.SX32 R7, R65, R4.reuse, 0x1, P2 ;  /* 0x0000000441077211 */ /* 0x080fe400010f0eff */
[----:B------:R-:W-:Y:S02]  /*4a20*/  LEA.HI.X.SX32 R55, R71, R4, 0x1, P0 ;  /* 0x0000000447377211 */ /* 0x000fe400000f0eff */
[C---:B-1----:R-:W-:Y:S01]  /*4a30*/  LEA R28, P1, R69.reuse, R8, 0x1 ;  /* 0x00000008451c7211 */ /* 0x042fe200078208ff */
[----:B------:R1:W-:Y:S01]  /*4a40*/  STL.64 [R1+0x1e0], R6 ;  /* 0x0001e00601007387 */ /* 0x0003e20000100a00 */
[----:B------:R-:W-:Y:S02]  /*4a50*/  CS2R R70, SRZ ;  /* 0x0000000000467805 */ /* 0x000fe4000001ff00 */
[----:B------:R-:W-:-:S02]  /*4a60*/  LEA.HI.X.SX32 R29, R69, R4, 0x1, P1 ;  /* 0x00000004451d7211 */ /* 0x000fc400008f0eff */
[-C--:B------:R-:W-:Y:S01]  /*4a70*/  LEA R52, P1, R11, R8.reuse, 0x1 ;  /* 0x000000080b347211 */ /* 0x080fe200078208ff */
[----:B------:R-:W-:Y:S01]  /*4a80*/  CS2R R68, SRZ ;  /* 0x0000000000447805 */ /* 0x000fe2000001ff00 */
[----:B0-----:R-:W-:Y:S02]  /*4a90*/  LEA R12, P2, R5, R8, 0x1 ;  /* 0x00000008050c7211 */ /* 0x001fe400078408ff */
[-C--:B------:R-:W-:Y:S02]  /*4aa0*/  LEA.HI.X.SX32 R53, R11, R4.reuse, 0x1, P1 ;  /* 0x000000040b357211 */ /* 0x080fe400008f0eff */
[----:B------:R-:W-:Y:S01]  /*4ab0*/  LEA.HI.X.SX32 R13, R5, R4, 0x1, P2 ;  /* 0x00000004050d7211 */ /* 0x000fe200010f0eff */
[----:B-1----:R-:W-:-:S04]  /*4ac0*/  IMAD R7, R9, 0x4, R49 ;  /* 0x0000000409077824 */ /* 0x002fc800078e0231 */
[----:B------:R0:W-:Y:S04]  /*4ad0*/  STL.64 [R1+0x1c8], R12 ;  /* 0x0001c80c01007387 */ /* 0x0001e80000100a00 */
[----:B------:R1:W-:Y:S04]  /*4ae0*/  STL.64 [R1+0x1d8], R50 ;  /* 0x0001d83201007387 */ /* 0x0003e80000100a00 */
[----:B------:R2:W-:Y:S01]  /*4af0*/  STL.64 [R1+0x1d0], R28 ;  /* 0x0001d01c01007387 */ /* 0x0005e20000100a00 */
[----:B0-----:R-:W-:-:S03]  /*4b00*/  LEA R13, R9, R7, 0x2 ;  /* 0x00000007090d7211 */ /* 0x001fc600078e10ff */
[----:B------:R-:W-:Y:S01]  /*4b10*/  STL.64 [R1+0x1c0], R54 ;  /* 0x0001c03601007387 */ /* 0x000fe20000100a00 */
[----:B-1----:R-:W-:-:S03]  /*4b20*/  LEA R50, P2, R15, R8, 0x1 ;  /* 0x000000080f327211 */ /* 0x002fc600078408ff */
[----:B------:R0:W-:Y:S01]  /*4b30*/  STL.64 [R1+0x1b8], R52 ;  /* 0x0001b83401007387 */ /* 0x0001e20000100a00 */
[----:B------:R-:W-:Y:S01]  /*4b40*/  LEA.HI.X.SX32 R51, R15, R4, 0x1, P2 ;  /* 0x000000040f337211 */ /* 0x000fe200010f0eff */
[----:B--2---:R-:W-:Y:S01]  /*4b50*/  IMAD R29, R9, 0x4, R13 ;  /* 0x00000004091d7824 */ /* 0x004fe200078e020d */
[----:B------:R-:W-:-:S03]  /*4b60*/  LEA R10, P2, R27, R8, 0x1 ;  /* 0x000000081b0a7211 */ /* 0x000fc600078408ff */
[----:B------:R1:W-:Y:S01]  /*4b70*/  STL.64 [R1+0x1b0], R50 ;  /* 0x0001b03201007387 */ /* 0x0003e20000100a00 */
[----:B------:R-:W-:Y:S02]  /*4b80*/  LEA R23, R9, R29, 0x2 ;  /* 0x0000001d09177211 */ /* 0x000fe400078e10ff */
[----:B------:R-:W-:Y:S02]  /*4b90*/  LEA.HI.X.SX32 R11, R27, R4, 0x1, P2 ;  /* 0x000000041b0b7211 */ /* 0x000fe400010f0eff */
[-C--:B0-----:R-:W-:Y:S01]  /*4ba0*/  LEA R52, P0, R21, R8.reuse, 0x1 ;  /* 0x0000000815347211 */ /* 0x081fe200078008ff */
[----:B------:R-:W-:Y:S01]  /*4bb0*/  IMAD R25, R9, 0x4, R23 ;  /* 0x0000000409197824 */ /* 0x000fe200078e0217 */
[----:B------:R-:W-:Y:S02]  /*4bc0*/  LEA R14, P2, R35, R8, 0x1 ;  /* 0x00000008230e7211 */ /* 0x000fe400078408ff */
[----:B------:R-:W-:Y:S02]  /*4bd0*/  LEA.HI.X.SX32 R53, R21, R4, 0x1, P0 ;  /* 0x0000000415357211 */ /* 0x000fe400000f0eff */
[----:B------:R-:W-:-:S02]  /*4be0*/  LEA R27, R9, R25, 0x2 ;  /* 0x00000019091b7211 */ /* 0x000fc400078e10ff */
[----:B-1----:R-:W-:Y:S01]  /*4bf0*/  LEA R50, P1, R73, R8, 0x1 ;  /* 0x0000000849327211 */ /* 0x002fe200078208ff */
[----:B------:R-:W-:Y:S01]  /*4c00*/  STL.64 [R1+0x1a8], R52 ;  /* 0x0001a83401007387 */ /* 0x000fe20000100a00 */
[-C--:B------:R-:W-:Y:S02]  /*4c10*/  LEA.HI.X.SX32 R15, R35, R4.reuse, 0x1, P2 ;  /* 0x00000004230f7211 */ /* 0x080fe400010f0eff */
[----:B------:R-:W-:Y:S02]  /*4c20*/  LEA.HI.X.SX32 R51, R73, R4, 0x1, P1 ;  /* 0x0000000449337211 */ /* 0x000fe400008f0eff */
[-C--:B------:R-:W-:Y:S01]  /*4c30*/  LEA R20, P1, R33, R8.reuse, 0x1 ;  /* 0x0000000821147211 */ /* 0x080fe200078208ff */
[----:B------:R-:W-:Y:S01]  /*4c40*/  CS2R R72, SRZ ;  /* 0x0000000000487805 */ /* 0x000fe2000001ff00 */
[----:B------:R-:W-:Y:S01]  /*4c50*/  LEA R32, P2, R41, R8, 0x1 ;  /* 0x0000000829207211 */ /* 0x000fe200078408ff */
[----:B------:R0:W-:Y:S01]  /*4c60*/  STL.64 [R1+0x1a0], R50 ;  /* 0x0001a03201007387 */ /* 0x0001e20000100a00 */
[----:B------:R-:W-:-:S02]  /*4c70*/  LEA.HI.X.SX32 R21, R33, R4, 0x1, P1 ;  /* 0x0000000421157211 */ /* 0x000fc400008f0eff */
[----:B------:R-:W-:Y:S01]  /*4c80*/  LEA.HI.X.SX32 R33, R41, R4, 0x1, P2 ;  /* 0x0000000429217211 */ /* 0x000fe200010f0eff */
[----:B------:R1:W-:Y:S01]  /*4c90*/  STL.64 [R1+0x198], R10 ;  /* 0x0001980a01007387 */ /* 0x0003e20000100a00 */
[C---:B------:R-:W-:Y:S02]  /*4ca0*/  LOP3.LUT R41, R200.reuse, 0x10, RZ, 0x3c, !PT ;  /* 0x00000010c8297812 */ /* 0x040fe400078e3cff */
[C---:B------:R-:W-:Y:S01]  /*4cb0*/  LOP3.LUT R41, R200.reuse, 0x40, RZ, 0x3c, !PT ;  /* 0x00000040c8297812 */ /* 0x040fe200078e3cff */
[----:B------:R2:W-:Y:S01]  /*4cc0*/  STL.64 [R1+0x180], R14 ;  /* 0x0001800e01007387 */ /* 0x0005e20000100a00 */
[----:B------:R-:W-:Y:S02]  /*4cd0*/  LOP3.LUT R41, R200, 0x70, RZ, 0x3c, !PT ;  /* 0x00000070c8297812 */ /* 0x000fe400078e3cff */
[----:B0-----:R-:W-:-:S04]  /*4ce0*/  LEA R50, P0, R75, R8, 0x1 ;  /* 0x000000084b327211 */ /* 0x001fc800078008ff */
[----:B------:R-:W-:Y:S01]  /*4cf0*/  LEA.HI.X.SX32 R51, R75, R4, 0x1, P0 ;  /* 0x000000044b337211 */ /* 0x000fe200000f0eff */
[----:B-1----:R-:W-:Y:S01]  /*4d00*/  IMAD R11, R9, 0x4, R27 ;  /* 0x00000004090b7824 */ /* 0x002fe200078e021b */
[----:B------:R-:W-:Y:S01]  /*4d10*/  LEA R52, P0, R37, R8, 0x1 ;  /* 0x0000000825347211 */ /* 0x000fe200078008ff */
[----:B------:R-:W-:Y:S02]  /*4d20*/  CS2R R74, SRZ ;  /* 0x00000000004a7805 */ /* 0x000fe4000001ff00 */
[----:B------:R0:W-:Y:S01]  /*4d30*/  STL.64 [R1+0x190], R50 ;  /* 0x0001903201007387 */ /* 0x0001e20000100a00 */
[----:B--2---:R-:W-:Y:S02]  /*4d40*/  LEA R15, R9, R11, 0x2 ;  /* 0x0000000b090f7211 */ /* 0x004fe400078e10ff */
[----:B------:R-:W-:Y:S01]  /*4d50*/  LEA.HI.X.SX32 R53, R37, R4, 0x1, P0 ;  /* 0x0000000425357211 */ /* 0x000fe200000f0eff */
[----:B------:R1:W-:Y:S01]  /*4d60*/  STL.64 [R1+0x188], R20 ;  /* 0x0001881401007387 */ /* 0x0003e20000100a00 */
[----:B------:R-:W-:-:S03]  /*4d70*/  LEA R36, P0, R43, R8, 0x1 ;  /* 0x000000082b247211 */ /* 0x000fc600078008ff */
[----:B------:R-:W-:Y:S01]  /*4d80*/  STL.64 [R1+0x178], R52 ;  /* 0x0001783401007387 */ /* 0x000fe20000100a00 */
[----:B------:R-:W-:Y:S02]  /*4d90*/  LEA.HI.X.SX32 R37, R43, R4, 0x1, P0 ;  /* 0x000000042b257211 */ /* 0x000fe400000f0eff */
[C---:B------:R-:W-:Y:S02]  /*4da0*/  LOP3.LUT R43, R200.reuse, 0x20, RZ, 0x3c, !PT ;  /* 0x00000020c82b7812 */ /* 0x040fe400078e3cff */
[----:B0-----:R-:W-:Y:S02]  /*4db0*/  LEA R50, P1, R39, R8, 0x1 ;  /* 0x0000000827327211 */ /* 0x001fe400078208ff */
[----:B------:R-:W-:Y:S01]  /*4dc0*/  LOP3.LUT R43, R200, 0x50, RZ, 0x3c, !PT ;  /* 0x00000050c82b7812 */ /* 0x000fe200078e3cff */
[----:B-1----:R-:W-:Y:S01]  /*4dd0*/  IMAD R21, R9, 0x4, R15 ;  /* 0x0000000409157824 */ /* 0x002fe200078e020f */
[----:B------:R-:W-:Y:S02]  /*4de0*/  LEA.HI.X.SX32 R51, R39, R4, 0x1, P1 ;  /* 0x0000000427337211 */ /* 0x000fe400008f0eff */
[----:B------:R-:W-:-:S02]  /*4df0*/  LEA R34, P1, R45, R8, 0x1 ;  /* 0x000000082d227211 */ /* 0x000fc400078208ff */
[----:B------:R-:W-:Y:S01]  /*4e00*/  LEA R5, R9, R21, 0x2 ;  /* 0x0000001509057211 */ /* 0x000fe200078e10ff */
[----:B------:R-:W-:Y:S01]  /*4e10*/  STL.64 [R1+0x170], R50 ;  /* 0x0001703201007387 */ /* 0x000fe20000100a00 */
[----:B------:R-:W-:-:S03]  /*4e20*/  LEA.HI.X.SX32 R35, R45, R4, 0x1, P1 ;  /* 0x000000042d237211 */ /* 0x000fc600008f0eff */
[----:B------:R0:W-:Y:S01]  /*4e30*/  STL.64 [R1+0x168], R32 ;  /* 0x0001682001007387 */ /* 0x0001e20000100a00 */
[----:B------:R-:W-:-:S03]  /*4e40*/  IMAD R12, R9, 0x4, R5 ;  /* 0x00000004090c7824 */ /* 0x000fc600078e0205 */
[----:B------:R1:W-:Y:S02]  /*4e50*/  STL.64 [R1+0x160], R36 ;  /* 0x0001602401007387 */ /* 0x0003e40000100a00 */
[C---:B------:R-:W-:Y:S02]  /*4e60*/  LEA R20, R9.reuse, R12, 0x2 ;  /* 0x0000000c09147211 */ /* 0x040fe400078e10ff */
[----:B------:R2:W-:Y:S03]  /*4e70*/  STL.64 [R1+0x158], R34 ;  /* 0x0001582201007387 */ /* 0x0005e60000100a00 */
[----:B------:R-:W-:Y:S01]  /*4e80*/  IMAD R6, R9, 0x4, R20 ;  /* 0x0000000409067824 */ /* 0x000fe200078e0214 */
[----:B0-----:R-:W-:-:S04]  /*4e90*/  LEA R32, P2, R47, R8, 0x1 ;  /* 0x000000082f207211 */ /* 0x001fc800078408ff */
[----:B------:R-:W-:Y:S02]  /*4ea0*/  LEA.HI.X.SX32 R33, R47, R4, 0x1, P2 ;  /* 0x000000042f217211 */ /* 0x000fe400010f0eff */
[-C--:B-1----:R-:W-:Y:S02]  /*4eb0*/  LEA R36, P0, R19, R8.reuse, 0x1 ;  /* 0x0000000813247211 */ /* 0x082fe400078008ff */
[----:B--2---:R-:W-:Y:S01]  /*4ec0*/  LEA R34, P1, R31, R8, 0x1 ;  /* 0x000000081f227211 */ /* 0x004fe200078208ff */
[----:B------:R0:W-:Y:S01]  /*4ed0*/  STL.64 [R1+0x150], R32 ;  /* 0x0001502001007387 */ /* 0x0001e20000100a00 */
[-C--:B------:R-:W-:Y:S02]  /*4ee0*/  LEA.HI.X.SX32 R37, R19, R4.reuse, 0x1, P0 ;  /* 0x0000000413257211 */ /* 0x080fe400000f0eff */
[----:B------:R-:W-:Y:S02]  /*4ef0*/  LEA.HI.X.SX32 R35, R31, R4, 0x1, P1 ;  /* 0x000000041f237211 */ /* 0x000fe400008f0eff */
[C---:B------:R-:W-:Y:S01]  /*4f00*/  LEA R14, R9.reuse, R6, 0x2 ;  /* 0x00000006090e7211 */ /* 0x040fe200078e10ff */
[----:B------:R-:W-:Y:S04]  /*4f10*/  STL.64 [R1+0x148], R36 ;  /* 0x0001482401007387 */ /* 0x000fe80000100a00 */
[----:B------:R1:W-:Y:S01]  /*4f20*/  STL.64 [R1+0x140], R34 ;  /* 0x0001402201007387 */ /* 0x0003e20000100a00 */
[----:B------:R-:W-:Y:S01]  /*4f30*/  IMAD R19, R9, 0x4, R14 ;  /* 0x0000000409137824 */ /* 0x000fe200078e020e */
[----:B0-----:R-:W-:-:S04]  /*4f40*/  LEA R32, P2, R49, R8, 0x1 ;  /* 0x0000000831207211 */ /* 0x001fc800078408ff */
[----:B------:R-:W-:Y:S02]  /*4f50*/  LEA.HI.X.SX32 R33, R49, R4, 0x1, P2 ;  /* 0x0000000431217211 */ /* 0x000fe400010f0eff */
[----:B------:R-:W-:-:S03]  /*4f60*/  LEA R30, P2, R29, R8, 0x1 ;  /* 0x000000081d1e7211 */ /* 0x000fc600078408ff */
[----:B------:R0:W-:Y:S01]  /*4f70*/  STL.64 [R1+0x138], R32 ;  /* 0x0001382001007387 */ /* 0x0001e20000100a00 */
[----:B-1----:R-:W-:Y:S02]  /*4f80*/  LEA R34, P0, R7, R8, 0x1 ;  /* 0x0000000807227211 */ /* 0x002fe400078008ff */
[-C--:B------:R-:W-:Y:S02]  /*4f90*/  LEA.HI.X.SX32 R31, R29, R4.reuse, 0x1, P2 ;  /* 0x000000041d1f7211 */ /* 0x080fe400010f0eff */
[----:B------:R-:W-:Y:S02]  /*4fa0*/  LEA.HI.X.SX32 R35, R7, R4, 0x1, P0 ;  /* 0x0000000407237211 */ /* 0x000fe400000f0eff */
[----:B------:R-:W-:-:S03]  /*4fb0*/  LEA R7, R9, R19, 0x2 ;  /* 0x0000001309077211 */ /* 0x000fc600078e10ff */
[----:B------:R1:W-:Y:S01]  /*4fc0*/  STL.64 [R1+0x130], R34 ;  /* 0x0001302201007387 */ /* 0x0003e20000100a00 */
[----:B0-----:R-:W-:-:S04]  /*4fd0*/  LEA R32, P1, R13, R8, 0x1 ;  /* 0x000000080d207211 */ /* 0x001fc800078208ff */
[----:B------:R-:W-:Y:S01]  /*4fe0*/  LEA.HI.X.SX32 R33, R13, R4, 0x1, P1 ;  /* 0x000000040d217211 */ /* 0x000fe200008f0eff */
[----:B------:R-:W-:-:S04]  /*4ff0*/  IMAD R13, R9, 0x4, R7 ;  /* 0x00000004090d7824 */ /* 0x000fc800078e0207 */
[----:B------:R0:W-:Y:S01]  /*5000*/  STL.64 [R1+0x128], R32 ;  /* 0x0001282001007387 */ /* 0x0001e20000100a00 */
[----:B-1----:R-:W-:Y:S02]  /*5010*/  LEA R34, P0, R23, R8, 0x1 ;  /* 0x0000000817227211 */ /* 0x002fe400078008ff */
[----:B------:R-:W-:Y:S01]  /*5020*/  LEA R16, R9, R13, 0x2 ;  /* 0x0000000d09107211 */ /* 0x000fe200078e10ff */
[----:B------:R1:W-:Y:S01]  /*5030*/  STL.64 [R1+0x120], R30 ;  /* 0x0001201e01007387 */ /* 0x0003e20000100a00 */
[----:B------:R-:W-:-:S03]  /*5040*/  LEA.HI.X.SX32 R35, R23, R4, 0x1, P0 ;  /* 0x0000000417237211 */ /* 0x000fc600000f0eff */
[----:B------:R-:W-:Y:S02]  /*5050*/  IMAD R10, R9, 0x4, R16 ;  /* 0x00000004090a7824 */ /* 0x000fe400078e0210 */
[----:B------:R-:W-:Y:S01]  /*5060*/  STL.64 [R1+0x118], R34 ;  /* 0x0001182201007387 */ /* 0x000fe20000100a00 */
[-C--:B0-----:R-:W-:Y:S02]  /*5070*/  LEA R32, P1, R25, R8.reuse, 0x1 ;  /* 0x0000000819207211 */ /* 0x081fe400078208ff */
[----:B-1----:R-:W-:Y:S02]  /*5080*/  LEA R30, P2, R27, R8, 0x1 ;  /* 0x000000081b1e7211 */ /* 0x002fe400078408ff */
[-C--:B------:R-:W-:Y:S02]  /*5090*/  LEA.HI.X.SX32 R33, R25, R4.reuse, 0x1, P1 ;  /* 0x0000000419217211 */ /* 0x080fe400008f0eff */
[----:B------:R-:W-:Y:S02]  /*50a0*/  LEA.HI.X.SX32 R31, R27, R4, 0x1, P2 ;  /* 0x000000041b1f7211 */ /* 0x000fe400010f0eff */
[C---:B------:R-:W-:Y:S01]  /*50b0*/  LEA R28, P2, R21.reuse, R8, 0x1 ;  /* 0x00000008151c7211 */ /* 0x040fe200078408ff */
[----:B------:R0:W-:Y:S03]  /*50c0*/  STL.64 [R1+0x110], R32 ;  /* 0x0001102001007387 */ /* 0x0001e60000100a00 */
[----:B------:R-:W-:Y:S01]  /*50d0*/  LEA.HI.X.SX32 R29, R21, R4, 0x1, P2 ;  /* 0x00000004151d7211 */ /* 0x000fe200010f0eff */
[----:B------:R1:W-:Y:S01]  /*50e0*/  STL.64 [R1+0x108], R30 ;  /* 0x0001081e01007387 */ /* 0x0003e20000100a00 */
[----:B------:R-:W-:-:S04]  /*50f0*/  LEA R26, P2, R20, R8, 0x1 ;  /* 0x00000008141a7211 */ /* 0x000fc800078408ff */
[----:B------:R-:W-:Y:S02]  /*5100*/  LEA.HI.X.SX32 R27, R20, R4, 0x1, P2 ;  /* 0x00000004141b7211 */ /* 0x000fe400010f0eff */
[-C--:B0-----:R-:W-:Y:S02]  /*5110*/  LEA R32, P0, R11, R8.reuse, 0x1 ;  /* 0x000000080b207211 */ /* 0x081fe400078008ff */
[----:B-1----:R-:W-:Y:S02]  /*5120*/  LEA R30, P1, R15, R8, 0x1 ;  /* 0x000000080f1e7211 */ /* 0x002fe400078208ff */
[-C--:B------:R-:W-:Y:S02]  /*5130*/  LEA.HI.X.SX32 R33, R11, R4.reuse, 0x1, P0 ;  /* 0x000000040b217211 */ /* 0x080fe400000f0eff */
[----:B------:R-:W-:Y:S02]  /*5140*/  LEA.HI.X.SX32 R31, R15, R4, 0x1, P1 ;  /* 0x000000040f1f7211 */ /* 0x000fe400008f0eff */
[C---:B------:R-:W-:Y:S01]  /*5150*/  LEA R11, R9.reuse, R10, 0x2 ;  /* 0x0000000a090b7211 */ /* 0x040fe200078e10ff */
[----:B------:R-:W-:Y:S04]  /*5160*/  STL.64 [R1+0x100], R32 ;  /* 0x0001002001007387 */ /* 0x000fe80000100a00 */
[----:B------:R0:W-:Y:S01]  /*5170*/  STL.64 [R1+0xf8], R30 ;  /* 0x0000f81e01007387 */ /* 0x0001e20000100a00 */
[----:B------:R-:W-:-:S03]  /*5180*/  IMAD R15, R9, 0x4, R11 ;  /* 0x00000004090f7824 */ /* 0x000fc600078e020b */
[----:B------:R1:W-:Y:S01]  /*5190*/  STL.64 [R1+0xf0], R28 ;  /* 0x0000f01c01007387 */ /* 0x0003e20000100a00 */
[CC--:B0-----:R-:W-:Y:S02]  /*51a0*/  LEA R30, P0, R5.reuse, R8.reuse, 0x1 ;  /* 0x00000008051e7211 */ /* 0x0c1fe400078008ff */
[C---:B-1----:R-:W-:Y:S02]  /*51b0*/  LEA R28, P1, R12.reuse, R8, 0x1 ;  /* 0x000000080c1c7211 */ /* 0x042fe400078208ff */
[-C--:B------:R-:W-:Y:S02]  /*51c0*/  LEA.HI.X.SX32 R31, R5, R4.reuse, 0x1, P0 ;  /* 0x00000004051f7211 */ /* 0x080fe400000f0eff */
[----:B------:R-:W-:Y:S02]  /*51d0*/  LEA.HI.X.SX32 R29, R12, R4, 0x1, P1 ;  /* 0x000000040c1d7211 */ /* 0x000fe400008f0eff */
[C---:B------:R-:W-:Y:S01]  /*51e0*/  LEA R5, R9.reuse, R15, 0x2 ;  /* 0x0000000f09057211 */ /* 0x040fe200078e10ff */
[----:B------:R0:W-:Y:S04]  /*51f0*/  STL.64 [R1+0xe8], R30 ;  /* 0x0000e81e01007387 */ /* 0x0001e80000100a00 */
[----:B------:R1:W-:Y:S01]  /*5200*/  STL.64 [R1+0xe0], R28 ;  /* 0x0000e01c01007387 */ /* 0x0003e20000100a00 */
[----:B------:R-:W-:-:S03]  /*5210*/  IMAD R12, R9, 0x4, R5 ;  /* 0x00000004090c7824 */ /* 0x000fc600078e0205 */
[----:B------:R2:W-:Y:S01]  /*5220*/  STL.64 [R1+0xd8], R26 ;  /* 0x0000d81a01007387 */ /* 0x0005e20000100a00 */
[-C--:B0-----:R-:W-:Y:S02]  /*5230*/  LEA R30, P0, R6, R8.reuse, 0x1 ;  /* 0x00000008061e7211 */ /* 0x081fe400078008ff */
[----:B-1----:R-:W-:Y:S02]  /*5240*/  LEA R28, P1, R14, R8, 0x1 ;  /* 0x000000080e1c7211 */ /* 0x002fe400078208ff */
[----:B------:R-:W-:Y:S02]  /*5250*/  LEA.HI.X.SX32 R31, R6, R4, 0x1, P0 ;  /* 0x00000004061f7211 */ /* 0x000fe400000f0eff */
[C---:B--2---:R-:W-:Y:S02]  /*5260*/  LEA R26, P2, R19.reuse, R8, 0x1 ;  /* 0x00000008131a7211 */ /* 0x044fe400078408ff */
[-C--:B------:R-:W-:Y:S01]  /*5270*/  LEA.HI.X.SX32 R29, R14, R4.reuse, 0x1, P1 ;  /* 0x000000040e1d7211 */ /* 0x080fe200008f0eff */
[----:B------:R-:W-:Y:S01]  /*5280*/  STL.64 [R1+0xd0], R30 ;  /* 0x0000d01e01007387 */ /* 0x000fe20000100a00 */
[----:B------:R-:W-:-:S02]  /*5290*/  LEA.HI.X.SX32 R27, R19, R4, 0x1, P2 ;  /* 0x00000004131b7211 */ /* 0x000fc400010f0eff */
[----:B------:R-:W-:Y:S01]  /*52a0*/  LEA R14, R9, R12, 0x2 ;  /* 0x0000000c090e7211 */ /* 0x000fe200078e10ff */
[----:B------:R0:W-:Y:S01]  /*52b0*/  STL.64 [R1+0xc8], R28 ;  /* 0x0000c81c01007387 */ /* 0x0001e20000100a00 */
[----:B------:R-:W-:-:S03]  /*52c0*/  LEA R20, P2, R16, R8, 0x1 ;  /* 0x0000000810147211 */ /* 0x000fc600078408ff */
[----:B------:R1:W-:Y:S01]  /*52d0*/  STL.64 [R1+0xc0], R26 ;  /* 0x0000c01a01007387 */ /* 0x0003e20000100a00 */
[----:B------:R-:W-:Y:S01]  /*52e0*/  IMAD R6, R9, 0x4, R14 ;  /* 0x0000000409067824 */ /* 0x000fe200078e020e */
[----:B------:R-:W-:Y:S02]  /*52f0*/  LEA.HI.X.SX32 R21, R16, R4, 0x1, P2 ;  /* 0x0000000410157211 */ /* 0x000fe400010f0eff */
[-C--:B0-----:R-:W-:Y:S02]  /*5300*/  LEA R28, P0, R7, R8.reuse, 0x1 ;  /* 0x00000008071c7211 */ /* 0x081fe400078008ff */
[----:B-1----:R-:W-:Y:S02]  /*5310*/  LEA R26, P1, R13, R8, 0x1 ;  /* 0x000000080d1a7211 */ /* 0x002fe400078208ff */
[-C--:B------:R-:W-:Y:S02]  /*5320*/  LEA.HI.X.SX32 R29, R7, R4.reuse, 0x1, P0 ;  /* 0x00000004071d7211 */ /* 0x080fe400000f0eff */
[----:B------:R-:W-:-:S02]  /*5330*/  LEA.HI.X.SX32 R27, R13, R4, 0x1, P1 ;  /* 0x000000040d1b7211 */ /* 0x000fc400008f0eff */
[C---:B------:R-:W-:Y:S01]  /*5340*/  LEA R7, R9.reuse, R6, 0x2 ;  /* 0x0000000609077211 */ /* 0x040fe200078e10ff */
[----:B------:R0:W-:Y:S04]  /*5350*/  STL.64 [R1+0xb8], R28 ;  /* 0x0000b81c01007387 */ /* 0x0001e80000100a00 */
[----:B------:R1:W-:Y:S01]  /*5360*/  STL.64 [R1+0xb0], R26 ;  /* 0x0000b01a01007387 */ /* 0x0003e20000100a00 */
[----:B------:R-:W-:-:S03]  /*5370*/  IMAD R13, R9, 0x4, R7 ;  /* 0x00000004090d7824 */ /* 0x000fc600078e0207 */
[----:B------:R2:W-:Y:S01]  /*5380*/  STL.64 [R1+0xa8], R20 ;  /* 0x0000a81401007387 */ /* 0x0005e20000100a00 */
[CC--:B0-----:R-:W-:Y:S02]  /*5390*/  LEA R28, P0, R10.reuse, R8.reuse, 0x1 ;  /* 0x000000080a1c7211 */ /* 0x0c1fe400078008ff */
[----:B-1----:R-:W-:Y:S02]  /*53a0*/  LEA R26, P1, R11, R8, 0x1 ;  /* 0x000000080b1a7211 */ /* 0x002fe400078208ff */
[----:B------:R-:W-:Y:S02]  /*53b0*/  LEA.HI.X.SX32 R29, R10, R4, 0x1, P0 ;  /* 0x000000040a1d7211 */ /* 0x000fe400000f0eff */
[----:B--2---:R-:W-:Y:S02]  /*53c0*/  LEA R20, P2, R15, R8, 0x1 ;  /* 0x000000080f147211 */ /* 0x004fe400078408ff */
[-C--:B------:R-:W-:Y:S01]  /*53d0*/  LEA.HI.X.SX32 R27, R11, R4.reuse, 0x1, P1 ;  /* 0x000000040b1b7211 */ /* 0x080fe200008f0eff */
[----:B------:R0:W-:Y:S01]  /*53e0*/  STL.64 [R1+0xa0], R28 ;  /* 0x0000a01c01007387 */ /* 0x0001e20000100a00 */
[----:B------:R-:W-:-:S02]  /*53f0*/  LEA.HI.X.SX32 R21, R15, R4, 0x1, P2 ;  /* 0x000000040f157211 */ /* 0x000fc400010f0eff */
[C---:B------:R-:W-:Y:S01]  /*5400*/  LEA R10, R9.reuse, R13, 0x2 ;  /* 0x0000000d090a7211 */ /* 0x040fe200078e10ff */
[----:B------:R1:W-:Y:S04]  /*5410*/  STL.64 [R1+0x98], R26 ;  /* 0x0000981a01007387 */ /* 0x0003e80000100a00 */
[----:B------:R2:W-:Y:S01]  /*5420*/  STL.64 [R1+0x90], R20 ;  /* 0x0000901401007387 */ /* 0x0005e20000100a00 */
[----:B------:R-:W-:Y:S01]  /*5430*/  IMAD R11, R9, 0x4, R10 ;  /* 0x00000004090b7824 */ /* 0x000fe200078e020a */
[CC--:B0-----:R-:W-:Y:S02]  /*5440*/  LEA R28, P0, R5.reuse, R8.reuse, 0x1 ;  /* 0x00000008051c7211 */ /* 0x0c1fe400078008ff */
[----:B-1----:R-:W-:Y:S02]  /*5450*/  LEA R26, P1, R12, R8, 0x1 ;  /* 0x000000080c1a7211 */ /* 0x002fe400078208ff */
[----:B------:R-:W-:-:S02]  /*5460*/  LEA.HI.X.SX32 R29, R5, R4, 0x1, P0 ;  /* 0x00000004051d7211 */ /* 0x000fc400000f0eff */
[----:B--2---:R-:W-:Y:S02]  /*5470*/  LEA R20, P2, R14, R8, 0x1 ;  /* 0x000000080e147211 */ /* 0x004fe400078408ff */
[-C--:B------:R-:W-:Y:S01]  /*5480*/  LEA.HI.X.SX32 R27, R12, R4.reuse, 0x1, P1 ;  /* 0x000000040c1b7211 */ /* 0x080fe200008f0eff */
[----:B------:R0:W-:Y:S01]  /*5490*/  STL.64 [R1+0x88], R28 ;  /* 0x0000881c01007387 */ /* 0x0001e20000100a00 */
[----:B------:R-:W-:Y:S02]  /*54a0*/  LEA.HI.X.SX32 R21, R14, R4, 0x1, P2 ;  /* 0x000000040e157211 */ /* 0x000fe400010f0eff */
[C---:B------:R-:W-:Y:S01]  /*54b0*/  LEA R12, R9.reuse, R11, 0x2 ;  /* 0x0000000b090c7211 */ /* 0x040fe200078e10ff */
[----:B------:R1:W-:Y:S04]  /*54c0*/  STL.64 [R1+0x80], R26 ;  /* 0x0000801a01007387 */ /* 0x0003e80000100a00 */
[----:B------:R2:W-:Y:S01]  /*54d0*/  STL.64 [R1+0x78], R20 ;  /* 0x0000781401007387 */ /* 0x0005e20000100a00 */
[----:B------:R-:W-:Y:S01]  /*54e0*/  IMAD R5, R9, 0x4, R12 ;  /* 0x0000000409057824 */ /* 0x000fe200078e020c */
[----:B0-----:R-:W-:-:S02]  /*54f0*/  LEA R28, P0, R6, R8, 0x1 ;  /* 0x00000008061c7211 */ /* 0x001fc400078008ff */
[----:B-1----:R-:W-:Y:S02]  /*5500*/  LEA R26, P1, R7, R8, 0x1 ;  /* 0x00000008071a7211 */ /* 0x002fe400078208ff */
[----:B------:R-:W-:Y:S02]  /*5510*/  LEA.HI.X.SX32 R29, R6, R4, 0x1, P0 ;  /* 0x00000004061d7211 */ /* 0x000fe400000f0eff */
[----:B--2---:R-:W-:Y:S02]  /*5520*/  LEA R20, P2, R13, R8, 0x1 ;  /* 0x000000080d147211 */ /* 0x004fe400078408ff */
[-C--:B------:R-:W-:Y:S01]  /*5530*/  LEA.HI.X.SX32 R27, R7, R4.reuse, 0x1, P1 ;  /* 0x00000004071b7211 */ /* 0x080fe200008f0eff */
[----:B------:R-:W-:Y:S01]  /*5540*/  STL.64 [R1+0x70], R28 ;  /* 0x0000701c01007387 */ /* 0x000fe20000100a00 */
[----:B------:R-:W-:Y:S02]  /*5550*/  LEA.HI.X.SX32 R21, R13, R4, 0x1, P2 ;  /* 0x000000040d157211 */ /* 0x000fe400010f0eff */
[----:B------:R-:W-:Y:S01]  /*5560*/  LEA R6, R9, R5, 0x2 ;  /* 0x0000000509067211 */ /* 0x000fe200078e10ff */
[----:B------:R0:W-:Y:S01]  /*5570*/  STL.64 [R1+0x68], R26 ;  /* 0x0000681a01007387 */ /* 0x0001e20000100a00 */
[----:B------:R-:W-:-:S03]  /*5580*/  LEA R14, P2, R12, R8, 0x1 ;  /* 0x000000080c0e7211 */ /* 0x000fc600078408ff */
[----:B------:R1:W-:Y:S01]  /*5590*/  STL.64 [R1+0x60], R20 ;  /* 0x0000601401007387 */ /* 0x0003e20000100a00 */
[----:B------:R-:W-:Y:S01]  /*55a0*/  IMAD R7, R9, 0x4, R6 ;  /* 0x0000000409077824 */ /* 0x000fe200078e0206 */
[----:B------:R-:W-:-:S04]  /*55b0*/  LEA.HI.X.SX32 R15, R12, R4, 0x1, P2 ;  /* 0x000000040c0f7211 */ /* 0x000fc800010f0eff */
[----:B------:R-:W-:Y:S02]  /*55c0*/  LEA R9, R9, R7, 0x2 ;  /* 0x0000000709097211 */ /* 0x000fe400078e10ff */
[CC--:B0-----:R-:W-:Y:S02]  /*55d0*/  LEA R26, P0, R10.reuse, R8.reuse, 0x1 ;  /* 0x000000080a1a7211 */ /* 0x0c1fe400078008ff */
[C---:B-1----:R-:W-:Y:S02]  /*55e0*/  LEA R20, P1, R11.reuse, R8, 0x1 ;  /* 0x000000080b147211 */ /* 0x042fe400078208ff */
[-C--:B------:R-:W-:Y:S02]  /*55f0*/  LEA.HI.X.SX32 R27, R10, R4.reuse, 0x1, P0 ;  /* 0x000000040a1b7211 */ /* 0x080fe400000f0eff */
[----:B------:R-:W-:Y:S02]  /*5600*/  LEA.HI.X.SX32 R21, R11, R4, 0x1, P1 ;  /* 0x000000040b157211 */ /* 0x000fe400008f0eff */
[C---:B------:R-:W-:Y:S01]  /*5610*/  LEA R10, P3, R9.reuse, R8, 0x1 ;  /* 0x00000008090a7211 */ /* 0x040fe200078608ff */
[----:B------:R0:W-:Y:S03]  /*5620*/  STL.64 [R1+0x58], R26 ;  /* 0x0000581a01007387 */ /* 0x0001e60000100a00 */
[----:B------:R-:W-:Y:S01]  /*5630*/  LEA.HI.X.SX32 R11, R9, R4, 0x1, P3 ;  /* 0x00000004090b7211 */ /* 0x000fe200018f0eff */
[----:B------:R1:W-:Y:S01]  /*5640*/  STL.64 [R1+0x50], R20 ;  /* 0x0000501401007387 */ /* 0x0003e20000100a00 */
[----:B------:R-:W-:-:S02]  /*5650*/  LEA.HI R9, R24, R18, RZ, 0x1e ;  /* 0x0000001218097211 */ /* 0x000fc400078ff0ff */
[----:B------:R-:W-:Y:S01]  /*5660*/  MOV R9, 0xff800000 ;  /* 0xff80000000097802 */ /* 0x000fe20000000f00 */
[----:B------:R2:W-:Y:S01]  /*5670*/  STL.64 [R1+0x48], R14 ;  /* 0x0000480e01007387 */ /* 0x0005e20000100a00 */
[CC--:B0-----:R-:W-:Y:S02]  /*5680*/  LEA R26, P0, R5.reuse, R8.reuse, 0x1 ;  /* 0x00000008051a7211 */ /* 0x0c1fe400078008ff */
[C---:B-1----:R-:W-:Y:S02]  /*5690*/  LEA R20, P1, R6.reuse, R8, 0x1 ;  /* 0x0000000806147211 */ /* 0x042fe400078208ff */
[----:B------:R-:W-:Y:S02]  /*56a0*/  LEA.HI.X.SX32 R27, R5, R4, 0x1, P0 ;  /* 0x00000004051b7211 */ /* 0x000fe400000f0eff */
[C---:B--2---:R-:W-:Y:S01]  /*56b0*/  LEA R14, P2, R7.reuse, R8, 0x1 ;  /* 0x00000008070e7211 */ /* 0x044fe200078408ff */
[----:B------:R-:W-:Y:S01]  /*56c0*/  IMAD.MOV.U32 R8, RZ, RZ, c[0x0][0x1a4] ;  /* 0x00006900ff087624 */ /* 0x000fe200078e00ff */
[-C--:B------:R-:W-:Y:S01]  /*56d0*/  LEA.HI.X.SX32 R21, R6, R4.reuse, 0x1, P1 ;  /* 0x0000000406157211 */ /* 0x080fe200008f0eff */
[----:B------:R-:W-:Y:S01]  /*56e0*/  STL.64 [R1+0x40], R26 ;  /* 0x0000401a01007387 */ /* 0x000fe20000100a00 */
[----:B------:R-:W-:Y:S01]  /*56f0*/  LEA.HI.X.SX32 R15, R7, R4, 0x1, P2 ;  /* 0x00000004070f7211 */ /* 0x000fe200010f0eff */
[----:B------:R-:W-:Y:S01]  /*5700*/  IMAD R12, R8, 0x5, RZ ;  /* 0x00000005080c7824 */ /* 0x000fe200078e02ff */
[----:B------:R-:W-:Y:S01]  /*5710*/  LEA.HI R5, R24, 0x8, RZ, 0x1e ;  /* 0x0000000818057811 */ /* 0x000fe200078ff0ff */
[----:B------:R0:W-:Y:S01]  /*5720*/  STL.64 [R1+0x38], R20 ;  /* 0x0000381401007387 */ /* 0x0001e20000100a00 */
[----:B------:R-:W-:Y:S01]  /*5730*/  SHF.R.U32.HI R4, RZ, 0x3, R22 ;  /* 0x00000003ff047819 */ /* 0x000fe20000011616 */
[----:B------:R-:W-:Y:S01]  /*5740*/  IMAD R13, R8, 0x6, RZ ;  /* 0x00000006080d7824 */ /* 0x000fe200078e02ff */
[C---:B------:R-:W-:Y:S01]  /*5750*/  LEA.HI R6, R24.reuse, 0x10, RZ, 0x1e ;  /* 0x0000001018067811 */ /* 0x040fe200078ff0ff */
[----:B------:R1:W-:Y:S01]  /*5760*/  STL.64 [R1+0x30], R14 ;  /* 0x0000300e01007387 */ /* 0x0003e20000100a00 */
[----:B------:R-:W-:Y:S01]  /*5770*/  LEA.HI R7, R24, 0x18, RZ, 0x1e ;  /* 0x0000001818077811 */ /* 0x000fe200078ff0ff */
[----:B------:R-:W-:Y:S01]  /*5780*/  IMAD R16, R8, 0x9, RZ ;  /* 0x0000000908107824 */ /* 0x000fe200078e02ff */
[----:B------:R-:W-:Y:S01]  /*5790*/  LOP3.LUT R4, R4, 0xc, RZ, 0xc0, !PT ;  /* 0x0000000c04047812 */ /* 0x000fe200078ec0ff */
[----:B------:R2:W-:Y:S01]  /*57a0*/  STL.64 [R1+0x28], R10 ;  /* 0x0000280a01007387 */ /* 0x0005e20000100a00 */
[----:B------:R-:W-:-:S02]  /*57b0*/  IMAD R19, R8, 0xb, RZ ;  /* 0x0000000b08137824 */ /* 0x000fc400078e02ff */
[C---:B------:R-:W-:Y:S02]  /*57c0*/  IMAD R22, R8.reuse, 0xe, RZ ;  /* 0x0000000e08167824 */ /* 0x040fe400078e02ff */
[C---:B0-----:R-:W-:Y:S02]  /*57d0*/  IMAD R20, R8.reuse, 0xc, RZ ;  /* 0x0000000c08147824 */ /* 0x041fe400078e02ff */
[C---:B------:R-:W-:Y:S01]  /*57e0*/  IMAD R21, R8.reuse, 0xd, RZ ;  /* 0x0000000d08157824 */ /* 0x040fe200078e02ff */
[C---:B-1----:R-:W-:Y:S01]  /*57f0*/  SHF.L.U32 R15, R8.reuse, 0x3, RZ ;  /* 0x00000003080f7819 */ /* 0x042fe200000006ff */
[C---:B------:R-:W-:Y:S02]  /*5800*/  IMAD R14, R8.reuse, 0x7, RZ ;  /* 0x00000007080e7824 */ /* 0x040fe400078e02ff */
[----:B------:R-:W-:Y:S02]  /*5810*/  IMAD R23, R8, 0xf, RZ ;  /* 0x0000000f08177824 */ /* 0x000fe400078e02ff */
[----:B--2---:R-:W-:-:S02]  /*5820*/  IMAD.MOV.U32 R10, RZ, RZ, 0x3f800000 ;  /* 0x3f800000ff0a7424 */ /* 0x004fc400078e00ff */
[----:B------:R-:W-:Y:S02]  /*5830*/  IMAD.MOV.U32 R11, RZ, RZ, -0x800000 ;  /* 0xff800000ff0b7424 */ /* 0x000fe400078e00ff */
[C---:B------:R-:W-:Y:S01]  /*5840*/  IMAD.SHL.U32 R24, R8.reuse, 0x10, RZ ;  /* 0x0000001008187824 */ /* 0x040fe200078e00ff */
[----:B------:R0:W-:Y:S01]  /*5850*/  STL [R1+0x20], R10 ;  /* 0x0000200a01007387 */ /* 0x0001e20000100800 */
[C---:B------:R-:W-:Y:S02]  /*5860*/  IMAD R25, R8.reuse, 0x11, RZ ;  /* 0x0000001108197824 */ /* 0x040fe400078e02ff */
[C---:B------:R-:W-:Y:S01]  /*5870*/  IMAD R26, R8.reuse, 0x12, RZ ;  /* 0x00000012081a7824 */ /* 0x040fe200078e02ff */
[----:B------:R-:W-:Y:S01]  /*5880*/  STL [R1], R9 ;  /* 0x0000000901007387 */ /* 0x000fe20000100800 */
[C---:B------:R-:W-:Y:S02]  /*5890*/  IMAD R27, R8.reuse, 0x13, RZ ;  /* 0x00000013081b7824 */ /* 0x040fe400078e02ff */
[C---:B------:R-:W-:Y:S01]  /*58a0*/  IMAD R28, R8.reuse, 0x14, RZ ;  /* 0x00000014081c7824 */ /* 0x040fe200078e02ff */
[----:B------:R1:W-:Y:S01]  /*58b0*/  STL [R1+0x4], R11 ;  /* 0x0000040b01007387 */ /* 0x0003e20000100800 */
[C---:B------:R-:W-:Y:S01]  /*58c0*/  IMAD R29, R8.reuse, 0x15, RZ ;  /* 0x00000015081d7824 */ /* 0x040fe200078e02ff */
[----:B0-----:R-:W-:Y:S01]  /*58d0*/  MOV R10, 0xff800000 ;  /* 0xff800000000a7802 */ /* 0x001fe20000000f00 */
[----:B------:R-:W-:-:S02]  /*58e0*/  IMAD R30, R8, 0x16, RZ ;  /* 0x00000016081e7824 */ /* 0x000fc400078e02ff */
[C---:B------:R-:W-:Y:S02]  /*58f0*/  IMAD R31, R8.reuse, 0x17, RZ ;  /* 0x00000017081f7824 */ /* 0x040fe400078e02ff */
[----:B------:R0:W-:Y:S01]  /*5900*/  STL [R1+0xc], R10 ;  /* 0x00000c0a01007387 */ /* 0x0001e20000100800 */
[C---:B------:R-:W-:Y:S02]  /*5910*/  IMAD R32, R8.reuse, 0x18, RZ ;  /* 0x0000001808207824 */ /* 0x040fe400078e02ff */
[----:B-1----:R-:W-:Y:S01]  /*5920*/  IMAD.MOV.U32 R11, RZ, RZ, 0x3f800000 ;  /* 0x3f800000ff0b7424 */ /* 0x002fe200078e00ff */
[----:B------:R1:W-:Y:S01]  /*5930*/  STL [R1+0x10], R9 ;  /* 0x0000100901007387 */ /* 0x0003e20000100800 */
[C---:B------:R-:W-:Y:S02]  /*5940*/  IMAD R33, R8.reuse, 0x19, RZ ;  /* 0x0000001908217824 */ /* 0x040fe400078e02ff */
[C---:B------:R-:W-:Y:S01]  /*5950*/  IMAD R34, R8.reuse, 0x1a, RZ ;  /* 0x0000001a08227824 */ /* 0x040fe200078e02ff */
[----:B------:R2:W-:Y:S01]  /*5960*/  STL [R1+0x1c], R11 ;  /* 0x00001c0b01007387 */ /* 0x0005e20000100800 */
[C---:B------:R-:W-:Y:S01]  /*5970*/  IMAD R35, R8.reuse, 0x1b, RZ ;  /* 0x0000001b08237824 */ /* 0x040fe200078e02ff */
[----:B0-----:R-:W-:Y:S01]  /*5980*/  MOV R10, 0x3f800000 ;  /* 0x3f800000000a7802 */ /* 0x001fe20000000f00 */
[----:B------:R-:W-:-:S02]  /*5990*/  IMAD R36, R8, 0x1c, RZ ;  /* 0x0000001c08247824 */ /* 0x000fc400078e02ff */
[C---:B------:R-:W-:Y:S02]  /*59a0*/  IMAD R37, R8.reuse, 0x1d, RZ ;  /* 0x0000001d08257824 */ /* 0x040fe400078e02ff */
[----:B-1----:R-:W-:Y:S01]  /*59b0*/  IMAD.MOV.U32 R9, RZ, RZ, 0x3f800000 ;  /* 0x3f800000ff097424 */ /* 0x002fe200078e00ff */
[----:B------:R0:W-:Y:S01]  /*59c0*/  STL [R1+0x18], R10 ;  /* 0x0000180a01007387 */ /* 0x0001e20000100800 */
[----:B------:R-:W-:Y:S01]  /*59d0*/  IMAD R38, R8, 0x1e, RZ ;  /* 0x0000001e08267824 */ /* 0x000fe200078e02ff */
[----:B--2---:R-:W-:Y:S01]  /*59e0*/  IADD3 R11, R18, R7, RZ ;  /* 0x00000007120b7210 */ /* 0x004fe20007ffe0ff */
[----:B------:R-:W-:Y:S01]  /*59f0*/  IMAD.SHL.U32 R7, R7, 0x10, RZ ;  /* 0x0000001007077824 */ /* 0x000fe200078e00ff */
[----:B------:R1:W-:Y:S01]  /*5a00*/  STL [R1+0x14], R9 ;  /* 0x0000140901007387 */ /* 0x0003e20000100800 */
[C---:B------:R-:W-:Y:S02]  /*5a10*/  IMAD.SHL.U32 R11, R8.reuse, 0x4, RZ ;  /* 0x00000004080b7824 */ /* 0x040fe400078e00ff */
[----:B------:R-:W-:Y:S01]  /*5a20*/  IMAD R39, R8, 0x1f, RZ ;  /* 0x0000001f08277824 */ /* 0x000fe200078e02ff */
[----:B------:R-:W-:Y:S01]  /*5a30*/  IADD3 R7, R4, R7, RZ ;  /* 0x0000000704077210 */ /* 0x000fe20007ffe0ff */
[----:B0-----:R-:W-:Y:S01]  /*5a40*/  IMAD.IADD R10, R18, 0x1, R6 ;  /* 0x00000001120a7824 */ /* 0x001fe200078e0206 */
[----:B------:R-:W-:Y:S01]  /*5a50*/  SHF.L.U32 R6, R6, 0x4, RZ ;  /* 0x0000000406067819 */ /* 0x000fe200000006ff */
[----:B------:R-:W-:Y:S01]  /*5a60*/  IMAD R10, R8, 0x3, RZ ;  /* 0x00000003080a7824 */ /* 0x000fe200078e02ff */
[----:B------:R-:W-:-:S02]  /*5a70*/  LOP3.LUT R7, R3, 0x20, RZ, 0x3c, !PT ;  /* 0x0000002003077812 */ /* 0x000fc400078e3cff */
[----:B-1----:R-:W-:Y:S01]  /*5a80*/  IADD3 R9, R18, R5, RZ ;  /* 0x0000000512097210 */ /* 0x002fe20007ffe0ff */
[----:B------:R-:W-:Y:S01]  /*5a90*/  IMAD.SHL.U32 R5, R5, 0x10, RZ ;  /* 0x0000001005057824 */ /* 0x000fe200078e00ff */
[----:B------:R-:W-:Y:S01]  /*5aa0*/  SHF.L.U32 R9, R8, 0x1, RZ ;  /* 0x0000000108097819 */ /* 0x000fe200000006ff */
[----:B------:R-:W-:Y:S02]  /*5ab0*/  IMAD.IADD R6, R4, 0x1, R6 ;  /* 0x0000000104067824 */ /* 0x000fe400078e0206 */
[----:B------:R-:W-:Y:S01]  /*5ac0*/  IMAD.IADD R6, R40, 0x1, R4 ;  /* 0x0000000128067824 */ /* 0x000fe200078e0204 */
[----:B------:R-:W-:Y:S01]  /*5ad0*/  IADD3 R5, R4, R5, RZ ;  /* 0x0000000504057210 */ /* 0x000fe20007ffe0ff */
[C---:B------:R-:W-:Y:S01]  /*5ae0*/  IMAD.WIDE R40, R8.reuse, 0x2, R216 ;  /* 0x0000000208287825 */ /* 0x040fe200078e02d8 */
[----:B------:R-:W-:Y:S02]  /*5af0*/  LOP3.LUT R5, R17, 0x10, R148, 0x78, !PT ;  /* 0x0000001011057812 */ /* 0x000fe400078e7894 */
[----:B------:R-:W-:Y:S01]  /*5b00*/  LOP3.LUT R6, R203, 0x40, RZ, 0x3c, !PT ;  /* 0x00000040cb067812 */ /* 0x000fe200078e3cff */
[----:B------:R-:W-:Y:S01]  /*5b10*/  IMAD R18, R8, 0xa, RZ ;  /* 0x0000000a08127824 */ /* 0x000fe200078e02ff */
[----:B------:R-:W-:Y:S01]  /*5b20*/  LOP3.LUT R4, R5, 0x20, RZ, 0x3c, !PT ;  /* 0x0000002005047812 */ /* 0x000fe200078e3cff */
[----:B------:R-:W-:-:S04]  /*5b30*/  IMAD.WIDE R6, R9, 0x2, R218 ;  /* 0x0000000209067825 */ /* 0x000fc800078e02da */
[----:B------:R0:W-:Y:S02]  /*5b40*/  STL [R1+0x860], R4 ;  /* 0x0008600401007387 */ /* 0x0001e40000100800 */
[----:B0-----:R-:W-:-:S05]  /*5b50*/  IMAD.WIDE R4, R8, 0x2, R218 ;  /* 0x0000000208047825 */ /* 0x001fca00078e02da */
[----:B------:R0:W-:Y:S04]  /*5b60*/  STL.64 [R1+0x858], R4 ;  /* 0x0008580401007387 */ /* 0x0001e80000100a00 */
[----:B------:R1:W-:Y:S04]  /*5b70*/  STL.64 [R1+0x850], R40 ;  /* 0x0008502801007387 */ /* 0x0003e80000100a00 */
[----:B------:R2:W-:Y:S01]  /*5b80*/  STL.64 [R1+0x828], R6 ;  /* 0x0008280601007387 */ /* 0x0005e20000100a00 */
[----:B0-----:R-:W-:-:S04]  /*5b90*/  IMAD.WIDE R4, R9, 0x2, R216 ;  /* 0x0000000209047825 */ /* 0x001fc800078e02d8 */
[C---:B-1----:R-:W-:Y:S01]  /*5ba0*/  IMAD.WIDE R40, R10.reuse, 0x2, R218 ;  /* 0x000000020a287825 */ /* 0x042fe200078e02da */
[----:B------:R0:W-:Y:S03]  /*5bb0*/  STL.64 [R1+0x820], R4 ;  /* 0x0008200401007387 */ /* 0x0001e60000100a00 */
[----:B--2---:R-:W-:Y:S01]  /*5bc0*/  IMAD.WIDE R6, R10, 0x2, R216 ;  /* 0x000000020a067825 */ /* 0x004fe200078e02d8 */
[----:B------:R1:W-:Y:S04]  /*5bd0*/  STL.64 [R1+0x810], R40 ;  /* 0x0008102801007387 */ /* 0x0003e80000100a00 */
[----:B------:R2:W-:Y:S01]  /*5be0*/  STL.64 [R1+0x808], R6 ;  /* 0x0008080601007387 */ /* 0x0005e20000100a00 */
[----:B0-----:R-:W-:-:S04]  /*5bf0*/  IMAD.WIDE R4, R11, 0x2, R218 ;  /* 0x000000020b047825 */ /* 0x001fc800078e02da */
[----:B-1----:R-:W-:Y:S01]  /*5c00*/  IMAD.WIDE R40, R11, 0x2, R216 ;  /* 0x000000020b287825 */ /* 0x002fe200078e02d8 */
[----:B------:R0:W-:Y:S03]  /*5c10*/  STL.64 [R1+0x7f8], R4 ;  /* 0x0007f80401007387 */ /* 0x0001e60000100a00 */
[C---:B--2---:R-:W-:Y:S01]  /*5c20*/  IMAD.WIDE R6, R12.reuse, 0x2, R218 ;  /* 0x000000020c067825 */ /* 0x044fe200078e02da */
        /* <DEDUP_REMOVED lines=83> */
[----:B--2---:R-:W-:Y:S01]  /*6160*/  IMAD.WIDE R6, R34, 0x2, R218 ;  /* 0x0000000222067825 */ /* 0x004fe200078e02da */
[----:B------:R1:W-:Y:S04]  /*6170*/  STL.64 [R1+0x5f8], R40 ;  /* 0x0005f82801007387 */ /* 0x0003e80000100a00 */
[----:B------:R2:W-:Y:S01]  /*6180*/  STL.64 [R1+0x5e8], R6 ;  /* 0x0005e80601007387 */ /* 0x0005e20000100a00 */
[----:B0-----:R-:W-:-:S04]  /*6190*/  IMAD.WIDE R4, R8, 0x2, R214 ;  /* 0x0000000208047825 */ /* 0x001fc800078e02d6 */
[--C-:B-1----:R-:W-:Y:S01]  /*61a0*/  IMAD.WIDE R40, R9, 0x2, R214.reuse ;  /* 0x0000000209287825 */ /* 0x102fe200078e02d6 */
[----:B------:R0:W-:Y:S03]  /*61b0*/  STL.64 [R1+0x848], R4 ;  /* 0x0008480401007387 */ /* 0x0001e60000100a00 */
[--C-:B--2---:R-:W-:Y:S01]  /*61c0*/  IMAD.WIDE R6, R10, 0x2, R214.reuse ;  /* 0x000000020a067825 */ /* 0x104fe200078e02d6 */
        /* <DEDUP_REMOVED lines=48> */
[----:B------:R-:W-:Y:S03]  /*64d0*/  STL.64 [R1+0x840], R40 ;  /* 0x0008402801007387 */ /* 0x000fe60000100a00 */
[--C-:B------:R-:W-:Y:S01]  /*64e0*/  IMAD.WIDE R8, R11, 0x2, R212.reuse ;  /* 0x000000020b087825 */ /* 0x100fe200078e02d4 */
[----:B------:R1:W-:Y:S03]  /*64f0*/  STL.64 [R1+0x5e0], R6 ;  /* 0x0005e00601007387 */ /* 0x0003e60000100a00 */
[----:B0-----:R-:W-:-:S05]  /*6500*/  IMAD.WIDE R4, R10, 0x2, R212 ;  /* 0x000000020a047825 */ /* 0x001fca00078e02d4 */
[----:B------:R0:W-:Y:S01]  /*6510*/  STL.64 [R1+0x5d8], R4 ;  /* 0x0005d80401007387 */ /* 0x0001e20000100a00 */
[----:B-1----:R-:W-:-:S03]  /*6520*/  IMAD.WIDE R6, R12, 0x2, R212 ;  /* 0x000000020c067825 */ /* 0x002fc600078e02d4 */
        /* <DEDUP_REMOVED lines=57> */
[C---:B-1----:R-:W-:Y:S01]  /*68c0*/  IMAD.WIDE R8, R36.reuse, 0x2, R216 ;  /* 0x0000000224087825 */ /* 0x042fe200078e02d8 */
[----:B------:R0:W-:Y:S03]  /*68d0*/  STL.64 [R1+0x4e8], R4 ;  /* 0x0004e80401007387 */ /* 0x0001e60000100a00 */
[C---:B--2---:R-:W-:Y:S01]  /*68e0*/  IMAD.WIDE R6, R36.reuse, 0x2, R214 ;  /* 0x0000000224067825 */ /* 0x044fe200078e02d6 */
        /* <DEDUP_REMOVED lines=26> */
[----:B0-----:R-:W-:-:S05]  /*6a90*/  IMAD.WIDE R4, R39, 0x2, R212 ;  /* 0x0000000227047825 */ /* 0x001fca00078e02d4 */
[----:B------:R1:W-:Y:S02]  /*6aa0*/  STL.64 [R1+0x470], R4 ;  /* 0x0004700401007387 */ /* 0x0003e40000100a00 */
.L_x_1:
[----:B-1----:R-:W2:Y:S04]  /*6ab0*/  LDL.64 R6, [R1+0x858] ;  /* 0x0008580001067983 */ /* 0x002ea80000100a00 */
[----:B------:R-:W4:Y:S04]  /*6ac0*/  LDL.64 R26, [R1+0x820] ;  /* 0x00082000011a7983 */ /* 0x000f280000100a00 */
        /* <DEDUP_REMOVED lines=9> */
[----:B------:R-:W-:Y:S04]  /*6b60*/  STL [R1+0x908], R189 ;  /* 0x000908bd01007387 */ /* 0x000fe80000100800 */
        /* <DEDUP_REMOVED lines=23> */
[----:B------:R0:W-:Y:S04]  /*6ce0*/  STL [R1+0x8a8], R165 ;  /* 0x0008a8a501007387 */ /* 0x0001e80000100800 */
        /* <DEDUP_REMOVED lines=14> */
[----:B-----5:R-:W-:Y:S04]  /*6dd0*/  STL [R1+0x86c], R218 ;  /* 0x00086cda01007387 */ /* 0x020fe80000100800 */
[----:B------:R1:W-:Y:S01]  /*6de0*/  STL [R1+0x868], R219 ;  /* 0x000868db01007387 */ /* 0x0003e20000100800 */
[----:B------:R-:W-:-:S03]  /*6df0*/  IMAD.WIDE R8, R202, 0x2, R212 ;  /* 0x00000002ca087825 */ /* 0x000fc600078e02d4 */
[----:B------:R-:W3:Y:S01]  /*6e00*/  LDL.64 R34, [R1+0x5d8] ;  /* 0x0005d80001227983 */ /* 0x000ee20000100a00 */
[----:B------:R-:W-:-:S03]  /*6e10*/  IMAD.WIDE R12, R202, 0x2, R216 ;  /* 0x00000002ca0c7825 */ /* 0x000fc600078e02d8 */
[----:B0-----:R4:W3:Y:S01]  /*6e20*/  LDG.E.U16 R165, [R8.64] ;  /* 0x0000000608a57981 */ /* 0x0018e2000c1e1500 */
[----:B------:R-:W-:-:S03]  /*6e30*/  IMAD.WIDE R10, R202, 0x2, R214 ;  /* 0x00000002ca0a7825 */ /* 0x000fc600078e02d6 */
[----:B------:R0:W3:Y:S01]  /*6e40*/  LDG.E.U16 R171, [R12.64] ;  /* 0x000000060cab7981 */ /* 0x0000e2000c1e1500 */
[----:B------:R-:W-:-:S03]  /*6e50*/  IMAD.WIDE R4, R202, 0x2, R218 ;  /* 0x00000002ca047825 */ /* 0x000fc600078e02da */
[----:B------:R0:W3:Y:S04]  /*6e60*/  LDG.E.U16 R170, [R10.64] ;  /* 0x000000060aaa7981 */ /* 0x0000e8000c1e1500 */
[----:B------:R0:W3:Y:S04]  /*6e70*/  LDG.E.U16 R189, [R4.64] ;  /* 0x0000000604bd7981 */ /* 0x0000e8000c1e1500 */
[----:B------:R-:W3:Y:S04]  /*6e80*/  LDL.64 R36, [R1+0x7b8] ;  /* 0x0007b80001247983 */ /* 0x000ee80000100a00 */
        /* <DEDUP_REMOVED lines=15> */
[----:B-1----:R-:W3:Y:S04]  /*6f80*/  LDL.64 R218, [R1+0x4b8] ;  /* 0x0004b80001da7983 */ /* 0x002ee80000100a00 */
[----:B------:R-:W3:Y:S01]  /*6f90*/  LDL.64 R190, [R1+0x4b0] ;  /* 0x0004b00001be7983 */ /* 0x000ee20000100a00 */
[----:B--2---:R-:W-:-:S03]  /*6fa0*/  IMAD.WIDE R6, R202, 0x2, R6 ;  /* 0x00000002ca067825 */ /* 0x004fc600078e0206 */
[----:B------:R-:W2:Y:S04]  /*6fb0*/  LDL.64 R186, [R1+0x4a8] ;  /* 0x0004a80001ba7983 */ /* 0x000ea80000100a00 */
[----:B------:R1:W2:Y:S01]  /*6fc0*/  LDG.E.U16 R169, [R6.64] ;  /* 0x0000000606a97981 */ /* 0x0002a2000c1e1500 */
[----:B----4-:R-:W-:-:S03]  /*6fd0*/  IMAD.WIDE R8, R202, 0x2, R28 ;  /* 0x00000002ca087825 */ /* 0x010fc600078e021c */
[----:B------:R-:W4:Y:S04]  /*6fe0*/  LDL.64 R28, [R1+0x5d0] ;  /* 0x0005d000011c7983 */ /* 0x000f280000100a00 */
[----:B------:R0:W2:Y:S01]  /*6ff0*/  LDG.E.U16 R164, [R8.64] ;  /* 0x0000000608a47981 */ /* 0x0000a2000c1e1500 */
[----:B-1----:R-:W-:-:S03]  /*7000*/  IMAD.WIDE R6, R202, 0x2, R26 ;  /* 0x00000002ca067825 */ /* 0x002fc600078e021a */
[----:B------:R-:W2:Y:S04]  /*7010*/  LDL.64 R26, [R1+0x7e0] ;  /* 0x0007e000011a7983 */ /* 0x000ea80000100a00 */
[----:B------:R1:W2:Y:S01]  /*7020*/  LDG.E.U16 R163, [R6.64] ;  /* 0x0000000606a37981 */ /* 0x0002a2000c1e1500 */
[----:B0-----:R-:W-:-:S03]  /*7030*/  IMAD.WIDE R12, R202, 0x2, R30 ;  /* 0x00000002ca0c7825 */ /* 0x001fc600078e021e */
[----:B------:R-:W2:Y:S01]  /*7040*/  LDL.64 R30, [R1+0x7f0] ;  /* 0x0007f000011e7983 */ /* 0x000ea20000100a00 */
[----:B------:R-:W-:-:S03]  /*7050*/  IMAD.WIDE R10, R202, 0x2, R14 ;  /* 0x00000002ca0a7825 */ /* 0x000fc600078e020e */
[----:B------:R-:W2:Y:S01]  /*7060*/  LDL.64 R14, [R1+0x7e8] ;  /* 0x0007e800010e7983 */ /* 0x000ea20000100a00 */
[----:B-1----:R-:W-:-:S03]  /*7070*/  IMAD.WIDE R6, R202, 0x2, R16 ;  /* 0x00000002ca067825 */ /* 0x002fc600078e0210 */
[----:B------:R-:W2:Y:S01]  /*7080*/  LDL.64 R16, [R1+0x7c0] ;  /* 0x0007c00001107983 */ /* 0x000ea20000100a00 */
[----:B------:R-:W-:-:S03]  /*7090*/  IMAD.WIDE R8, R202, 0x2, R18 ;  /* 0x00000002ca087825 */ /* 0x000fc600078e0212 */
[----:B------:R-:W2:Y:S01]  /*70a0*/  LDL.64 R18, [R1+0x7c8] ;  /* 0x0007c80001127983 */ /* 0x000ea20000100a00 */
[----:B------:R-:W-:-:S03]  /*70b0*/  IMAD.WIDE R4, R202, 0x2, R32 ;  /* 0x00000002ca047825 */ /* 0x000fc600078e0220 */
[----:B------:R-:W2:Y:S04]  /*70c0*/  LDL.64 R32, [R1+0x7f8] ;  /* 0x0007f80001207983 */ /* 0x000ea80000100a00 */
[----:B------:R0:W2:Y:S04]  /*70d0*/  LDG.E.U16 R167, [R12.64] ;  /* 0x000000060ca77981 */ /* 0x0000a8000c1e1500 */
[----:B------:R1:W2:Y:S04]  /*70e0*/  LDG.E.U16 R166, [R10.64] ;  /* 0x000000060aa67981 */ /* 0x0002a8000c1e1500 */
[----:B------:R1:W2:Y:S01]  /*70f0*/  LDG.E.U16 R168, [R4.64] ;  /* 0x0000000604a87981 */ /* 0x0002a2000c1e1500 */
[----:B0-----:R-:W-:-:S03]  /*7100*/  IMAD.WIDE R12, R202, 0x2, R22 ;  /* 0x00000002ca0c7825 */ /* 0x001fc600078e0216 */
[----:B------:R-:W2:Y:S01]  /*7110*/  LDL.64 R22, [R1+0x7d0] ;  /* 0x0007d00001167983 */ /* 0x000ea20000100a00 */
[----:B-1----:R-:W-:-:S03]  /*7120*/  IMAD.WIDE R10, R202, 0x2, R20 ;  /* 0x00000002ca0a7825 */ /* 0x002fc600078e0214 */
[----:B------:R-:W2:Y:S01]  /*7130*/  LDL.64 R20, [R1+0x5c8] ;  /* 0x0005c80001147983 */ /* 0x000ea20000100a00 */
[----:B------:R-:W-:-:S03]  /*7140*/  IMAD.WIDE R4, R202, 0x2, R24 ;  /* 0x00000002ca047825 */ /* 0x000fc600078e0218 */
[----:B------:R-:W2:Y:S04]  /*7150*/  LDL.64 R24, [R1+0x7d8] ;  /* 0x0007d80001187983 */ /* 0x000ea80000100a00 */
[----:B------:R3:W2:Y:S04]  /*7160*/  LDG.E.U16 R162, [R4.64] ;  /* 0x0000000604a27981 */ /* 0x0006a8000c1e1500 */
[----:B------:R4:W2:Y:S04]  /*7170*/  LDG.E.U16 R158, [R6.64] ;  /* 0x00000006069e7981 */ /* 0x0008a8000c1e1500 */
[----:B------:R0:W2:Y:S04]  /*7180*/  LDG.E.U16 R160, [R10.64] ;  /* 0x000000060aa07981 */ /* 0x0000a8000c1e1500 */
[----:B------:R1:W2:Y:S04]  /*7190*/  LDG.E.U16 R159, [R8.64] ;  /* 0x00000006089f7981 */ /* 0x0002a8000c1e1500 */
[----:B------:R0:W2:Y:S01]  /*71a0*/  LDG.E.U16 R161, [R12.64] ;  /* 0x000000060ca17981 */ /* 0x0000a2000c1e1500 */
[----:B---3--:R-:W-:-:S03]  /*71b0*/  IMAD.WIDE R4, R202, 0x2, R34 ;  /* 0x00000002ca047825 */ /* 0x008fc600078e0222 */
[----:B------:R-:W3:Y:S04]  /*71c0*/  LDL.64 R34, [R1+0x5c0] ;  /* 0x0005c00001227983 */ /* 0x000ee80000100a00 */
[----:B------:R2:W3:Y:S01]  /*71d0*/  LDG.E.U16 R157, [R4.64] ;  /* 0x00000006049d7981 */ /* 0x0004e2000c1e1500 */
[----:B----4-:R-:W-:-:S03]  /*71e0*/  IMAD.WIDE R6, R202, 0x2, R28 ;  /* 0x00000002ca067825 */ /* 0x010fc600078e021c */
[----:B------:R-:W4:Y:S04]  /*71f0*/  LDL.64 R28, [R1+0x5b8] ;  /* 0x0005b800011c7983 */ /* 0x000f280000100a00 */
[----:B------:R0:W4:Y:S01]  /*7200*/  LDG.E.U16 R153, [R6.64] ;  /* 0x0000000606997981 */ /* 0x000122000c1e1500 */
[----:B--2---:R-:W-:-:S03]  /*7210*/  IMAD.WIDE R4, R202, 0x2, R26 ;  /* 0x00000002ca047825 */ /* 0x004fc600078e021a */
[----:B------:R-:W2:Y:S04]  /*7220*/  LDL.64 R26, [R1+0x798] ;  /* 0x00079800011a7983 */ /* 0x000ea80000100a00 */
[----:B------:R1:W2:Y:S01]  /*7230*/  LDG.E.U16 R152, [R4.64] ;  /* 0x0000000604987981 */ /* 0x0002a2000c1e1500 */
[----:B0-----:R-:W-:-:S03]  /*7240*/  IMAD.WIDE R10, R202, 0x2, R30 ;  /* 0x00000002ca0a7825 */ /* 0x001fc600078e021e */
[----:B------:R-:W2:Y:S01]  /*7250*/  LDL.64 R30, [R1+0x7a0] ;  /* 0x0007a000011e7983 */ /* 0x000ea20000100a00 */
[----:B-1----:R-:W-:-:S03]  /*7260*/  IMAD.WIDE R8, R202, 0x2, R14 ;  /* 0x00000002ca087825 */ /* 0x002fc600078e020e */
[----:B------:R-:W2:Y:S01]  /*7270*/  LDL.64 R14, [R1+0x7a8] ;  /* 0x0007a800010e7983 */ /* 0x000ea20000100a00 */
[----:B------:R-:W-:-:S03]  /*7280*/  IMAD.WIDE R4, R202, 0x2, R16 ;  /* 0x00000002ca047825 */ /* 0x000fc600078e0210 */
        /* <DEDUP_REMOVED lines=16> */
[----:B------:R1:W2:Y:S01]  /*7390*/  LDG.E.U16 R243, [R4.64] ;  /* 0x0000000604f37981 */ /* 0x0002a2000c1e1500 */
[----:B0-----:R-:W-:-:S03]  /*73a0*/  IMAD.WIDE R12, R202, 0x2, R36 ;  /* 0x00000002ca0c7825 */ /* 0x001fc600078e0224 */
[----:B------:R0:W2:Y:S04]  /*73b0*/  LDG.E.U16 R245, [R6.64] ;  /* 0x0000000606f57981 */ /* 0x0000a8000c1e1500 */
[----:B------:R4:W2:Y:S04]  /*73c0*/  LDG.E.U16 R241, [R12.64] ;  /* 0x000000060cf17981 */ /* 0x0008a8000c1e1500 */
[----:B------:R0:W2:Y:S04]  /*73d0*/  LDG.E.U16 R247, [R8.64] ;  /* 0x0000000608f77981 */ /* 0x0000a8000c1e1500 */
[----:B------:R-:W2:Y:S01]  /*73e0*/  LDL.64 R36, [R1+0x770] ;  /* 0x0007700001247983 */ /* 0x000ea20000100a00 */
[----:B---3--:R-:W-:-:S03]  /*73f0*/  IMAD.WIDE R10, R202, 0x2, R34 ;  /* 0x00000002ca0a7825 */ /* 0x008fc600078e0222 */
[----:B------:R-:W3:Y:S04]  /*7400*/  LDL.64 R34, [R1+0x5a8] ;  /* 0x0005a80001227983 */ /* 0x000ee80000100a00 */
[----:B------:R2:W3:Y:S01]  /*7410*/  LDG.E.U16 R239, [R10.64] ;  /* 0x000000060aef7981 */ /* 0x0004e2000c1e1500 */
[----:B----4-:R-:W-:-:S03]  /*7420*/  IMAD.WIDE R12, R202, 0x2, R28 ;  /* 0x00000002ca0c7825 */ /* 0x010fc600078e021c */
[----:B------:R-:W4:Y:S04]  /*7430*/  LDL.64 R28, [R1+0x5a0] ;  /* 0x0005a000011c7983 */ /* 0x000f280000100a00 */
[----:B------:R0:W3:Y:S01]  /*7440*/  LDG.E.U16 R231, [R12.64] ;  /* 0x000000060ce77981 */ /* 0x0000e2000c1e1500 */
[----:B--2---:R-:W-:-:S03]  /*7450*/  IMAD.WIDE R10, R202, 0x2, R26 ;  /* 0x00000002ca0a7825 */ /* 0x004fc600078e021a */
[----:B------:R-:W2:Y:S04]  /*7460*/  LDL.64 R26, [R1+0x750] ;  /* 0x00075000011a7983 */ /* 0x000ea80000100a00 */
[----:B------:R0:W2:Y:S01]  /*7470*/  LDG.E.U16 R229, [R10.64] ;  /* 0x000000060ae57981 */ /* 0x0000a2000c1e1500 */
[----:B-1----:R-:W-:-:S03]  /*7480*/  IMAD.WIDE R4, R202, 0x2, R30 ;  /* 0x00000002ca047825 */ /* 0x002fc600078e021e */
[----:B------:R-:W2:Y:S01]  /*7490*/  LDL.64 R30, [R1+0x758] ;  /* 0x00075800011e7983 */ /* 0x000ea20000100a00 */
[----:B------:R-:W-:-:S03]  /*74a0*/  IMAD.WIDE R210, R202, 0x2, R16 ;  /* 0x00000002cad27825 */ /* 0x000fc600078e0210 */
[----:B------:R1:W2:Y:S04]  /*74b0*/  LDG.E.U16 R233, [R4.64] ;  /* 0x0000000604e97981 */ /* 0x0002a8000c1e1500 */
[----:B------:R-:W2:Y:S01]  /*74c0*/  LDL.64 R16, [R1+0x730] ;  /* 0x0007300001107983 */ /* 0x000ea20000100a00 */
[----:B0-----:R-:W-:-:S03]  /*74d0*/  IMAD.WIDE R6, R202, 0x2, R14 ;  /* 0x00000002ca067825 */ /* 0x001fc600078e020e */
[----:B------:R-:W2:Y:S01]  /*74e0*/  LDL.64 R14, [R1+0x768] ;  /* 0x00076800010e7983 */ /* 0x000ea20000100a00 */
[----:B-1----:R-:W-:-:S03]  /*74f0*/  IMAD.WIDE R4, R202, 0x2, R18 ;  /* 0x00000002ca047825 */ /* 0x002fc600078e0212 */
[----:B------:R-:W2:Y:S01]  /*7500*/  LDL.64 R18, [R1+0x740] ;  /* 0x0007400001127983 */ /* 0x000ea20000100a00 */
[----:B------:R-:W-:-:S03]  /*7510*/  IMAD.WIDE R8, R202, 0x2, R32 ;  /* 0x00000002ca087825 */ /* 0x000fc600078e0220 */
[----:B------:R-:W2:Y:S04]  /*7520*/  LDL.64 R32, [R1+0x760] ;  /* 0x0007600001207983 */ /* 0x000ea80000100a00 */
[----:B------:R0:W2:Y:S04]  /*7530*/  LDG.E.U16 R235, [R6.64] ;  /* 0x0000000606eb7981 */ /* 0x0000a8000c1e1500 */
[----:B------:R1:W2:Y:S01]  /*7540*/  LDG.E.U16 R237, [R8.64] ;  /* 0x0000000608ed7981 */ /* 0x0002a2000c1e1500 */
[----:B------:R-:W-:-:S03]  /*7550*/  IMAD.WIDE R220, R202, 0x2, R20 ;  /* 0x00000002cadc7825 */ /* 0x000fc600078e0214 */
[----:B------:R-:W2:Y:S01]  /*7560*/  LDL.64 R12, [R1+0x718] ;  /* 0x00071800010c7983 */ /* 0x000ea20000100a00 */
[----:B0-----:R-:W-:-:S03]  /*7570*/  IMAD.WIDE R6, R202, 0x2, R22 ;  /* 0x00000002ca067825 */ /* 0x001fc600078e0216 */
[----:B------:R-:W2:Y:S04]  /*7580*/  LDL.64 R20, [R1+0x738] ;  /* 0x0007380001147983 */ /* 0x000ea80000100a00 */
[----:B------:R-:W2:Y:S01]  /*7590*/  LDL.64 R22, [R1+0x598] ;  /* 0x0005980001167983 */ /* 0x000ea20000100a00 */
[----:B-1----:R-:W-:-:S03]  /*75a0*/  IMAD.WIDE R8, R202, 0x2, R24 ;  /* 0x00000002ca087825 */ /* 0x002fc600078e0218 */
[----:B------:R0:W2:Y:S04]  /*75b0*/  LDG.E.U16 R225, [R6.64] ;  /* 0x0000000606e17981 */ /* 0x0000a8000c1e1500 */
[----:B------:R1:W2:Y:S04]  /*75c0*/  LDG.E.U16 R227, [R8.64] ;  /* 0x0000000608e37981 */ /* 0x0002a8000c1e1500 */
[----:B------:R-:W2:Y:S04]  /*75d0*/  LDL.64 R10, [R1+0x588] ;  /* 0x00058800010a7983 */ /* 0x000ea80000100a00 */
[----:B0-----:R-:W2:Y:S04]  /*75e0*/  LDL.64 R6, [R1+0x720] ;  /* 0x0007200001067983 */ /* 0x001ea80000100a00 */
[----:B-1----:R-:W2:Y:S04]  /*75f0*/  LDL.64 R8, [R1+0x710] ;  /* 0x0007100001087983 */ /* 0x002ea80000100a00 */
[----:B------:R0:W2:Y:S04]  /*7600*/  LDG.E.U16 R222, [R4.64] ;  /* 0x0000000604de7981 */ /* 0x0000a8000c1e1500 */
[----:B------:R-:W2:Y:S01]  /*7610*/  LDL.64 R24, [R1+0x748] ;  /* 0x0007480001187983 */ /* 0x000ea20000100a00 */
[----:B------:R-:W-:-:S03]  /*7620*/  IMAD.WIDE R208, R202, 0x2, R36 ;  /* 0x00000002cad07825 */ /* 0x000fc600078e0224 */
[----:B------:R-:W2:Y:S04]  /*7630*/  LDL.64 R36, [R1+0x6c8] ;  /* 0x0006c80001247983 */ /* 0x000ea80000100a00 */
[----:B0-----:R-:W2:Y:S04]  /*7640*/  LDL.64 R4, [R1+0x728] ;  /* 0x0007280001047983 */ /* 0x001ea80000100a00 */
[----:B------:R0:W2:Y:S04]  /*7650*/  LDG.E.U16 R208, [R208.64] ;  /* 0x00000006d0d07981 */ /* 0x0000a8000c1e1500 */
[----:B------:R1:W2:Y:S04]  /*7660*/  LDG.E.U16 R210, [R210.64] ;  /* 0x00000006d2d27981 */ /* 0x0002a8000c1e1500 */
[----:B------:R0:W2:Y:S01]  /*7670*/  LDG.E.U16 R220, [R220.64] ;  /* 0x00000006dcdc7981 */ /* 0x0000a2000c1e1500 */
[----:B----4-:R-:W-:-:S03]  /*7680*/  IMAD.WIDE R66, R202, 0x2, R28 ;  /* 0x00000002ca427825 */ /* 0x010fc600078e021c */
[----:B------:R-:W4:Y:S01]  /*7690*/  LDL.64 R28, [R1+0x708] ;  /* 0x00070800011c7983 */ /* 0x000f220000100a00 */
[----:B---3--:R-:W-:-:S03]  /*76a0*/  IMAD.WIDE R206, R202, 0x2, R34 ;  /* 0x00000002cace7825 */ /* 0x008fc600078e0222 */
[----:B------:R-:W3:Y:S01]  /*76b0*/  LDL.64 R34, [R1+0x568] ;  /* 0x0005680001227983 */ /* 0x000ee20000100a00 */
[----:B--2---:R-:W-:-:S03]  /*76c0*/  IMAD.WIDE R64, R202, 0x2, R26 ;  /* 0x00000002ca407825 */ /* 0x004fc600078e021a */
[----:B------:R-:W2:Y:S04]  /*76d0*/  LDL.64 R26, [R1+0x6f8] ;  /* 0x0006f800011a7983 */ /* 0x000ea80000100a00 */
[----:B------:R0:W3:Y:S01]  /*76e0*/  LDG.E.U16 R64, [R64.64] ;  /* 0x0000000640407981 */ /* 0x0000e2000c1e1500 */
[----:B------:R-:W-:-:S03]  /*76f0*/  IMAD.WIDE R148, R202, 0x2, R30 ;  /* 0x00000002ca947825 */ /* 0x000fc600078e021e */
[----:B------:R-:W3:Y:S04]  /*7700*/  LDL.64 R30, [R1+0x6e0] ;  /* 0x0006e000011e7983 */ /* 0x000ee80000100a00 */
[----:B------:R0:W3:Y:S04]  /*7710*/  LDG.E.U16 R66, [R66.64] ;  /* 0x0000000642427981 */ /* 0x0000e8000c1e1500 */
[----:B------:R0:W3:Y:S01]  /*7720*/  LDG.E.U16 R148, [R148.64] ;  /* 0x0000000694947981 */ /* 0x0000e2000c1e1500 */
[----:B------:R-:W-:-:S03]  /*7730*/  IMAD.WIDE R54, R202, 0x2, R16 ;  /* 0x00000002ca367825 */ /* 0x000fc600078e0210 */
[----:B------:R-:W3:Y:S01]  /*7740*/  LDL.64 R16, [R1+0x580] ;  /* 0x0005800001107983 */ /* 0x000ee20000100a00 */
[----:B------:R-:W-:-:S03]  /*7750*/  IMAD.WIDE R204, R202, 0x2, R14 ;  /* 0x00000002cacc7825 */ /* 0x000fc600078e020e */
[----:B------:R-:W3:Y:S01]  /*7760*/  LDL.64 R14, [R1+0x590] ;  /* 0x00059000010e7983 */ /* 0x000ee20000100a00 */
[----:B------:R-:W-:-:S03]  /*7770*/  IMAD.WIDE R60, R202, 0x2, R18 ;  /* 0x00000002ca3c7825 */ /* 0x000fc600078e0212 */
[----:B------:R-:W3:Y:S01]  /*7780*/  LDL.64 R18, [R1+0x700] ;  /* 0x0007000001127983 */ /* 0x000ee20000100a00 */
[----:B------:R-:W-:-:S03]  /*7790*/  IMAD.WIDE R150, R202, 0x2, R32 ;  /* 0x00000002ca967825 */ /* 0x000fc600078e0220 */
[----:B------:R-:W3:Y:S04]  /*77a0*/  LDL.64 R32, [R1+0x6f0] ;  /* 0x0006f00001207983 */ /* 0x000ee80000100a00 */
[----:B------:R0:W3:Y:S04]  /*77b0*/  LDG.E.U16 R54, [R54.64] ;  /* 0x0000000636367981 */ /* 0x0000e8000c1e1500 */
[----:B------:R0:W3:Y:S01]  /*77c0*/  LDG.E.U16 R60, [R60.64] ;  /* 0x000000063c3c7981 */ /* 0x0000e2000c1e1500 */
[----:B------:R-:W-:-:S03]  /*77d0*/  IMAD.WIDE R12, R202, 0x2, R12 ;  /* 0x00000002ca0c7825 */ /* 0x000fc600078e020c */
[----:B------:R0:W3:Y:S01]  /*77e0*/  LDG.E.U16 R150, [R150.64] ;  /* 0x0000000696967981 */ /* 0x0000e2000c1e1500 */
        /* <DEDUP_REMOVED lines=9> */
[----:B------:R0:W3:Y:S01]  /*7880*/  LDG.E.U16 R206, [R206.64] ;  /* 0x00000006cece7981 */ /* 0x0000e2000c1e1500 */
[----:B------:R-:W-:-:S03]  /*7890*/  IMAD.WIDE R8, R202, 0x2, R8 ;  /* 0x00000002ca087825 */ /* 0x000fc600078e0208 */
[----:B------:R0:W3:Y:S04]  /*78a0*/  LDG.E.U16 R6, [R6.64] ;  /* 0x0000000606067981 */ /* 0x0000e8000c1e1500 */
[----:B------:R1:W3:Y:S04]  /*78b0*/  LDG.E.U16 R8, [R8.64] ;  /* 0x0000000608087981 */ /* 0x0002e8000c1e1500 */
[----:B0-----:R2:W3:Y:S04]  /*78c0*/  LDG.E.U16 R7, [R12.64] ;  /* 0x000000060c077981 */ /* 0x0014e8000c1e1500 */
[----:B-1----:R4:W3:Y:S01]  /*78d0*/  LDG.E.U16 R9, [R10.64] ;  /* 0x000000060a097981 */ /* 0x0028e2000c1e1500 */
[----:B------:R-:W-:-:S04]  /*78e0*/  IMAD.WIDE R4, R202, 0x2, R4 ;  /* 0x00000002ca047825 */ /* 0x000fc800078e0204 */
[C---:B------:R-:W-:Y:S02]  /*78f0*/  IMAD.WIDE R62, R202.reuse, 0x2, R24 ;  /* 0x00000002ca3e7825 */ /* 0x040fe400078e0218 */
[----:B------:R0:W3:Y:S04]  /*7900*/  LDG.E.U16 R4, [R4.64] ;  /* 0x0000000604047981 */ /* 0x0000e8000c1e1500 */
        /* <DEDUP_REMOVED lines=8> */
[----:B---3--:R-:W-:-:S05]  /*7990*/  IMAD.WIDE R16, R202, 0x2, R16 ;  /* 0x00000002ca107825 */ /* 0x008fca00078e0210 */
[----:B0-----:R0:W4:Y:S01]  /*79a0*/  LDG.E.U16 R13, [R16.64] ;  /* 0x00000006100d7981 */ /* 0x001122000c1e1500 */
[----:B------:R-:W-:-:S04]  /*79b0*/  IMAD.WIDE R14, R202, 0x2, R14 ;  /* 0x00000002ca0e7825 */ /* 0x000fc800078e020e */
[C---:B------:R-:W-:Y:S01]  /*79c0*/  IMAD.WIDE R18, R202.reuse, 0x2, R18 ;  /* 0x00000002ca127825 */ /* 0x040fe200078e0212 */
[----:B------:R1:W4:Y:S03]  /*79d0*/  LDG.E.U16 R5, [R14.64] ;  /* 0x000000060e057981 */ /* 0x000326000c1e1500 */
[C---:B0-----:R-:W-:Y:S01]  /*79e0*/  IMAD.WIDE R16, R202.reuse, 0x2, R30 ;  /* 0x00000002ca107825 */ /* 0x041fe200078e021e */
[----:B------:R0:W4:Y:S04]  /*79f0*/  LDG.E.U16 R11, [R18.64] ;  /* 0x00000006120b7981 */ /* 0x000128000c1e1500 */
[----:B------:R-:W4:Y:S01]  /*7a00*/  LDL.64 R30, [R1+0x560] ;  /* 0x00056000011e7983 */ /* 0x000f220000100a00 */
[----:B-1----:R-:W-:-:S03]  /*7a10*/  IMAD.WIDE R14, R202, 0x2, R32 ;  /* 0x00000002ca0e7825 */ /* 0x002fc600078e0220 */
[----:B------:R-:W4:Y:S01]  /*7a20*/  LDL.64 R32, [R1+0x6a0] ;  /* 0x0006a00001207983 */ /* 0x000f220000100a00 */
[----:B0-----:R-:W-:-:S03]  /*7a30*/  IMAD.WIDE R18, R202, 0x2, R38 ;  /* 0x00000002ca127825 */ /* 0x001fc600078e0226 */
[----:B------:R0:W4:Y:S01]  /*7a40*/  LDG.E.U16 R16, [R16.64] ;  /* 0x0000000610107981 */ /* 0x000122000c1e1500 */
[----:B------:R-:W-:-:S03]  /*7a50*/  IMAD.WIDE R20, R202, 0x2, R20 ;  /* 0x00000002ca147825 */ /* 0x000fc600078e0214 */
[----:B------:R1:W4:Y:S01]  /*7a60*/  LDG.E.U16 R18, [R18.64] ;  /* 0x0000000612127981 */ /* 0x000322000c1e1500 */
[----:B------:R-:W-:-:S03]  /*7a70*/  IMAD.WIDE R22, R202, 0x2, R22 ;  /* 0x00000002ca167825 */ /* 0x000fc600078e0216 */
[----:B------:R-:W4:Y:S04]  /*7a80*/  LDL.64 R38, [R1+0x688] ;  /* 0x0006880001267983 */ /* 0x000f280000100a00 */
[----:B0-----:R0:W4:Y:S04]  /*7a90*/  LDG.E.U16 R17, [R22.64] ;  /* 0x0000000616117981 */ /* 0x001128000c1e1500 */
[----:B-1----:R1:W4:Y:S04]  /*7aa0*/  LDG.E.U16 R19, [R20.64] ;  /* 0x0000000614137981 */ /* 0x002328000c1e1500 */
[----:B------:R1:W4:Y:S01]  /*7ab0*/  LDG.E.U16 R14, [R14.64] ;  /* 0x000000060e0e7981 */ /* 0x000322000c1e1500 */
[----:B0-----:R-:W-:-:S03]  /*7ac0*/  IMAD.WIDE R22, R202, 0x2, R46 ;  /* 0x00000002ca167825 */ /* 0x001fc600078e022e */
[----:B------:R-:W4:Y:S01]  /*7ad0*/  LDL.64 R46, [R1+0x678] ;  /* 0x00067800012e7983 */ /* 0x000f220000100a00 */
[----:B-1----:R-:W-:-:S03]  /*7ae0*/  IMAD.WIDE R20, R202, 0x2, R36 ;  /* 0x00000002ca147825 */ /* 0x002fc600078e0224 */
[----:B------:R-:W4:Y:S04]  /*7af0*/  LDL.64 R36, [R1+0x558] ;  /* 0x0005580001247983 */ /* 0x000f280000100a00 */
[----:B------:R0:W4:Y:S04]  /*7b00*/  LDG.E.U16 R20, [R20.64] ;  /* 0x0000000614147981 */ /* 0x000128000c1e1500 */
[----:B------:R1:W4:Y:S01]  /*7b10*/  LDG.E.U16 R22, [R22.64] ;  /* 0x0000000616167981 */ /* 0x000322000c1e1500 */
[----:B------:R-:W-:-:S04]  /*7b20*/  IMAD.WIDE R34, R202, 0x2, R34 ;  /* 0x00000002ca227825 */ /* 0x000fc800078e0222 */
[----:B------:R-:W-:-:S05]  /*7b30*/  IMAD.WIDE R24, R202, 0x2, R24 ;  /* 0x00000002ca187825 */ /* 0x000fca00078e0218 */
[----:B------:R0:W4:Y:S02]  /*7b40*/  LDG.E.U16 R15, [R24.64] ;  /* 0x00000006180f7981 */ /* 0x000124000c1e1500 */
[C---:B0-----:R-:W-:Y:S02]  /*7b50*/  IMAD.WIDE R24, R202.reuse, 0x2, R44 ;  /* 0x00000002ca187825 */ /* 0x041fe400078e022c */
[----:B------:R-:W4:Y:S04]  /*7b60*/  LDL.64 R44, [R1+0x670] ;  /* 0x00067000012c7983 */ /* 0x000f280000100a00 */
[----:B------:R0:W4:Y:S04]  /*7b70*/  LDG.E.U16 R24, [R24.64] ;  /* 0x0000000618187981 */ /* 0x000128000c1e1500 */
[----:B0-----:R0:W4:Y:S02]  /*7b80*/  LDG.E.U16 R25, [R34.64] ;  /* 0x0000000622197981 */ /* 0x001124000c1e1500 */
[----:B----4-:R-:W-:-:S05]  /*7b90*/  IMAD.WIDE R28, R202, 0x2, R28 ;  /* 0x00000002ca1c7825 */ /* 0x010fca00078e021c */
[----:B------:R4:W3:Y:S01]  /*7ba0*/  LDG.E.U16 R21, [R28.64] ;  /* 0x000000061c157981 */ /* 0x0008e2000c1e1500 */
[----:B--2---:R-:W-:-:S05]  /*7bb0*/  IMAD.WIDE R26, R202, 0x2, R26 ;  /* 0x00000002ca1a7825 */ /* 0x004fca00078e021a */
[----:B-1----:R1:W2:Y:S01]  /*7bc0*/  LDG.E.U16 R23, [R26.64] ;  /* 0x000000061a177981 */ /* 0x0022a2000c1e1500 */
[----:B----4-:R-:W-:-:S03]  /*7bd0*/  IMAD.WIDE R28, R202, 0x2, R42 ;  /* 0x00000002ca1c7825 */ /* 0x010fc600078e022a */
[----:B------:R-:W4:Y:S04]  /*7be0*/  LDL.64 R42, [R1+0x550] ;  /* 0x00055000012a7983 */ /* 0x000f280000100a00 */
[----:B------:R0:W2:Y:S01]  /*7bf0*/  LDG.E.U16 R28, [R28.64] ;  /* 0x000000061c1c7981 */ /* 0x0000a2000c1e1500 */
[----:B-1----:R-:W-:-:S03]  /*7c00*/  IMAD.WIDE R26, R202, 0x2, R48 ;  /* 0x00000002ca1a7825 */ /* 0x002fc600078e0230 */
[----:B------:R-:W2:Y:S04]  /*7c10*/  LDL.64 R48, [R1+0x660] ;  /* 0x0006600001307983 */ /* 0x000ea80000100a00 */
[----:B------:R1:W3:Y:S01]  /*7c20*/  LDG.E.U16 R26, [R26.64] ;  /* 0x000000061a1a7981 */ /* 0x0002e2000c1e1500 */
[----:B------:R-:W-:-:S05]  /*7c30*/  IMAD.WIDE R30, R202, 0x2, R30 ;  /* 0x00000002ca1e7825 */ /* 0x000fca00078e021e */
[----:B0-----:R0:W3:Y:S01]  /*7c40*/  LDG.E.U16 R29, [R30.64] ;  /* 0x000000061e1d7981 */ /* 0x0010e2000c1e1500 */
[----:B------:R-:W-:-:S05]  /*7c50*/  IMAD.WIDE R32, R202, 0x2, R32 ;  /* 0x00000002ca207825 */ /* 0x000fca00078e0220 */
[----:B-1----:R1:W3:Y:S01]  /*7c60*/  LDG.E.U16 R27, [R32.64] ;  /* 0x00000006201b7981 */ /* 0x0022e2000c1e1500 */
[----:B0-----:R-:W-:-:S03]  /*7c70*/  IMAD.WIDE R30, R202, 0x2, R40 ;  /* 0x00000002ca1e7825 */ /* 0x001fc600078e0228 */
[----:B------:R-:W3:Y:S01]  /*7c80*/  LDL.64 R40, [R1+0x658] ;  /* 0x0006580001287983 */ /* 0x000ee20000100a00 */
[----:B-1----:R-:W-:-:S03]  /*7c90*/  IMAD.WIDE R32, R202, 0x2, R50 ;  /* 0x00000002ca207825 */ /* 0x002fc600078e0232 */
[----:B------:R0:W3:Y:S04]  /*7ca0*/  LDG.E.U16 R30, [R30.64] ;  /* 0x000000061e1e7981 */ /* 0x0000e8000c1e1500 */
[----:B------:R-:W3:Y:S04]  /*7cb0*/  LDL.64 R50, [R1+0x648] ;  /* 0x0006480001327983 */ /* 0x000ee80000100a00 */
[----:B------:R1:W3:Y:S01]  /*7cc0*/  LDG.E.U16 R32, [R32.64] ;  /* 0x0000000620207981 */ /* 0x0002e2000c1e1500 */
[----:B------:R-:W-:-:S03]  /*7cd0*/  IMAD.WIDE R34, R202, 0x2, R46 ;  /* 0x00000002ca227825 */ /* 0x000fc600078e022e */
[----:B------:R-:W3:Y:S01]  /*7ce0*/  LDL.64 R46, [R1+0x640] ;  /* 0x00064000012e7983 */ /* 0x000ee20000100a00 */
[----:B------:R-:W-:-:S03]  /*7cf0*/  IMAD.WIDE R36, R202, 0x2, R36 ;  /* 0x00000002ca247825 */ /* 0x000fc600078e0224 */
[----:B------:R0:W3:Y:S04]  /*7d00*/  LDG.E.U16 R34, [R34.64] ;  /* 0x0000000622227981 */ /* 0x0000e8000c1e1500 */
[----:B-1----:R1:W3:Y:S02]  /*7d10*/  LDG.E.U16 R33, [R36.64] ;  /* 0x0000000624217981 */ /* 0x0022e4000c1e1500 */
[C---:B-1----:R-:W-:Y:S02]  /*7d20*/  IMAD.WIDE R36, R202.reuse, 0x2, R52 ;  /* 0x00000002ca247825 */ /* 0x042fe400078e0234 */
[----:B------:R-:W3:Y:S02]  /*7d30*/  LDL.64 R52, [R1+0x540] ;  /* 0x0005400001347983 */ /* 0x000ee40000100a00 */
[----:B------:R-:W-:-:S02]  /*7d40*/  IMAD.WIDE R38, R202, 0x2, R38 ;  /* 0x00000002ca267825 */ /* 0x000fc400078e0226 */
[----:B------:R1:W3:Y:S04]  /*7d50*/  LDG.E.U16 R36, [R36.64] ;  /* 0x0000000624247981 */ /* 0x0002e8000c1e1500 */
[----:B0-----:R2:W3:Y:S01]  /*7d60*/  LDG.E.U16 R31, [R38.64] ;  /* 0x00000006261f7981 */ /* 0x0014e2000c1e1500 */
[----:B------:R-:W-:-:S05]  /*7d70*/  IMAD.WIDE R44, R202, 0x2, R44 ;  /* 0x00000002ca2c7825 */ /* 0x000fca00078e022c */
[----:B------:R0:W3:Y:S02]  /*7d80*/  LDG.E.U16 R35, [R44.64] ;  /* 0x000000062c237981 */ /* 0x0000e4000c1e1500 */
[C---:B0-----:R-:W-:Y:S02]  /*7d90*/  IMAD.WIDE R44, R202.reuse, 0x2, R176 ;  /* 0x00000002ca2c7825 */ /* 0x041fe400078e02b0 */
[----:B------:R-:W3:Y:S02]  /*7da0*/  LDL.64 R176, [R1+0x618] ;  /* 0x0006180001b07983 */ /* 0x000ee40000100a00 */
[----:B----4-:R-:W-:-:S05]  /*7db0*/  IMAD.WIDE R42, R202, 0x2, R42 ;  /* 0x00000002ca2a7825 */ /* 0x010fca00078e022a */
[----:B-1----:R0:W4:Y:S01]  /*7dc0*/  LDG.E.U16 R37, [R42.64] ;  /* 0x000000062a257981 */ /* 0x002122000c1e1500 */
[----:B--2---:R-:W-:-:S03]  /*7dd0*/  IMAD.WIDE R38, R202, 0x2, R48 ;  /* 0x00000002ca267825 */ /* 0x004fc600078e0230 */
[----:B------:R-:W2:Y:S04]  /*7de0*/  LDL.64 R48, [R1+0x628] ;  /* 0x0006280001307983 */ /* 0x000ea80000100a00 */
[----:B------:R1:W4:Y:S01]  /*7df0*/  LDG.E.U16 R38, [R38.64] ;  /* 0x0000000626267981 */ /* 0x000322000c1e1500 */
[----:B---3--:R-:W-:-:S05]  /*7e00*/  IMAD.WIDE R40, R202, 0x2, R40 ;  /* 0x00000002ca287825 */ /* 0x008fca00078e0228 */
[----:B-1----:R1:W3:Y:S01]  /*7e10*/  LDG.E.U16 R39, [R40.64] ;  /* 0x0000000628277981 */ /* 0x0022e2000c1e1500 */
[----:B0-----:R-:W-:-:S03]  /*7e20*/  IMAD.WIDE R42, R202, 0x2, R50 ;  /* 0x00000002ca2a7825 */ /* 0x001fc600078e0232 */
[----:B------:R-:W3:Y:S01]  /*7e30*/  LDL.64 R50, [R1+0x538] ;  /* 0x0005380001327983 */ /* 0x000ee20000100a00 */
[----:B-1----:R-:W-:-:S03]  /*7e40*/  IMAD.WIDE R40, R202, 0x2, R178 ;  /* 0x00000002ca287825 */ /* 0x002fc600078e02b2 */
[----:B------:R0:W4:Y:S04]  /*7e50*/  LDG.E.U16 R42, [R42.64] ;  /* 0x000000062a2a7981 */ /* 0x000128000c1e1500 */
[----:B------:R-:W4:Y:S01]  /*7e60*/  LDL.64 R178, [R1+0x620] ;  /* 0x0006200001b27983 */ /* 0x000f220000100a00 */
[----:B------:R-:W-:-:S03]  /*7e70*/  IMAD.WIDE R46, R202, 0x2, R46 ;  /* 0x00000002ca2e7825 */ /* 0x000fc600078e022e */
[----:B------:R1:W4:Y:S04]  /*7e80*/  LDG.E.U16 R40, [R40.64] ;  /* 0x0000000628287981 */ /* 0x000328000c1e1500 */
[----:B0-----:R0:W4:Y:S04]  /*7e90*/  LDG.E.U16 R43, [R46.64] ;  /* 0x000000062e2b7981 */ /* 0x001128000c1e1500 */
[----:B-1----:R1:W4:Y:S01]  /*7ea0*/  LDG.E.U16 R41, [R44.64] ;  /* 0x000000062c297981 */ /* 0x002322000c1e1500 */
[----:B0-----:R-:W-:-:S03]  /*7eb0*/  IMAD.WIDE R46, R202, 0x2, R52 ;  /* 0x00000002ca2e7825 */ /* 0x001fc600078e0234 */
[----:B------:R-:W4:Y:S01]  /*7ec0*/  LDL.64 R52, [R1+0x610] ;  /* 0x0006100001347983 */ /* 0x000f220000100a00 */
[----:B-1----:R-:W-:-:S03]  /*7ed0*/  IMAD.WIDE R44, R202, 0x2, R174 ;  /* 0x00000002ca2c7825 */ /* 0x002fc600078e02ae */
[----:B------:R-:W4:Y:S04]  /*7ee0*/  LDL.64 R174, [R1+0x608] ;  /* 0x0006080001ae7983 */ /* 0x000f280000100a00 */
[----:B------:R0:W4:Y:S04]  /*7ef0*/  LDG.E.U16 R44, [R44.64] ;  /* 0x000000062c2c7981 */ /* 0x000128000c1e1500 */
[----:B0-----:R0:W4:Y:S02]  /*7f00*/  LDG.E.U16 R45, [R46.64] ;  /* 0x000000062e2d7981 */ /* 0x001124000c1e1500 */
[----:B0-----:R-:W-:-:S02]  /*7f10*/  IMAD.WIDE R46, R202, 0x2, R172 ;  /* 0x00000002ca2e7825 */ /* 0x001fc400078e02ac */
[----:B------:R-:W4:Y:S04]  /*7f20*/  LDL.64 R172, [R1+0x530] ;  /* 0x0005300001ac7983 */ /* 0x000f280000100a00 */
[----:B------:R0:W4:Y:S01]  /*7f30*/  LDG.E.U16 R46, [R46.64] ;  /* 0x000000062e2e7981 */ /* 0x000122000c1e1500 */
[----:B--2---:R-:W-:-:S05]  /*7f40*/  IMAD.WIDE R48, R202, 0x2, R48 ;  /* 0x00000002ca307825 */ /* 0x004fca00078e0230 */
[----:B0-----:R4:W2:Y:S01]  /*7f50*/  LDG.E.U16 R47, [R48.64] ;  /* 0x00000006302f7981 */ /* 0x0018a2000c1e1500 */
[----:B---3--:R-:W-:-:S04]  /*7f60*/  IMAD.WIDE R50, R202, 0x2, R50 ;  /* 0x00000002ca327825 */ /* 0x008fc800078e0232 */
[C---:B----4-:R-:W-:Y:S02]  /*7f70*/  IMAD.WIDE R48, R202.reuse, 0x2, R178 ;  /* 0x00000002ca307825 */ /* 0x050fe400078e02b2 */
[----:B------:R-:W3:Y:S04]  /*7f80*/  LDL.64 R178, [R1+0x5f8] ;  /* 0x0005f80001b27983 */ /* 0x000ee80000100a00 */
[----:B------:R0:W4:Y:S04]  /*7f90*/  LDG.E.U16 R48, [R48.64] ;  /* 0x0000000630307981 */ /* 0x000128000c1e1500 */
[----:B0-----:R0:W2:Y:S01]  /*7fa0*/  LDG.E.U16 R49, [R50.64] ;  /* 0x0000000632317981 */ /* 0x0010a2000c1e1500 */
[----:B------:R-:W-:-:S04]  /*7fb0*/  IMAD.WIDE R52, R202, 0x2, R52 ;  /* 0x00000002ca347825 */ /* 0x000fc800078e0234 */
[C---:B0-----:R-:W-:Y:S02]  /*7fc0*/  IMAD.WIDE R50, R202.reuse, 0x2, R176 ;  /* 0x00000002ca327825 */ /* 0x041fe400078e02b0 */
[----:B------:R-:W2:Y:S04]  /*7fd0*/  LDL.64 R176, [R1+0x5f0] ;  /* 0x0005f00001b07983 */ /* 0x000ea80000100a00 */
[----:B------:R0:W4:Y:S04]  /*7fe0*/  LDG.E.U16 R50, [R50.64] ;  /* 0x0000000632327981 */ /* 0x000128000c1e1500 */
[----:B0-----:R0:W4:Y:S02]  /*7ff0*/  LDG.E.U16 R51, [R52.64] ;  /* 0x0000000634337981 */ /* 0x001124000c1e1500 */
[----:B0-----:R-:W-:-:S02]  /*8000*/  IMAD.WIDE R52, R202, 0x2, R174 ;  /* 0x00000002ca347825 */ /* 0x001fc400078e02ae */
[----:B------:R-:W4:Y:S04]  /*8010*/  LDL.64 R174, [R1+0x5e8] ;  /* 0x0005e80001ae7983 */ /* 0x000f280000100a00 */
[----:B------:R0:W4:Y:S02]  /*8020*/  LDG.E.U16 R55, [R52.64] ;  /* 0x0000000634377981 */ /* 0x000124000c1e1500 */
[C---:B0-----:R-:W-:Y:S02]  /*8030*/  IMAD.WIDE R52, R202.reuse, 0x2, R172 ;  /* 0x00000002ca347825 */ /* 0x041fe400078e02ac */
[----:B------:R-:W4:Y:S04]  /*8040*/  LDL.64 R172, [R1+0x520] ;  /* 0x0005200001ac7983 */ /* 0x000f280000100a00 */
[----:B------:R0:W4:Y:S02]  /*8050*/  LDG.E.U16 R57, [R52.64] ;  /* 0x0000000634397981 */ /* 0x000124000c1e1500 */
[----:B0-----:R-:W-:-:S02]  /*8060*/  IMAD.WIDE R52, R202, 0x2, R180 ;  /* 0x00000002ca347825 */ /* 0x001fc400078e02b4 */
[----:B------:R-:W4:Y:S04]  /*8070*/  LDL.64 R180, [R1+0x518] ;  /* 0x0005180001b47983 */ /* 0x000f280000100a00 */
[----:B------:R3:W4:Y:S02]  /*8080*/  LDG.E.U16 R59, [R52.64] ;  /* 0x00000006343b7981 */ /* 0x000724000c1e1500 */
[C---:B---3--:R-:W-:Y:S02]  /*8090*/  IMAD.WIDE R52, R202.reuse, 0x2, R178 ;  /* 0x00000002ca347825 */ /* 0x048fe400078e02b2 */
[----:B------:R-:W3:Y:S04]  /*80a0*/  LDL.64 R178, [R1+0x510] ;  /* 0x0005100001b27983 */ /* 0x000ee80000100a00 */
[----:B------:R2:W3:Y:S02]  /*80b0*/  LDG.E.U16 R61, [R52.64] ;  /* 0x00000006343d7981 */ /* 0x0004e4000c1e1500 */
[----:B--2---:R-:W-:-:S02]  /*80c0*/  IMAD.WIDE R52, R202, 0x2, R176 ;  /* 0x00000002ca347825 */ /* 0x004fc400078e02b0 */
[----:B------:R-:W2:Y:S04]  /*80d0*/  LDL.64 R176, [R1+0x508] ;  /* 0x0005080001b07983 */ /* 0x000ea80000100a00 */
[----:B------:R0:W2:Y:S02]  /*80e0*/  LDG.E.U16 R63, [R52.64] ;  /* 0x00000006343f7981 */ /* 0x0000a4000c1e1500 */
[C---:B0-----:R-:W-:Y:S02]  /*80f0*/  IMAD.WIDE R52, R202.reuse, 0x2, R182 ;  /* 0x00000002ca347825 */ /* 0x041fe400078e02b6 */
[----:B------:R-:W2:Y:S04]  /*8100*/  LDL.64 R182, [R1+0x4e8] ;  /* 0x0004e80001b67983 */ /* 0x000ea80000100a00 */
[----:B------:R4:W2:Y:S02]  /*8110*/  LDG.E.U16 R65, [R52.64] ;  /* 0x0000000634417981 */ /* 0x0008a4000c1e1500 */
[----:B----4-:R-:W-:-:S02]  /*8120*/  IMAD.WIDE R52, R202, 0x2, R174 ;  /* 0x00000002ca347825 */ /* 0x010fc400078e02ae */
        /* <DEDUP_REMOVED lines=26> */
[C---:B0-----:R-:W-:Y:S02]  /*82d0*/  IMAD.WIDE R52, R202.reuse, 0x2, R180 ;  /* 0x00000002ca347825 */ /* 0x041fe400078e02b4 */
[----:B------:R-:W4:Y:S04]  /*82e0*/  LDL.64 R180, [R1+0x490] ;  /* 0x0004900001b47983 */ /* 0x000f280000100a00 */
[----:B------:R3:W4:Y:S02]  /*82f0*/  LDG.E.U16 R226, [R52.64] ;  /* 0x0000000634e27981 */ /* 0x000724000c1e1500 */
[----:B---3--:R-:W-:-:S02]  /*8300*/  IMAD.WIDE R52, R202, 0x2, R178 ;  /* 0x00000002ca347825 */ /* 0x008fc400078e02b2 */
[----:B------:R-:W3:Y:S04]  /*8310*/  LDL.64 R178, [R1+0x488] ;  /* 0x0004880001b27983 */ /* 0x000ee80000100a00 */
[----:B------:R2:W3:Y:S02]  /*8320*/  LDG.E.U16 R228, [R52.64] ;  /* 0x0000000634e47981 */ /* 0x0004e4000c1e1500 */
[C---:B--2---:R-:W-:Y:S02]  /*8330*/  IMAD.WIDE R52, R202.reuse, 0x2, R176 ;  /* 0x00000002ca347825 */ /* 0x044fe400078e02b0 */
        /* <DEDUP_REMOVED lines=8> */
[----:B0-----:R-:W-:-:S05]  /*83c0*/  IMAD.WIDE R52, R202, 0x2, R218 ;  /* 0x00000002ca347825 */ /* 0x001fca00078e02da */
        /* <DEDUP_REMOVED lines=11> */
[----:B---3--:R-:W-:-:S05]  /*8480*/  IMAD.WIDE R52, R202, 0x2, R178 ;  /* 0x00000002ca347825 */ /* 0x008fca00078e02b2 */
[----:B------:R2:W3:Y:S02]  /*8490*/  LDG.E.U16 R248, [R52.64] ;  /* 0x0000000634f87981 */ /* 0x0004e4000c1e1500 */
[----:B--2---:R-:W-:-:S05]  /*84a0*/  IMAD.WIDE R52, R202, 0x2, R176 ;  /* 0x00000002ca347825 */ /* 0x004fca00078e02b0 */
[----:B------:R4:W2:Y:S02]  /*84b0*/  LDG.E.U16 R250, [R52.64] ;  /* 0x0000000634fa7981 */ /* 0x0008a4000c1e1500 */
[----:B----4-:R-:W-:-:S05]  /*84c0*/  IMAD.WIDE R52, R202, 0x2, R174 ;  /* 0x00000002ca347825 */ /* 0x010fca00078e02ae */
[----:B------:R0:W4:Y:S02]  /*84d0*/  LDG.E.U16 R252, [R52.64] ;  /* 0x0000000634fc7981 */ /* 0x000124000c1e1500 */
[----:B0-----:R-:W-:-:S06]  /*84e0*/  IMAD.WIDE R52, R202, 0x2, R172 ;  /* 0x00000002ca347825 */ /* 0x001fcc00078e02ac */
[----:B------:R0:W2:Y:S04]  /*84f0*/  LDG.E.U16 R52, [R52.64] ;  /* 0x0000000634347981 */ /* 0x0000a8000c1e1500 */
[----:B------:R-:W-:Y:S06]  /*8500*/  BAR.SYNC.DEFER_BLOCKING 0x0 ;  /* 0x0000000000007b1d */ /* 0x000fec0000010000 */
[----:B------:R1:W-:Y:S04]  /*8510*/  STS.U16 [R200+0x8000], R189 ;  /* 0x008000bdc8007388 */ /* 0x0003e80000000400 */
[----:B-1----:R-:W1:Y:S04]  /*8520*/  S2R R189, SR_TID.X ;  /* 0x0000000000bd7919 */ /* 0x002e680000002100 */
[----:B------:R0:W-:Y:S04]  /*8530*/  STS.U16 [R200+0x8300], R165 ;  /* 0x008300a5c8007388 */ /* 0x0001e80000000400 */
[----:B------:R-:W-:Y:S01]  /*8540*/  STS.U16 [R200+0x8100], R171 ;  /* 0x008100abc8007388 */ /* 0x000fe20000000400 */
[----:B0-----:R-:W-:-:S03]  /*8550*/  LOP3.LUT R165, R200, 0x10, RZ, 0x3c, !PT ;  /* 0x00000010c8a57812 */ /* 0x001fc600078e3cff */
[----:B------:R-:W-:Y:S04]  /*8560*/  STS.U16 [R200+0x8200], R170 ;  /* 0x008200aac8007388 */ /* 0x000fe80000000400 */
[----:B------:R-:W-:Y:S04]  /*8570*/  STS.U16 [R200+0xa000], R229 ;  /* 0x00a000e5c8007388 */ /* 0x000fe80000000400 */
[----:B------:R-:W-:Y:S04]  /*8580*/  STS.U16 [R200+0xa100], R227 ;  /* 0x00a100e3c8007388 */ /* 0x000fe80000000400 */
[----:B------:R-:W-:Y:S04]  /*8590*/  STS.U16 [R200+0xa200], R225 ;  /* 0x00a200e1c8007388 */ /* 0x000fe80000000400 */
[----:B------:R-:W-:Y:S04]  /*85a0*/  STS.U16 [R200+0xa300], R222 ;  /* 0x00a300dec8007388 */ /* 0x000fe80000000400 */
[----:B------:R-:W-:Y:S04]  /*85b0*/  STS.U16 [R200+0xc000], R18 ;  /* 0x00c00012c8007388 */ /* 0x000fe80000000400 */
[----:B------:R0:W-:Y:S04]  /*85c0*/  STS.U16 [R200+0xc100], R19 ;  /* 0x00c10013c8007388 */ /* 0x0001e80000000400 */
[----:B------:R-:W-:Y:S04]  /*85d0*/  STS.U16 [R200+0xc200], R20 ;  /* 0x00c20014c8007388 */ /* 0x000fe80000000400 */
[----:B------:R-:W-:Y:S04]  /*85e0*/  STS.U16 [R200+0xc300], R21 ;  /* 0x00c30015c8007388 */ /* 0x000fe80000000400 */
[----:B------:R-:W-:Y:S04]  /*85f0*/  STS.U16 [R200+0xe000], R50 ;  /* 0x00e00032c8007388 */ /* 0x000fe80000000400 */
[----:B------:R-:W-:Y:S04]  /*8600*/  STS.U16 [R200+0xe100], R51 ;  /* 0x00e10033c8007388 */ /* 0x000fe80000000400 */
[----:B------:R-:W-:Y:S04]  /*8610*/  STS.U16 [R200+0xe200], R55 ;  /* 0x00e20037c8007388 */ /* 0x000fe80000000400 */
[----:B------:R-:W-:Y:S01]  /*8620*/  STS.U16 [R200+0xe300], R57 ;  /* 0x00e30039c8007388 */ /* 0x000fe20000000400 */
[----:B-1----:R-:W-:-:S03]  /*8630*/  LOP3.LUT R189, R189, 0x7f, RZ, 0xc0, !PT ;  /* 0x0000007fbdbd7812 */ /* 0x002fc600078ec0ff */
[----:B------:R-:W-:Y:S04]  /*8640*/  STS.U16 [R165+0x8400], R169 ;  /* 0x008400a9a5007388 */ /* 0x000fe80000000400 */
[----:B------:R-:W-:Y:S04]  /*8650*/  STS.U16 [R165+0x8500], R168 ;  /* 0x008500a8a5007388 */ /* 0x000fe80000000400 */
[----:B------:R-:W-:Y:S04]  /*8660*/  STS.U16 [R165+0x8600], R167 ;  /* 0x008600a7a5007388 */ /* 0x000fe80000000400 */
[----:B------:R-:W-:Y:S01]  /*8670*/  STS.U16 [R165+0x8700], R166 ;  /* 0x008700a6a5007388 */ /* 0x000fe20000000400 */
[----:B------:R-:W-:-:S03]  /*8680*/  SHF.L.U32 R53, R189, 0x1, RZ ;  /* 0x00000001bd357819 */ /* 0x000fc600000006ff */
[----:B------:R-:W-:Y:S04]  /*8690*/  STS.U16 [R165+0xa400], R220 ;  /* 0x00a400dca5007388 */ /* 0x000fe80000000400 */
[----:B------:R-:W-:Y:S04]  /*86a0*/  STS.U16 [R165+0xa500], R210 ;  /* 0x00a500d2a5007388 */ /* 0x000fe80000000400 */
[----:B------:R-:W-:Y:S04]  /*86b0*/  STS.U16 [R165+0xa600], R208 ;  /* 0x00a600d0a5007388 */ /* 0x000fe80000000400 */
[----:B------:R-:W-:Y:S01]  /*86c0*/  STS.U16 [R165+0xa700], R206 ;  /* 0x00a700cea5007388 */ /* 0x000fe20000000400 */
[----:B------:R-:W-:-:S03]  /*86d0*/  LOP3.LUT R53, R53, 0x20, RZ, 0x3c, !PT ;  /* 0x0000002035357812 */ /* 0x000fc600078e3cff */
[----:B------:R-:W-:Y:S04]  /*86e0*/  STS.U16 [R165+0xc400], R22 ;  /* 0x00c40016a5007388 */ /* 0x000fe80000000400 */
[----:B------:R-:W-:Y:S04]  /*86f0*/  STS.U16 [R165+0xc500], R23 ;  /* 0x00c50017a5007388 */ /* 0x000fe80000000400 */
[----:B------:R-:W-:Y:S04]  /*8700*/  STS.U16 [R165+0xc600], R24 ;  /* 0x00c60018a5007388 */ /* 0x000fe80000000400 */
[----:B------:R-:W-:Y:S04]  /*8710*/  STS.U16 [R165+0xc700], R25 ;  /* 0x00c70019a5007388 */ /* 0x000fe80000000400 */
[----:B------:R-:W-:Y:S01]  /*8720*/  STS.U16 [R165+0xe400], R59 ;  /* 0x00e4003ba5007388 */ /* 0x000fe20000000400 */
[----:B0-----:R-:W-:-:S03]  /*8730*/  IMAD.SHL.U32 R19, R189, 0x2, RZ ;  /* 0x00000002bd137824 */ /* 0x001fc600078e00ff */
[----:B------:R-:W-:Y:S04]  /*8740*/  STS.U16 [R165+0xe500], R61 ;  /* 0x00e5003da5007388 */ /* 0x000fe80000000400 */
[----:B------:R-:W-:Y:S04]  /*8750*/  STS.U16 [R165+0xe600], R63 ;  /* 0x00e6003fa5007388 */ /* 0x000fe80000000400 */
[----:B------:R-:W-:Y:S04]  /*8760*/  STS.U16 [R165+0xe700], R65 ;  /* 0x00e70041a5007388 */ /* 0x000fe80000000400 */
[----:B------:R-:W-:Y:S04]  /*8770*/  STS.U16 [R53+0x8800], R164 ;  /* 0x008800a435007388 */ /* 0x000fe80000000400 */
[----:B------:R-:W-:Y:S04]  /*8780*/  STS.U16 [R53+0x8900], R163 ;  /* 0x008900a335007388 */ /* 0x000fe80000000400 */
[----:B------:R-:W0:Y:S04]  /*8790*/  S2R R189, SR_TID.X ;  /* 0x0000000000bd7919 */ /* 0x000e280000002100 */
[----:B------:R-:W-:Y:S04]  /*87a0*/  STS.U16 [R53+0x8a00], R162 ;  /* 0x008a00a235007388 */ /* 0x000fe80000000400 */
[----:B------:R-:W-:Y:S04]  /*87b0*/  STS.U16 [R53+0x8b00], R161 ;  /* 0x008b00a135007388 */ /* 0x000fe80000000400 */
[----:B------:R1:W-:Y:S04]  /*87c0*/  STS.U16 [R53+0xa800], R204 ;  /* 0x00a800cc35007388 */ /* 0x0003e80000000400 */
        /* <DEDUP_REMOVED lines=17> */
[----:B------:R-:W-:Y:S01]  /*88e0*/  STS.U16 [R19+0xad00], R62 ;  /* 0x00ad003e13007388 */ /* 0x000fe20000000400 */
[----:B0-----:R-:W-:-:S03]  /*88f0*/  LOP3.LUT R189, R189, 0x7f, RZ, 0xc0, !PT ;  /* 0x0000007fbdbd7812 */ /* 0x001fc600078ec0ff */
        /* <DEDUP_REMOVED lines=11> */
[----:B------:R0:W-:Y:S04]  /*89b0*/  STS.U16 [R19+0xef00], R221 ;  /* 0x00ef00dd13007388 */ /* 0x0001e80000000400 */
[----:B------:R-:W-:Y:S04]  /*89c0*/  STS.U16 [R18+0x9000], R156 ;  /* 0x0090009c12007388 */ /* 0x000fe80000000400 */
[----:B-1----:R-:W4:Y:S01]  /*89d0*/  LDL.LU R204, [R1] ;  /* 0x0000000001cc7983 */ /* 0x002f220000300800 */
[----:B0-----:R-:W-:-:S03]  /*89e0*/  IMAD.SHL.U32 R19, R189, 0x2, RZ ;  /* 0x00000002bd137824 */ /* 0x001fc600078e00ff */
[----:B------:R-:W0:Y:S04]  /*89f0*/  S2R R189, SR_TID.X ;  /* 0x0000000000bd7919 */ /* 0x000e280000002100 */
[----:B------:R-:W-:Y:S04]  /*8a00*/  STS.U16 [R18+0x9100], R155 ;  /* 0x0091009b12007388 */ /* 0x000fe80000000400 */
[----:B------:R-:W-:Y:S04]  /*8a10*/  STS.U16 [R18+0x9200], R154 ;  /* 0x0092009a12007388 */ /* 0x000fe80000000400 */
[----:B------:R-:W-:Y:S04]  /*8a20*/  STS.U16 [R18+0x9300], R153 ;  /* 0x0093009912007388 */ /* 0x000fe80000000400 */
        /* <DEDUP_REMOVED lines=12> */
[----:B------:R1:W-:Y:S01]  /*8af0*/  STS.U16 [R18+0xf300], R230 ;  /* 0x00f300e612007388 */ /* 0x0003e20000000400 */
[----:B0-----:R-:W-:-:S03]  /*8b00*/  LOP3.LUT R189, R189, 0x7f, RZ, 0xc0, !PT ;  /* 0x0000007fbdbd7812 */ /* 0x001fc600078ec0ff */
[----:B------:R-:W-:Y:S04]  /*8b10*/  STS.U16 [R19+0x9400], R152 ;  /* 0x0094009813007388 */ /* 0x000fe80000000400 */
[----:B------:R-:W-:Y:S04]  /*8b20*/  STS.U16 [R19+0x9500], R251 ;  /* 0x009500fb13007388 */ /* 0x000fe80000000400 */
[----:B------:R-:W-:Y:S04]  /*8b30*/  STS.U16 [R19+0x9600], R249 ;  /* 0x009600f913007388 */ /* 0x000fe80000000400 */
[----:B------:R-:W-:Y:S01]  /*8b40*/  STS.U16 [R19+0x9700], R247 ;  /* 0x009700f713007388 */ /* 0x000fe20000000400 */
[----:B-1----:R-:W-:-:S03]  /*8b50*/  SHF.L.U32 R18, R189, 0x1, RZ ;  /* 0x00000001bd127819 */ /* 0x002fc600000006ff */
[----:B------:R-:W-:Y:S04]  /*8b60*/  STS.U16 [R19+0xb400], R6 ;  /* 0x00b4000613007388 */ /* 0x000fe80000000400 */
[----:B------:R-:W-:Y:S04]  /*8b70*/  STS.U16 [R19+0xb500], R7 ;  /* 0x00b5000713007388 */ /* 0x000fe80000000400 */
[----:B------:R-:W-:Y:S04]  /*8b80*/  STS.U16 [R19+0xb600], R8 ;  /* 0x00b6000813007388 */ /* 0x000fe80000000400 */
[----:B------:R-:W-:Y:S01]  /*8b90*/  STS.U16 [R19+0xb700], R9 ;  /* 0x00b7000913007388 */ /* 0x000fe20000000400 */
[----:B------:R-:W-:-:S03]  /*8ba0*/  LOP3.LUT R18, R18, 0x60, RZ, 0x3c, !PT ;  /* 0x0000006012127812 */ /* 0x000fc600078e3cff */
[----:B------:R0:W-:Y:S04]  /*8bb0*/  STS.U16 [R19+0xd400], R38 ;  /* 0x00d4002613007388 */ /* 0x0001e80000000400 */
        /* <DEDUP_REMOVED lines=10> */
[----:B------:R-:W-:-:S03]  /*8c60*/  IMAD.SHL.U32 R4, R189, 0x2, RZ ;  /* 0x00000002bd047824 */ /* 0x000fc600078e00ff */
[----:B------:R-:W-:Y:S04]  /*8c70*/  STS.U16 [R18+0x9b00], R239 ;  /* 0x009b00ef12007388 */ /* 0x000fe80000000400 */
        /* <DEDUP_REMOVED lines=25> */
[----:B---3--:R-:W-:Y:S04]  /*8e10*/  STS.U16 [R4+0xfc00], R248 ;  /* 0x00fc00f804007388 */ /* 0x008fe80000000400 */
[----:B--2---:R-:W-:Y:S04]  /*8e20*/  STS.U16 [R4+0xfd00], R250 ;  /* 0x00fd00fa04007388 */ /* 0x004fe80000000400 */
[----:B----4-:R-:W-:Y:S04]  /*8e30*/  STS.U16 [R4+0xfe00], R252 ;  /* 0x00fe00fc04007388 */ /* 0x010fe80000000400 */
[----:B------:R-:W-:Y:S04]  /*8e40*/  STS.U16 [R4+0xff00], R52 ;  /* 0x00ff003404007388 */ /* 0x000fe80000000400 */
[----:B------:R-:W-:Y:S01]  /*8e50*/  BAR.SYNC.DEFER_BLOCKING 0x0 ;  /* 0x0000000000007b1d */ /* 0x000fe20000010000 */
[----:B------:R-:W-:-:S05]  /*8e60*/  LOP3.LUT R36, R3, 0x20, RZ, 0x3c, !PT ;  /* 0x0000002003247812 */ /* 0x000fca00078e3cff */
[----:B------:R-:W2:Y:S01]  /*8e70*/  LDL.LU R153, [R1+0x4] ;  /* 0x0000040001997983 */ /* 0x000ea20000300800 */
[----:B------:R-:W-:-:S03]  /*8e80*/  LOP3.LUT R37, R203, 0x40, RZ, 0x3c, !PT ;  /* 0x00000040cb257812 */ /* 0x000fc600078e3cff */
[----:B------:R-:W0:Y:S04]  /*8e90*/  S2R R189, SR_TID.X ;  /* 0x0000000000bd7919 */ /* 0x000e280000002100 */
[----:B------:R-:W3:Y:S04]  /*8ea0*/  LDL.LU R154, [R1+0xc] ;  /* 0x00000c00019a7983 */ /* 0x000ee80000300800 */
[----:B------:R-:W4:Y:S04]  /*8eb0*/  LDL.LU R155, [R1+0x10] ;  /* 0x00001000019b7983 */ /* 0x000f280000300800 */
[----:B------:R-:W0:Y:S04]  /*8ec0*/  S2R R191, SR_TID.X ;  /* 0x0000000000bf7919 */ /* 0x000e280000002100 */
[----:B------:R-:W-:Y:S04]  /*8ed0*/  LDSM.16.MT88.4 R12, [R3] ;  /* 0x00000000030c783b */ /* 0x000fe80000004200 */
[----:B------:R-:W1:Y:S04]  /*8ee0*/  LDSM.16.M88.4 R20, [R203+0x8000] ;  /* 0x00800000cb14783b */ /* 0x000e680000000200 */
[----:B------:R-:W1:Y:S04]  /*8ef0*/  LDSM.16.MT88.4 R28, [R36] ;  /* 0x00000000241c783b */ /* 0x000e680000004200 */
[----:B------:R-:W1:Y:S04]  /*8f00*/  LDSM.16.MT88.4 R8, [R3+0x400] ;  /* 0x000400000308783b */ /* 0x000e680000004200 */
[----:B------:R-:W1:Y:S04]  /*8f10*/  LDSM.16.MT88.4 R16, [R36+0x400] ;  /* 0x000400002410783b */ /* 0x000e680000004200 */
[----:B------:R-:W-:Y:S04]  /*8f20*/  LDSM.16.MT88.4 R4, [R3+0x800] ;  /* 0x000800000304783b */ /* 0x000fe80000004200 */
[----:B------:R-:W1:Y:S04]  /*8f30*/  LDSM.16.M88.4 R32, [R37+0x8000] ;  /* 0x008000002520783b */ /* 0x000e680000000200 */
[----:B------:R-:W1:Y:S01]  /*8f40*/  LDSM.16.MT88.4 R24, [R36+0x800] ;  /* 0x000800002418783b */ /* 0x000e620000004200 */
[----:B0-----:R-:W-:-:S02]  /*8f50*/  LOP3.LUT R38, R189, 0x3, RZ, 0xc0, !PT ;  /* 0x00000003bd267812 */ /* 0x001fc400078ec0ff */
[C---:B------:R-:W-:Y:S01]  /*8f60*/  LOP3.LUT R190, R189.reuse, 0x1c, RZ, 0xc0, !PT ;  /* 0x0000001cbdbe7812 */ /* 0x040fe200078ec0ff */
[----:B-1----:R-:W2:Y:S04]  /*8f70*/  LDL.64 R42, [R1+0x3c0] ;  /* 0x0003c000012a7983 */ /* 0x002ea80000100a00 */
[----:B------:R-:W2:Y:S04]  /*8f80*/  LDL.64 R44, [R1+0x3d8] ;  /* 0x0003d800012c7983 */ /* 0x000ea80000100a00 */
[----:B------:R-:W2:Y:S01]  /*8f90*/  LDL.64 R40, [R1+0x3b8] ;  /* 0x0003b80001287983 */ /* 0x000ea20000100a00 */
[-C--:B------:R-:W-:Y:S03]  /*8fa0*/  HMMA.16816.F32.BF16 R12, R12, R20.reuse, RZ ;  /* 0x000000140c0c723c */ /* 0x080fe600000418ff */
[----:B------:R-:W2:Y:S04]  /*8fb0*/  LDL.64 R48, [R1+0x368] ;  /* 0x0003680001307983 */ /* 0x000ea80000100a00 */
[----:B------:R-:W2:Y:S01]  /*8fc0*/  LDL.64 R46, [R1+0x360] ;  /* 0x00036000012e7983 */ /* 0x000ea20000100a00 */
[----:B------:R-:W-:Y:S03]  /*8fd0*/  HMMA.16816.F32.BF16 R28, R28, R20, RZ ;  /* 0x000000141c1c723c */ /* 0x000fe600000418ff */
[----:B------:R-:W2:Y:S11]  /*8fe0*/  LDL.64 R50, [R1+0x2c0] ;  /* 0x0002c00001327983 */ /* 0x000eb60000100a00 */
[----:B------:R-:W-:Y:S02]  /*8ff0*/  @!UPT UIADD3 URZ, URZ, URZ, URZ ;  /* 0x0000003f3f3ff290 */ /* 0x000fe4000fffe03f */
[-C--:B------:R-:W-:Y:S01]  /*9000*/  HMMA.16816.F32.BF16 R8, R8, R22.reuse, R12 ;  /* 0x000000160808723c */ /* 0x080fe2000004180c */
[----:B------:R-:W0:Y:S07]  /*9010*/  LDSM.16.MT88.4 R12, [R3+0xc00] ;  /* 0x000c0000030c783b */ /* 0x000e2e0000004200 */
[----:B------:R-:W-:Y:S01]  /*9020*/  HMMA.16816.F32.BF16 R20, R16, R22, R28 ;  /* 0x000000161014723c */ /* 0x000fe2000004181c */
[----:B------:R-:W1:Y:S04]  /*9030*/  LDSM.16.MT88.4 R16, [R36+0xc00] ;  /* 0x000c00002410783b */ /* 0x000e680000004200 */
[----:B------:R-:W-:Y:S11]  /*9040*/  LDSM.16.M88.4 R28, [R203+0x8080] ;  /* 0x00808000cb1c783b */ /* 0x000ff60000000200 */
[-C--:B------:R-:W-:Y:S01]  /*9050*/  HMMA.16816.F32.BF16 R4, R4, R32.reuse, R8 ;  /* 0x000000200404723c */ /* 0x080fe20000041808 */
[----:B------:R-:W1:Y:S07]  /*9060*/  LDSM.16.MT88.4 R8, [R3+0x1000] ;  /* 0x001000000308783b */ /* 0x000e6e0000004200 */
[----:B------:R-:W-:Y:S01]  /*9070*/  HMMA.16816.F32.BF16 R24, R24, R32, R20 ;  /* 0x000000201818723c */ /* 0x000fe20000041814 */
[----:B------:R-:W1:Y:S11]  /*9080*/  LDSM.16.MT88.4 R20, [R36+0x1000] ;  /* 0x001000002414783b */ /* 0x000e760000004200 */
[----:B------:R-:W-:Y:S04]  /*9090*/  @!UPT UIADD3 URZ, URZ, URZ, URZ ;  /* 0x0000003f3f3ff290 */ /* 0x000fe8000fffe03f */
[-C--:B0-----:R-:W-:Y:S01]  /*90a0*/  HMMA.16816.F32.BF16 R12, R12, R34.reuse, R4 ;  /* 0x000000220c0c723c */ /* 0x081fe20000041804 */
[----:B------:R-:W0:Y:S07]  /*90b0*/  LDSM.16.MT88.4 R4, [R3+0x1400] ;  /* 0x001400000304783b */ /* 0x000e2e0000004200 */
[----:B-1----:R-:W-:Y:S01]  /*90c0*/  HMMA.16816.F32.BF16 R32, R16, R34, R24 ;  /* 0x000000221020723c */ /* 0x002fe20000041818 */
        /* <DEDUP_REMOVED lines=23> */
[----:B------:R-:W3:Y:S07]  /*9240*/  LDSM.16.MT88.4 R8, [R3+0x2800] ;  /* 0x002800000308783b */ /* 0x000eee0000004200 */
[----:B------:R-:W-:Y:S01]  /*9250*/  HMMA.16816.F32.BF16 R28, R28, R16, R24 ;  /* 0x000000101c1c723c */ /* 0x000fe20000041818 */
[----:B------:R-:W3:Y:S11]  /*9260*/  LDSM.16.MT88.4 R24, [R36+0x2800] ;  /* 0x002800002418783b */ /* 0x000ef60000004200 */
[----:B------:R-:W-:Y:S04]  /*9270*/  @!UPT UIADD3 URZ, URZ, URZ, URZ ;  /* 0x0000003f3f3ff290 */ /* 0x000fe8000fffe03f */
[-C--:B0-----:R-:W-:Y:S01]  /*9280*/  HMMA.16816.F32.BF16 R12, R12, R18.reuse, R4 ;  /* 0x000000120c0c723c */ /* 0x081fe20000041804 */
[----:B------:R-:W0:Y:S07]  /*9290*/  LDSM.16.MT88.4 R4, [R3+0x2c00] ;  /* 0x002c00000304783b */ /* 0x000e2e0000004200 */
[----:B-1----:R-:W-:Y:S01]  /*92a0*/  HMMA.16816.F32.BF16 R16, R20, R18, R28 ;  /* 0x000000121410723c */ /* 0x002fe2000004181c */
[----:B------:R-:W-:Y:S04]  /*92b0*/  LDSM.16.MT88.4 R20, [R3+0x3000] ;  /* 0x003000000314783b */ /* 0x000fe80000004200 */
[----:B------:R-:W-:Y:S11]  /*92c0*/  LDSM.16.M88.4 R28, [R203+0x8180] ;  /* 0x00818000cb1c783b */ /* 0x000ff60000000200 */
[-C--:B---3--:R-:W-:Y:S01]  /*92d0*/  HMMA.16816.F32.BF16 R8, R8, R32.reuse, R12 ;  /* 0x000000200808723c */ /* 0x088fe2000004180c */
[----:B------:R-:W1:Y:S07]  /*92e0*/  LDSM.16.MT88.4 R12, [R36+0x2c00] ;  /* 0x002c0000240c783b */ /* 0x000e6e0000004200 */
[----:B------:R-:W-:Y:S01]  /*92f0*/  HMMA.16816.F32.BF16 R24, R24, R32, R16 ;  /* 0x000000201818723c */ /* 0x000fe20000041810 */
[----:B------:R-:W3:Y:S11]  /*9300*/  LDSM.16.MT88.4 R16, [R36+0x3000] ;  /* 0x003000002410783b */ /* 0x000ef60000004200 */
[----:B------:R-:W-:Y:S04]  /*9310*/  @!UPT UIADD3 URZ, URZ, URZ, URZ ;  /* 0x0000003f3f3ff290 */ /* 0x000fe8000fffe03f */
[-C--:B0-----:R-:W-:Y:S01]  /*9320*/  HMMA.16816.F32.BF16 R4, R4, R34.reuse, R8 ;  /* 0x000000220404723c */ /* 0x081fe20000041808 */
[----:B------:R-:W0:Y:S07]  /*9330*/  LDSM.16.MT88.4 R8, [R3+0x3400] ;  /* 0x003400000308783b */ /* 0x000e2e0000004200 */
[----:B-1----:R-:W-:Y:S01]  /*9340*/  HMMA.16816.F32.BF16 R32, R12, R34, R24 ;  /* 0x000000220c20723c */ /* 0x002fe20000041818 */
[----:B------:R-:W1:Y:S04]  /*9350*/  LDSM.16.MT88.4 R12, [R36+0x3400] ;  /* 0x00340000240c783b */ /* 0x000e680000004200 */
[----:B------:R-:W-:Y:S11]  /*9360*/  LDSM.16.MT88.4 R24, [R3+0x3800] ;  /* 0x003800000318783b */ /* 0x000ff60000004200 */
[-C--:B------:R-:W-:Y:S01]  /*9370*/  HMMA.16816.F32.BF16 R20, R20, R28.reuse, R4 ;  /* 0x0000001c1414723c */ /* 0x080fe20000041804 */
[----:B------:R-:W2:Y:S07]  /*9380*/  LDSM.16.M88.4 R4, [R37+0x8180] ;  /* 0x008180002504783b */ /* 0x000eae0000000200 */
[----:B---3--:R-:W-:Y:S01]  /*9390*/  HMMA.16816.F32.BF16 R16, R16, R28, R32 ;  /* 0x0000001c1010723c */ /* 0x008fe20000041820 */
[----:B------:R-:W-:Y:S11]  /*93a0*/  LDSM.16.MT88.4 R32, [R3+0x3c00] ;  /* 0x003c00000320783b */ /* 0x000ff60000004200 */
[----:B------:R-:W-:Y:S04]  /*93b0*/  @!UPT UIADD3 URZ, URZ, URZ, URZ ;  /* 0x0000003f3f3ff290 */ /* 0x000fe8000fffe03f */
[-C--:B0-----:R-:W-:Y:S01]  /*93c0*/  HMMA.16816.F32.BF16 R8, R8, R30.reuse, R20 ;  /* 0x0000001e0808723c */ /* 0x081fe20000041814 */
[----:B------:R-:W0:Y:S07]  /*93d0*/  LDSM.16.MT88.4 R20, [R36+0x3800] ;  /* 0x003800002414783b */ /* 0x000e2e0000004200 */
[----:B-1----:R-:W-:Y:S01]  /*93e0*/  HMMA.16816.F32.BF16 R28, R12, R30, R16 ;  /* 0x0000001e0c1c723c */ /* 0x002fe20000041810 */
[----:B------:R-:W-:Y:S04]  /*93f0*/  LDSM.16.MT88.4 R12, [R3+0x4000] ;  /* 0x00400000030c783b */ /* 0x000fe80000004200 */
[----:B------:R-:W-:Y:S11]  /*9400*/  LDSM.16.M88.4 R16, [R203+0x8200] ;  /* 0x00820000cb10783b */ /* 0x000ff60000000200 */
[-C--:B--2---:R-:W-:Y:S01]  /*9410*/  HMMA.16816.F32.BF16 R24, R24, R4.reuse, R8 ;  /* 0x000000041818723c */ /* 0x084fe20000041808 */
[----:B------:R-:W1:Y:S07]  /*9420*/  LDSM.16.MT88.4 R8, [R36+0x3c00] ;  /* 0x003c00002408783b */ /* 0x000e6e0000004200 */
[----:B0-----:R-:W-:Y:S01]  /*9430*/  HMMA.16816.F32.BF16 R20, R20, R4, R28 ;  /* 0x000000041414723c */ /* 0x001fe2000004181c */
[----:B------:R-:W0:Y:S11]  /*9440*/  LDSM.16.MT88.4 R28, [R36+0x4000] ;  /* 0x00400000241c783b */ /* 0x000e360000004200 */
[----:B------:R-:W-:Y:S04]  /*9450*/  @!UPT UIADD3 URZ, URZ, URZ, URZ ;  /* 0x0000003f3f3ff290 */ /* 0x000fe8000fffe03f */
[-C--:B------:R-:W-:Y:S01]  /*9460*/  HMMA.16816.F32.BF16 R32, R32, R6.reuse, R24 ;  /* 0x000000062020723c */ /* 0x080fe20000041818 */
[----:B------:R-:W2:Y:S07]  /*9470*/  LDSM.16.MT88.4 R24, [R3+0x4400] ;  /* 0x004400000318783b */ /* 0x000eae0000004200 */
[----:B-1----:R-:W-:Y:S01]  /*9480*/  HMMA.16816.F32.BF16 R8, R8, R6, R20 ;  /* 0x000000060808723c */ /* 0x002fe20000041814 */
[----:B------:R-:W-:Y:S04]  /*9490*/  LDSM.16.MT88.4 R20, [R3+0x4800] ;  /* 0x004800000314783b */ /* 0x000fe80000004200 */
[----:B------:R-:W-:Y:S11]  /*94a0*/  LDSM.16.M88.4 R4, [R37+0x8200] ;  /* 0x008200002504783b */ /* 0x000ff60000000200 */
[-C--:B------:R-:W-:Y:S01]  /*94b0*/  HMMA.16816.F32.BF16 R32, R12, R16.reuse, R32 ;  /* 0x000000100c20723c */ /* 0x080fe20000041820 */
[----:B------:R-:W1:Y:S07]  /*94c0*/  LDSM.16.MT88.4 R12, [R36+0x4400] ;  /* 0x00440000240c783b */ /* 0x000e6e0000004200 */
[----:B0-----:R-:W-:Y:S01]  /*94d0*/  HMMA.16816.F32.BF16 R8, R28, R16, R8 ;  /* 0x000000101c08723c */ /* 0x001fe20000041808 */
[----:B------:R-:W-:Y:S11]  /*94e0*/  LDSM.16.MT88.4 R28, [R3+0x4c00] ;  /* 0x004c0000031c783b */ /* 0x000ff60000004200 */
[----:B------:R-:W-:Y:S04]  /*94f0*/  @!UPT UIADD3 URZ, URZ, URZ, URZ ;  /* 0x0000003f3f3ff290 */ /* 0x000fe8000fffe03f */
[-C--:B--2---:R-:W-:Y:S01]  /*9500*/  HMMA.16816.F32.BF16 R32, R24, R18.reuse, R32 ;  /* 0x000000121820723c */ /* 0x084fe20000041820 */
[----:B------:R-:W0:Y:S07]  /*9510*/  LDSM.16.MT88.4 R24, [R36+0x4800] ;  /* 0x004800002418783b */ /* 0x000e2e0000004200 */
[----:B-1----:R-:W-:Y:S01]  /*9520*/  HMMA.16816.F32.BF16 R8, R12, R18, R8 ;  /* 0x000000120c08723c */ /* 0x002fe20000041808 */
[----:B------:R-:W1:Y:S04]  /*9530*/  LDSM.16.MT88.4 R12, [R36+0x4c00] ;  /* 0x004c0000240c783b */ /* 0x000e680000004200 */
[----:B------:R-:W-:Y:S11]  /*9540*/  LDSM.16.M88.4 R16, [R203+0x8280] ;  /* 0x00828000cb10783b */ /* 0x000ff60000000200 */
[-C--:B------:R-:W-:Y:S01]  /*9550*/  HMMA.16816.F32.BF16 R32, R20, R4.reuse, R32 ;  /* 0x000000041420723c */ /* 0x080fe20000041820 */
[----:B------:R-:W2:Y:S07]  /*9560*/  LDSM.16.MT88.4 R20, [R3+0x5000] ;  /* 0x005000000314783b */ /* 0x000eae0000004200 */
[----:B0-----:R-:W-:Y:S01]  /*9570*/  HMMA.16816.F32.BF16 R8, R24, R4, R8 ;  /* 0x000000041808723c */ /* 0x001fe20000041808 */
[----:B------:R-:W0:Y:S11]  /*9580*/  LDSM.16.MT88.4 R24, [R36+0x5000] ;  /* 0x005000002418783b */ /* 0x000e360000004200 */
[----:B------:R-:W-:Y:S04]  /*9590*/  @!UPT UIADD3 URZ, URZ, URZ, URZ ;  /* 0x0000003f3f3ff290 */ /* 0x000fe8000fffe03f */
[-C--:B------:R-:W-:Y:S01]  /*95a0*/  HMMA.16816.F32.BF16 R32, R28, R6.reuse, R32 ;  /* 0x000000061c20723c */ /* 0x080fe20000041820 */
[----:B------:R-:W3:Y:S07]  /*95b0*/  LDSM.16.MT88.4 R28, [R3+0x5400] ;  /* 0x00540000031c783b */ /* 0x000eee0000004200 */
[----:B-1----:R-:W-:Y:S01]  /*95c0*/  HMMA.16816.F32.BF16 R8, R12, R6, R8 ;  /* 0x000000060c08723c */ /* 0x002fe20000041808 */
[----:B------:R-:W1:Y:S04]  /*95d0*/  LDSM.16.MT88.4 R4, [R36+0x5400] ;  /* 0x005400002404783b */ /* 0x000e680000004200 */
[----:B------:R-:W-:Y:S11]  /*95e0*/  LDSM.16.M88.4 R12, [R37+0x8280] ;  /* 0x00828000250c783b */ /* 0x000ff60000000200 */
[-C--:B--2---:R-:W-:Y:S01]  /*95f0*/  HMMA.16816.F32.BF16 R32, R20, R16.reuse, R32 ;  /* 0x000000101420723c */ /* 0x084fe20000041820 */
[----:B------:R-:W2:Y:S07]  /*9600*/  LDSM.16.MT88.4 R20, [R3+0x5800] ;  /* 0x005800000314783b */ /* 0x000eae0000004200 */
[----:B0-----:R-:W-:Y:S01]  /*9610*/  HMMA.16816.F32.BF16 R8, R24, R16, R8 ;  /* 0x000000101808723c */ /* 0x001fe20000041808 */
[----:B------:R-:W0:Y:S11]  /*9620*/  LDSM.16.MT88.4 R24, [R36+0x5800] ;  /* 0x005800002418783b */ /* 0x000e360000004200 */
[----:B------:R-:W-:Y:S04]  /*9630*/  @!UPT UIADD3 URZ, URZ, URZ, URZ ;  /* 0x0000003f3f3ff290 */ /* 0x000fe8000fffe03f */
[-C--:B---3--:R-:W-:Y:S01]  /*9640*/  HMMA.16816.F32.BF16 R32, R28, R18.reuse, R32 ;  /* 0x000000121c20723c */ /* 0x088fe20000041820 */
[----:B------:R-:W3:Y:S07]  /*9650*/  LDSM.16.MT88.4 R28, [R3+0x5c00] ;  /* 0x005c0000031c783b */ /* 0x000eee0000004200 */
[----:B-1----:R-:W-:Y:S01]  /*9660*/  HMMA.16816.F32.BF16 R4, R4, R18, R8 ;  /* 0x000000120404723c */ /* 0x002fe20000041808 */
[----:B------:R-:W1:Y:S04]  /*9670*/  LDSM.16.MT88.4 R8, [R36+0x5c00] ;  /* 0x005c00002408783b */ /* 0x000e680000004200 */
[----:B------:R-:W-:Y:S11]  /*9680*/  LDSM.16.M88.4 R16, [R203+0x8300] ;  /* 0x00830000cb10783b */ /* 0x000ff60000000200 */
[-C--:B--2---:R-:W-:Y:S01]  /*9690*/  HMMA.16816.F32.BF16 R32, R20, R12.reuse, R32 ;  /* 0x0000000c1420723c */ /* 0x084fe20000041820 */
[----:B------:R-:W2:Y:S07]  /*96a0*/  LDSM.16.MT88.4 R20, [R3+0x6000] ;  /* 0x006000000314783b */ /* 0x000eae0000004200 */
[----:B0-----:R-:W-:Y:S01]  /*96b0*/  HMMA.16816.F32.BF16 R4, R24, R12, R4 ;  /* 0x0000000c1804723c */ /* 0x001fe20000041804 */
[----:B------:R-:W-:Y:S11]  /*96c0*/  LDSM.16.MT88.4 R24, [R3+0x6400] ;  /* 0x006400000318783b */ /* 0x000ff60000004200 */
[----:B------:R-:W-:Y:S04]  /*96d0*/  @!UPT UIADD3 URZ, URZ, URZ, URZ ;  /* 0x0000003f3f3ff290 */ /* 0x000fe8000fffe03f */
[-C--:B---3--:R-:W-:Y:S01]  /*96e0*/  HMMA.16816.F32.BF16 R32, R28, R14.reuse, R32 ;  /* 0x0000000e1c20723c */ /* 0x088fe20000041820 */
[----:B------:R-:W0:Y:S07]  /*96f0*/  LDSM.16.MT88.4 R28, [R36+0x6000] ;  /* 0x00600000241c783b */ /* 0x000e2e0000004200 */
        /* <DEDUP_REMOVED lines=8> */
[-C--:B------:R-:W-:Y:S01]  /*9780*/  HMMA.16816.F32.BF16 R32, R24, R18.reuse, R32 ;  /* 0x000000121820723c */ /* 0x080fe20000041820 */
[----:B------:R-:W0:Y:S07]  /*9790*/  LDSM.16.MT88.4 R24, [R36+0x6800] ;  /* 0x006800002418783b */ /* 0x000e2e0000004200 */
        /* <DEDUP_REMOVED lines=12> */
[----:B------:R0:W-:Y:S11]  /*9860*/  LDSM.16.M88.4 R8, [R37+0x8380] ;  /* 0x008380002508783b */ /* 0x0001f60000000200 */
[-C--:B--2---:R-:W-:Y:S01]  /*9870*/  HMMA.16816.F32.BF16 R32, R20, R16.reuse, R32 ;  /* 0x000000101420723c */ /* 0x084fe20000041820 */
[----:B------:R-:W2:Y:S07]  /*9880*/  LDSM.16.MT88.4 R20, [R3+0x7800] ;  /* 0x007800000314783b */ /* 0x000eae0000004200 */
[----:B0-----:R-:W-:Y:S01]  /*9890*/  HMMA.16816.F32.BF16 R4, R24, R16, R4 ;  /* 0x000000101804723c */ /* 0x001fe20000041804 */
[----:B------:R-:W0:Y:S11]  /*98a0*/  LDSM.16.MT88.4 R24, [R36+0x7800] ;  /* 0x007800002418783b */ /* 0x000e360000004200 */
[----:B------:R-:W-:Y:S04]  /*98b0*/  @!UPT UIADD3 URZ, URZ, URZ, URZ ;  /* 0x0000003f3f3ff290 */ /* 0x000fe8000fffe03f */
[-C--:B---3--:R-:W-:Y:S01]  /*98c0*/  HMMA.16816.F32.BF16 R28, R28, R18.reuse, R32 ;  /* 0x000000121c1c723c */ /* 0x088fe20000041820 */
[----:B------:R-:W-:Y:S01]  /*98d0*/  IMAD.SHL.U32 R38, R38, 0x2, RZ ;  /* 0x0000000226267824 */ /* 0x000fe200078e00ff */
[----:B------:R-:W-:Y:S01]  /*98e0*/  LOP3.LUT R37, R189, 0x60, RZ, 0xc0, !PT ;  /* 0x00000060bd257812 */ /* 0x000fe200078ec0ff */
[----:B------:R-:W3:Y:S05]  /*98f0*/  LDSM.16.MT88.4 R32, [R3+0x7c00] ;  /* 0x007c00000320783b */ /* 0x000eea0000004200 */
[----:B-1----:R-:W-:Y:S01]  /*9900*/  HMMA.16816.F32.BF16 R4, R12, R18, R4 ;  /* 0x000000120c04723c */ /* 0x002fe20000041804 */
[----:B------:R1:W3:Y:S04]  /*9910*/  LDSM.16.MT88.4 R12, [R36+0x7c00] ;  /* 0x007c0000240c783b */ /* 0x0002e80000004200 */
[----:B-1----:R-:W1:Y:S01]  /*9920*/  S2R R36, SR_CTAID.X ;  /* 0x0000000000247919 */ /* 0x002e620000002500 */
[----:B------:R-:W-:-:S10]  /*9930*/  LEA.HI R37, R37, R38, RZ, 0x1e ;  /* 0x0000002625257211 */ /* 0x000fd400078ff0ff */
[----:B--2---:R-:W-:Y:S01]  /*9940*/  HMMA.16816.F32.BF16 R20, R20, R8, R28 ;  /* 0x000000081414723c */ /* 0x004fe2000004181c */
[----:B------:R-:W-:Y:S01]  /*9950*/  LOP3.LUT R189, R189, 0x1c, RZ, 0xc0, !PT ;  /* 0x0000001cbdbd7812 */ /* 0x000fe200078ec0ff */
[----:B------:R-:W2:Y:S01]  /*9960*/  LDL.64 R28, [R1+0x420] ;  /* 0x00042000011c7983 */ /* 0x000ea20000100a00 */
[----:B------:R-:W-:-:S03]  /*9970*/  LOP3.LUT R184, R191, 0x1c, RZ, 0xc0, !PT ;  /* 0x0000001cbfb87812 */ /* 0x000fc600078ec0ff */
[----:B------:R-:W2:Y:S04]  /*9980*/  LDL.64 R30, [R1+0x410] ;  /* 0x00041000011e7983 */ /* 0x000ea80000100a00 */
[----:B------:R-:W2:Y:S01]  /*9990*/  LDL.64 R38, [R1+0x400] ;  /* 0x0004000001267983 */ /* 0x000ea20000100a00 */
[----:B0-----:R-:W-:Y:S01]  /*99a0*/  HMMA.16816.F32.BF16 R4, R24, R8, R4 ;  /* 0x000000081804723c */ /* 0x001fe20000041804 */
[----:B-1----:R-:W-:Y:S02]  /*99b0*/  SHF.L.U32 R36, R36, 0x5, RZ ;  /* 0x0000000524247819 */ /* 0x002fe400000006ff */
[----:B------:R-:W-:Y:S04]  /*99c0*/  BAR.SYNC.DEFER_BLOCKING 0x0 ;  /* 0x0000000000007b1d */ /* 0x000fe80000010000 */
[----:B------:R-:W-:-:S02]  /*99d0*/  IADD3 R8, P0, R37, UR4, RZ ;  /* 0x0000000425087c10 */ /* 0x000fc4000ff1e0ff */
[----:B------:R-:W-:-:S04]  /*99e0*/  LEA.HI R36, R190, R36, RZ, 0x1e ;  /* 0x00000024be247211 */ /* 0x000fc800078ff0ff */
[CC--:B------:R-:W-:Y:S02]  /*99f0*/  ISETP.GT.U32.AND P2, PT, R8.reuse, R36.reuse, PT ;  /* 0x000000240800720c */ /* 0x0c0fe40003f44070 */
[----:B------:R-:W-:Y:S02]  /*9a00*/  ISETP.GE.U32.AND P1, PT, R8, R36, PT ;  /* 0x000000240800720c */ /* 0x000fe40003f26070 */
[----:B------:R-:W0:Y:S04]  /*9a10*/  S2R R36, SR_CTAID.X ;  /* 0x0000000000247919 */ /* 0x000e280000002500 */
[----:B------:R-:W1:Y:S01]  /*9a20*/  S2R R37, SR_CTAID.X ;  /* 0x0000000000257919 */ /* 0x000e620000002500 */
[C---:B------:R-:W-:Y:S02]  /*9a30*/  LEA.HI R190, R189.reuse, 0x8, RZ, 0x1e ;  /* 0x00000008bdbe7811 */ /* 0x040fe400078ff0ff */
[----:B------:R-:W-:Y:S01]  /*9a40*/  LEA.HI R189, R189, 0x10, RZ, 0x1e ;  /* 0x00000010bdbd7811 */ /* 0x000fe200078ff0ff */
[----:B---3--:R-:W-:Y:S01]  /*9a50*/  HMMA.16816.F32.BF16 R20, R32, R10, R20 ;  /* 0x0000000a2014723c */ /* 0x008fe20000041814 */
[----:B------:R-:W-:Y:S01]  /*9a60*/  LOP3.LUT R191, R191, 0x1c, RZ, 0xc0, !PT ;  /* 0x0000001cbfbf7812 */ /* 0x000fe200078ec0ff */
[----:B------:R-:W-:Y:S01]  /*9a70*/  IMAD.SHL.U32 R184, R184, 0x4, RZ ;  /* 0x00000004b8b87824 */ /* 0x000fe200078e00ff */
[----:B------:R-:W3:Y:S01]  /*9a80*/  LDL.64 R32, [R1+0x428] ;  /* 0x0004280001207983 */ /* 0x000ee20000100a00 */
[----:B0-----:R-:W-:-:S02]  /*9a90*/  SHF.L.U32 R36, R36, 0x5, RZ ;  /* 0x0000000524247819 */ /* 0x001fc400000006ff */
[----:B-1----:R-:W-:-:S03]  /*9aa0*/  SHF.L.U32 R37, R37, 0x5, RZ ;  /* 0x0000000525257819 */ /* 0x002fc600000006ff */
[----:B------:R-:W-:Y:S02]  /*9ab0*/  IMAD.IADD R36, R36, 0x1, R190 ;  /* 0x0000000124247824 */ /* 0x000fe400078e02be */
[----:B------:R-:W-:Y:S02]  /*9ac0*/  IMAD.IADD R37, R37, 0x1, R189 ;  /* 0x0000000125257824 */ /* 0x000fe400078e02bd */
[----:B------:R-:W0:Y:S01]  /*9ad0*/  S2R R189, SR_TID.X ;  /* 0x0000000000bd7919 */ /* 0x000e220000002100 */
[CC--:B------:R-:W-:Y:S02]  /*9ae0*/  ISETP.GT.U32.AND P4, PT, R8.reuse, R36.reuse, PT ;  /* 0x000000240800720c */ /* 0x0c0fe40003f84070 */
[----:B------:R-:W-:Y:S02]  /*9af0*/  ISETP.GE.U32.AND P3, PT, R8, R36, PT ;  /* 0x000000240800720c */ /* 0x000fe40003f66070 */
[----:B------:R-:W1:Y:S01]  /*9b00*/  S2R R36, SR_CTAID.X ;  /* 0x0000000000247919 */ /* 0x000e620000002500 */
[----:B------:R-:W-:Y:S05]  /*9b10*/  HMMA.16816.F32.BF16 R4, R12, R10, R4 ;  /* 0x0000000a0c04723c */ /* 0x000fea0000041804 */
[----:B------:R-:W-:-:S02]  /*9b20*/  FMUL R9, R22, c[0x0][0x188] ;  /* 0x0000620016097a20 */ /* 0x000fc40000400000 */
[----:B------:R-:W-:Y:S01]  /*9b30*/  IADD3.X R11, RZ, UR5, RZ, P0, !PT ;  /* 0x00000005ff0b7c10 */ /* 0x000fe200087fe4ff */
[----:B------:R-:W-:Y:S02]  /*9b40*/  FMUL R12, R20, c[0x0][0x188] ;  /* 0x00006200140c7a20 */ /* 0x000fe40000400000 */
[----:B------:R-:W-:Y:S01]  /*9b50*/  FMUL R10, R21, c[0x0][0x188] ;  /* 0x00006200150a7a20 */ /* 0x000fe20000400000 */
[----:B------:R-:W-:Y:S02]  /*9b60*/  ISETP.GT.U32.AND.EX P2, PT, R11, RZ, PT, P2 ;  /* 0x000000ff0b00720c */ /* 0x000fe40003f44120 */
[----:B0-----:R-:W-:-:S04]  /*9b70*/  LOP3.LUT R189, R189, 0x1c, RZ, 0xc0, !PT ;  /* 0x0000001cbdbd7812 */ /* 0x001fc800078ec0ff */
[----:B------:R-:W-:Y:S01]  /*9b80*/  LEA.HI R189, R189, 0x18, RZ, 0x1e ;  /* 0x00000018bdbd7811 */ /* 0x000fe200078ff0ff */
[----:B-1----:R-:W-:Y:S01]  /*9b90*/  IMAD.SHL.U32 R36, R36, 0x20, RZ ;  /* 0x0000002024247824 */ /* 0x002fe200078e00ff */
[C---:B------:R-:W-:Y:S02]  /*9ba0*/  ISETP.GE.U32.AND.EX P1, PT, R11.reuse, RZ, PT, P1 ;  /* 0x000000ff0b00720c */ /* 0x040fe40003f26110 */
[----:B------:R-:W-:Y:S02]  /*9bb0*/  ISETP.GT.U32.AND.EX P4, PT, R11, RZ, PT, P4 ;  /* 0x000000ff0b00720c */ /* 0x000fe40003f84140 */
[----:B------:R-:W-:Y:S02]  /*9bc0*/  IADD3 R36, R36, R189, RZ ;  /* 0x000000bd24247210 */ /* 0x000fe40007ffe0ff */
[----:B------:R-:W-:Y:S02]  /*9bd0*/  FSEL R12, R12, -INF , !P2 ;  /* 0xff8000000c0c7808 */ /* 0x000fe40005000000 */
[----:B------:R-:W-:-:S02]  /*9be0*/  ISETP.GT.U32.AND P0, PT, R8, R37, PT ;  /* 0x000000250800720c */ /* 0x000fc40003f04070 */
[----:B------:R-:W-:Y:S02]  /*9bf0*/  ISETP.GE.U32.AND P2, PT, R8, R37, PT ;  /* 0x000000250800720c */ /* 0x000fe40003f46070 */
[----:B------:R-:W-:Y:S02]  /*9c00*/  FSEL R10, R10, -INF , !P1 ;  /* 0xff8000000a0a7808 */ /* 0x000fe40004800000 */
[----:B------:R-:W-:Y:S01]  /*9c10*/  FSEL R9, R9, -INF , !P4 ;  /* 0xff80000009097808 */ /* 0x000fe20006000000 */
[----:B------:R-:W-:Y:S01]  /*9c20*/  FMUL R13, R23, c[0x0][0x188] ;  /* 0x00006200170d7a20 */ /* 0x000fe20000400000 */
[CC--:B------:R-:W-:Y:S02]  /*9c30*/  ISETP.GT.U32.AND P1, PT, R8.reuse, R36.reuse, PT ;  /* 0x000000240800720c */ /* 0x0c0fe40003f24070 */
[----:B------:R-:W-:Y:S01]  /*9c40*/  ISETP.GE.U32.AND P4, PT, R8, R36, PT ;  /* 0x000000240800720c */ /* 0x000fe20003f86070 */
[----:B------:R-:W-:Y:S01]  /*9c50*/  FMUL R4, R4, c[0x0][0x188] ;  /* 0x0000620004047a20 */ /* 0x000fe20000400000 */
[----:B------:R-:W-:Y:S01]  /*9c60*/  ISETP.GE.U32.AND.EX P3, PT, R11, RZ, PT, P3 ;  /* 0x000000ff0b00720c */ /* 0x000fe20003f66130 */
[----:B------:R-:W-:Y:S01]  /*9c70*/  FMUL R5, R5, c[0x0][0x188] ;  /* 0x0000620005057a20 */ /* 0x000fe20000400000 */
[C---:B------:R-:W-:Y:S01]  /*9c80*/  ISETP.GT.U32.AND.EX P0, PT, R11.reuse, RZ, PT, P0 ;  /* 0x000000ff0b00720c */ /* 0x040fe20003f04100 */
[----:B------:R-:W-:Y:S01]  /*9c90*/  FMUL R6, R6, c[0x0][0x188] ;  /* 0x0000620006067a20 */ /* 0x000fe20000400000 */
[----:B------:R-:W-:Y:S01]  /*9ca0*/  ISETP.GE.U32.AND.EX P2, PT, R11, RZ, PT, P2 ;  /* 0x000000ff0b00720c */ /* 0x000fe20003f46120 */
[----:B------:R-:W-:Y:S01]  /*9cb0*/  FMUL R8, R7, c[0x0][0x188] ;  /* 0x0000620007087a20 */ /* 0x000fe20000400000 */
[C---:B------:R-:W-:Y:S01]  /*9cc0*/  ISETP.GT.U32.AND.EX P1, PT, R11.reuse, RZ, PT, P1 ;  /* 0x000000ff0b00720c */ /* 0x040fe20003f24110 */
[----:B------:R-:W0:Y:S01]  /*9cd0*/  S2R R190, SR_TID.X ;  /* 0x0000000000be7919 */ /* 0x000e220000002100 */
[----:B------:R-:W-:-:S02]  /*9ce0*/  ISETP.GE.U32.AND.EX P4, PT, R11, RZ, PT, P4 ;  /* 0x000000ff0b00720c */ /* 0x000fc40003f86140 */
[----:B------:R-:W-:Y:S01]  /*9cf0*/  FSEL R13, R13, -INF , !P3 ;  /* 0xff8000000d0d7808 */ /* 0x000fe20005800000 */
[----:B------:R-:W2:Y:S01]  /*9d00*/  LDL.64 R36, [R1+0x418] ;  /* 0x0004180001247983 */ /* 0x000ea20000100a00 */
[----:B------:R-:W-:Y:S02]  /*9d10*/  FSEL R7, R4, -INF , !P0 ;  /* 0xff80000004077808 */ /* 0x000fe40004000000 */
[----:B------:R-:W-:Y:S02]  /*9d20*/  FSEL R11, R5, -INF , !P2 ;  /* 0xff800000050b7808 */ /* 0x000fe40005000000 */
[----:B------:R-:W-:Y:S02]  /*9d30*/  FSEL R6, R6, -INF , !P1 ;  /* 0xff80000006067808 */ /* 0x000fe40004800000 */
[----:B------:R-:W-:Y:S02]  /*9d40*/  FSEL R5, R8, -INF , !P4 ;  /* 0xff80000008057808 */ /* 0x000fe40006000000 */
[----:B------:R-:W-:-:S02]  /*9d50*/  FMNMX R18, R12, R10, !PT ;  /* 0x0000000a0c127209 */ /* 0x000fc40007800000 */
[----:B------:R-:W-:Y:S02]  /*9d60*/  FMNMX R16, R9, R13, !PT ;  /* 0x0000000d09107209 */ /* 0x000fe40007800000 */
[----:B------:R-:W-:Y:S02]  /*9d70*/  FMNMX R15, R7, R11, !PT ;  /* 0x0000000b070f7209 */ /* 0x000fe40007800000 */
[----:B------:R-:W-:Y:S01]  /*9d80*/  FMNMX R14, R6, R5, !PT ;  /* 0x00000005060e7209 */ /* 0x000fe20007800000 */
[----:B------:R-:W1:Y:S04]  /*9d90*/  SHFL.BFLY PT, R19, R18, 0x2, 0x1f ;  /* 0x0c401f0012137f89 */ /* 0x000e6800000e0000 */
[----:B------:R-:W0:Y:S04]  /*9da0*/  SHFL.BFLY PT, R17, R16, 0x2, 0x1f ;  /* 0x0c401f0010117f89 */ /* 0x000e2800000e0000 */
[----:B------:R-:W4:Y:S04]  /*9db0*/  SHFL.BFLY PT, R4, R15, 0x2, 0x1f ;  /* 0x0c401f000f047f89 */ /* 0x000f2800000e0000 */
[----:B------:R-:W4:Y:S01]  /*9dc0*/  SHFL.BFLY PT, R8, R14, 0x2, 0x1f ;  /* 0x0c401f000e087f89 */ /* 0x000f2200000e0000 */
[----:B-1----:R-:W-:-:S02]  /*9dd0*/  FMNMX R19, R18, R19, !PT ;  /* 0x0000001312137209 */ /* 0x002fc40007800000 */
[----:B0-----:R-:W-:-:S03]  /*9de0*/  FMNMX R17, R16, R17, !PT ;  /* 0x0000001110117209 */ /* 0x001fc60007800000 */
[----:B------:R-:W0:Y:S01]  /*9df0*/  SHFL.BFLY PT, R18, R19, 0x1, 0x1f ;  /* 0x0c201f0013127f89 */ /* 0x000e2200000e0000 */
[----:B----4-:R-:W-:-:S03]  /*9e00*/  FMNMX R4, R15, R4, !PT ;  /* 0x000000040f047209 */ /* 0x010fc60007800000 */
[----:B------:R-:W1:Y:S01]  /*9e10*/  SHFL.BFLY PT, R16, R17, 0x1, 0x1f ;  /* 0x0c201f0011107f89 */ /* 0x000e6200000e0000 */
[----:B------:R-:W-:-:S03]  /*9e20*/  FMNMX R15, R14, R8, !PT ;  /* 0x000000080e0f7209 */ /* 0x000fc60007800000 */
[----:B------:R-:W4:Y:S04]  /*9e30*/  SHFL.BFLY PT, R14, R4, 0x1, 0x1f ;  /* 0x0c201f00040e7f89 */ /* 0x000f2800000e0000 */
[----:B------:R-:W0:Y:S01]  /*9e40*/  SHFL.BFLY PT, R8, R15, 0x1, 0x1f ;  /* 0x0c201f000f087f89 */ /* 0x000e2200000e0000 */
[----:B------:R-:W-:Y:S02]  /*9e50*/  LEA.HI R191, R191, 0x18, RZ, 0x1e ;  /* 0x00000018bfbf7811 */ /* 0x000fe400078ff0ff */
[C---:B------:R-:W-:Y:S02]  /*9e60*/  LOP3.LUT R189, R190.reuse, 0x7f, RZ, 0xc0, !PT ;  /* 0x0000007fbebd7812 */ /* 0x040fe400078ec0ff */
[----:B------:R-:W-:Y:S01]  /*9e70*/  LOP3.LUT R190, R190, 0x1c, RZ, 0xc0, !PT ;  /* 0x0000001cbebe7812 */ /* 0x000fe200078ec0ff */
[----:B------:R-:W-:Y:S01]  /*9e80*/  IMAD.SHL.U32 R35, R191, 0x10, RZ ;  /* 0x00000010bf237824 */ /* 0x000fe200078e00ff */
[----:B------:R-:W-:-:S02]  /*9e90*/  SHF.R.U32.HI R26, RZ, 0x3, R189 ;  /* 0x00000003ff1a7819 */ /* 0x000fc400000116bd */
[C---:B------:R-:W-:Y:S02]  /*9ea0*/  LEA.HI R191, R190.reuse, 0x10, RZ, 0x1e ;  /* 0x00000010bebf7811 */ /* 0x040fe400078ff0ff */
[----:B------:R-:W-:Y:S02]  /*9eb0*/  LEA.HI R190, R190, 0x8, RZ, 0x1e ;  /* 0x00000008bebe7811 */ /* 0x000fe400078ff0ff */
[--C-:B------:R-:W-:Y:S02]  /*9ec0*/  SHF.R.U32.HI R24, RZ, 0x3, R189.reuse ;  /* 0x00000003ff187819 */ /* 0x100fe400000116bd */
[--C-:B------:R-:W-:Y:S01]  /*9ed0*/  SHF.R.U32.HI R20, RZ, 0x3, R189.reuse ;  /* 0x00000003ff147819 */ /* 0x100fe200000116bd */
[----:B------:R-:W-:Y:S01]  /*9ee0*/  IMAD.SHL.U32 R21, R190, 0x10, RZ ;  /* 0x00000010be157824 */ /* 0x000fe200078e00ff */
[----:B------:R-:W-:Y:S02]  /*9ef0*/  SHF.R.U32.HI R34, RZ, 0x3, R189 ;  /* 0x00000003ff227819 */ /* 0x000fe400000116bd */
[----:B------:R-:W-:-:S02]  /*9f00*/  LOP3.LUT R26, R26, 0xc, RZ, 0xc0, !PT ;  /* 0x0000000c1a1a7812 */ /* 0x000fc400078ec0ff */
[----:B------:R-:W-:Y:S02]  /*9f10*/  SHF.L.U32 R25, R191, 0x4, RZ ;  /* 0x00000004bf197819 */ /* 0x000fe400000006ff */
[----:B------:R-:W-:Y:S02]  /*9f20*/  LOP3.LUT R20, R20, 0xc, RZ, 0xc0, !PT ;  /* 0x0000000c14147812 */ /* 0x000fe400078ec0ff */
[----:B------:R-:W-:Y:S02]  /*9f30*/  LOP3.LUT R24, R24, 0xc, RZ, 0xc0, !PT ;  /* 0x0000000c18187812 */ /* 0x000fe400078ec0ff */
[----:B------:R-:W-:Y:S02]  /*9f40*/  LOP3.LUT R34, R34, 0xc, RZ, 0xc0, !PT ;  /* 0x0000000c22227812 */ /* 0x000fe400078ec0ff */
[----:B0-----:R-:W-:Y:S02]  /*9f50*/  FMNMX R18, R19, R18, !PT ;  /* 0x0000001213127209 */ /* 0x001fe40007800000 */
[----:B------:R-:W-:Y:S01]  /*9f60*/  IADD3 R26, R184, R26, RZ ;  /* 0x0000001ab81a7210 */ /* 0x000fe20007ffe0ff */
[----:B------:R-:W-:Y:S01]  /*9f70*/  IMAD.IADD R24, R24, 0x1, R25 ;  /* 0x0000000118187824 */ /* 0x000fe200078e0219 */
[----:B-1----:R-:W-:-:S02]  /*9f80*/  FMNMX R16, R17, R16, !PT ;  /* 0x0000001011107209 */ /* 0x002fc40007800000 */
[----:B------:R-:W-:Y:S02]  /*9f90*/  IADD3 R20, R20, R21, RZ ;  /* 0x0000001514147210 */ /* 0x000fe40007ffe0ff */
[----:B----4-:R-:W-:Y:S01]  /*9fa0*/  FMNMX R14, R4, R14, !PT ;  /* 0x0000000e040e7209 */ /* 0x010fe20007800000 */
[----:B------:R-:W0:Y:S01]  /*9fb0*/  S2R R189, SR_TID.X ;  /* 0x0000000000bd7919 */ /* 0x000e220000002100 */
[----:B------:R-:W-:Y:S02]  /*9fc0*/  FMNMX R8, R15, R8, !PT ;  /* 0x000000080f087209 */ /* 0x000fe40007800000 */
[----:B------:R-:W-:Y:S01]  /*9fd0*/  IADD3 R34, R34, R35, RZ ;  /* 0x0000002322227210 */ /* 0x000fe20007ffe0ff */
[----:B------:R-:W-:Y:S04]  /*9fe0*/  @!P6 STS [R26+0x8000], R18 ;  /* 0x008000121a00e388 */ /* 0x000fe80000000800 */
[----:B------:R-:W-:Y:S04]  /*9ff0*/  @!P6 STS [R20+0x8000], R16 ;  /* 0x008000101400e388 */ /* 0x000fe80000000800 */
[----:B------:R-:W-:Y:S04]  /*a000*/  @!P6 STS [R24+0x8000], R14 ;  /* 0x0080000e1800e388 */ /* 0x000fe80000000800 */
[----:B------:R-:W-:Y:S01]  /*a010*/  @!P6 STS [R34+0x8000], R8 ;  /* 0x008000082200e388 */ /* 0x000fe20000000800 */
[----:B0-----:R-:W-:-:S03]  /*a020*/  LOP3.LUT R22, R189, 0x7f, RZ, 0xc0, !PT ;  /* 0x0000007fbd167812 */ /* 0x001fc600078ec0ff */
[----:B------:R-:W-:Y:S06]  /*a030*/  BAR.SYNC.DEFER_BLOCKING 0x0 ;  /* 0x0000000000007b1d */ /* 0x000fec0000010000 */
[----:B------:R-:W0:Y:S04]  /*a040*/  LDS R4, [R22.X4+0x8000] ;  /* 0x0080000016047984 */ /* 0x000e280000004800 */
[----:B0-----:R-:W0:Y:S02]  /*a050*/  SHFL.BFLY PT, R8, R4, 0x2, 0x1f ;  /* 0x0c401f0004087f89 */ /* 0x001e2400000e0000 */
[----:B0-----:R-:W-:-:S05]  /*a060*/  FMNMX R8, R4, R8, !PT ;  /* 0x0000000804087209 */ /* 0x001fca0007800000 */
[----:B------:R-:W0:Y:S01]  /*a070*/  SHFL.BFLY PT, R4, R8, 0x1, 0x1f ;  /* 0x0c201f0008047f89 */ /* 0x000e2200000e0000 */
[----:B------:R-:W-:Y:S02]  /*a080*/  LOP3.LUT R189, R189, 0x1c, RZ, 0xc0, !PT ;  /* 0x0000001cbdbd7812 */ /* 0x000fe400078ec0ff */
[----:B0-----:R-:W-:-:S05]  /*a090*/  FMNMX R4, R8, R4, !PT ;  /* 0x0000000408047209 */ /* 0x001fca0007800000 */
[----:B------:R-:W-:Y:S04]  /*a0a0*/  @!P6 STS [R22.X4+0x8000], R4 ;  /* 0x008000041600e388 */ /* 0x000fe80000004800 */
[----:B------:R-:W-:Y:S01]  /*a0b0*/  BAR.SYNC.DEFER_BLOCKING 0x0 ;  /* 0x0000000000007b1d */ /* 0x000fe20000010000 */
[C---:B------:R-:W-:Y:S02]  /*a0c0*/  LEA.HI R218, R189.reuse, 0x8, RZ, 0x1e ;  /* 0x00000008bdda7811 */ /* 0x040fe400078ff0ff */
[C---:B------:R-:W-:Y:S02]  /*a0d0*/  LEA.HI R219, R189.reuse, 0x10, RZ, 0x1e ;  /* 0x00000010bddb7811 */ /* 0x040fe400078ff0ff */
[----:B------:R-:W-:Y:S01]  /*a0e0*/  LEA.HI R200, R189, 0x18, RZ, 0x1e ;  /* 0x00000018bdc87811 */ /* 0x000fe200078ff0ff */
[----:B------:R-:W0:Y:S04]  /*a0f0*/  LDS R226, [R218.X16+0x8000] ;  /* 0x00800000dae27984 */ /* 0x000e28000000c800 */
[----:B------:R-:W1:Y:S04]  /*a100*/  LDS R227, [R189.X4+0x8000] ;  /* 0x00800000bde37984 */ /* 0x000e680000004800 */
[----:B------:R-:W4:Y:S04]  /*a110*/  LDS R225, [R219.X16+0x8000] ;  /* 0x00800000dbe17984 */ /* 0x000f28000000c800 */
[----:B------:R-:W2:Y:S04]  /*a120*/  LDS R224, [R200.X16+0x8000] ;  /* 0x00800000c8e07984 */ /* 0x000ea8000000c800 */
[----:B------:R-:W-:Y:S01]  /*a130*/  BAR.SYNC.DEFER_BLOCKING 0x0 ;  /* 0x0000000000007b1d */ /* 0x000fe20000010000 */
[----:B0-----:R-:W-:-:S02]  /*a140*/  FMNMX R226, R226, R153, !PT ;  /* 0x00000099e2e27209 */ /* 0x001fc40007800000 */
[----:B-1----:R-:W-:-:S03]  /*a150*/  FMNMX R227, R227, R204, !PT ;  /* 0x000000cce3e37209 */ /* 0x002fc60007800000 */
[----:B------:R-:W-:Y:S01]  /*a160*/  FADD R9, R9, -R226 ;  /* 0x800000e209097221 */ /* 0x000fe20000000000 */
[----:B----4-:R-:W-:Y:S01]  /*a170*/  FMNMX R225, R225, R154, !PT ;  /* 0x0000009ae1e17209 */ /* 0x010fe20007800000 */
[--C-:B------:R-:W-:Y:S02]  /*a180*/  FADD R10, R10, -R227.reuse ;  /* 0x800000e30a0a7221 */ /* 0x100fe40000000000 */
[----:B------:R-:W-:Y:S01]  /*a190*/  FMUL R9, R9, 1.4426950216293334961 ;  /* 0x3fb8aa3b09097820 */ /* 0x000fe20000400000 */
[----:B--2---:R-:W-:Y:S01]  /*a1a0*/  FMNMX R224, R224, R155, !PT ;  /* 0x0000009be0e07209 */ /* 0x004fe20007800000 */
[----:B------:R-:W-:Y:S02]  /*a1b0*/  FADD R12, R12, -R227 ;  /* 0x800000e30c0c7221 */ /* 0x000fe40000000000 */
[----:B------:R-:W-:Y:S02]  /*a1c0*/  FADD R11, R11, -R225 ;  /* 0x800000e10b0b7221 */ /* 0x000fe40000000000 */
[----:B------:R-:W-:-:S02]  /*a1d0*/  FMUL R4, R10, 1.4426950216293334961 ;  /* 0x3fb8aa3b0a047820 */ /* 0x000fc40000400000 */
[----:B------:R0:W-:Y:S01]  /*a1e0*/  MUFU.EX2 R10, R9 ;  /* 0x00000009000a7308 */ /* 0x0001e20000000800 */
[----:B------:R-:W-:Y:S02]  /*a1f0*/  FMUL R8, R12, 1.4426950216293334961 ;  /* 0x3fb8aa3b0c087820 */ /* 0x000fe40000400000 */
[----:B------:R-:W-:Y:S02]  /*a200*/  FMUL R11, R11, 1.4426950216293334961 ;  /* 0x3fb8aa3b0b0b7820 */ /* 0x000fe40000400000 */
[----:B------:R-:W-:Y:S02]  /*a210*/  FADD R13, R13, -R226 ;  /* 0x800000e20d0d7221 */ /* 0x000fe40000000000 */
[--C-:B------:R-:W-:Y:S02]  /*a220*/  FADD R12, R6, -R224.reuse ;  /* 0x800000e0060c7221 */ /* 0x100fe40000000000 */
[----:B0-----:R-:W-:Y:S02]  /*a230*/  FADD R9, R7, -R225 ;  /* 0x800000e107097221 */ /* 0x001fe40000000000 */
[----:B------:R-:W-:Y:S01]  /*a240*/  FADD R5, R5, -R224 ;  /* 0x800000e005057221 */ /* 0x000fe20000000000 */
[----:B------:R0:W-:Y:S01]  /*a250*/  MUFU.EX2 R6, R11 ;  /* 0x0000000b00067308 */ /* 0x0001e20000000800 */
[----:B------:R-:W-:-:S02]  /*a260*/  FMUL R9, R9, 1.4426950216293334961 ;  /* 0x3fb8aa3b09097820 */ /* 0x000fc40000400000 */
[----:B------:R-:W-:Y:S02]  /*a270*/  FMUL R13, R13, 1.4426950216293334961 ;  /* 0x3fb8aa3b0d0d7820 */ /* 0x000fe40000400000 */
[----:B------:R-:W-:Y:S02]  /*a280*/  FMUL R5, R5, 1.4426950216293334961 ;  /* 0x3fb8aa3b05057820 */ /* 0x000fe40000400000 */
[----:B0-----:R-:W-:Y:S01]  /*a290*/  FMUL R11, R12, 1.4426950216293334961 ;  /* 0x3fb8aa3b0c0b7820 */ /* 0x001fe20000400000 */
[----:B------:R-:W-:Y:S08]  /*a2a0*/  MUFU.EX2 R8, R8 ;  /* 0x0000000800087308 */ /* 0x000ff00000000800 */
[----:B------:R-:W0:Y:S08]  /*a2b0*/  MUFU.EX2 R4, R4 ;  /* 0x0000000400047308 */ /* 0x000e300000000800 */
[----:B------:R-:W1:Y:S08]  /*a2c0*/  MUFU.EX2 R7, R13 ;  /* 0x0000000d00077308 */ /* 0x000e700000000800 */
[----:B------:R-:W2:Y:S08]  /*a2d0*/  MUFU.EX2 R9, R9 ;  /* 0x0000000900097308 */ /* 0x000eb00000000800 */
[----:B------:R-:W-:Y:S08]  /*a2e0*/  MUFU.EX2 R11, R11 ;  /* 0x0000000b000b7308 */ /* 0x000ff00000000800 */
[----:B------:R-:W4:Y:S01]  /*a2f0*/  MUFU.EX2 R5, R5 ;  /* 0x0000000500057308 */ /* 0x000f220000000800 */
[----:B0-----:R-:W-:-:S02]  /*a300*/  FADD R18, R8, R4 ;  /* 0x0000000408127221 */ /* 0x001fc40000000000 */
[----:B-1----:R-:W-:Y:S02]  /*a310*/  FADD R16, R10, R7 ;  /* 0x000000070a107221 */ /* 0x002fe40000000000 */
[----:B--2---:R-:W-:Y:S01]  /*a320*/  FADD R15, R9, R6 ;  /* 0x00000006090f7221 */ /* 0x004fe20000000000 */
[----:B------:R-:W0:Y:S04]  /*a330*/  SHFL.BFLY PT, R19, R18, 0x2, 0x1f ;  /* 0x0c401f0012137f89 */ /* 0x000e2800000e0000 */
[----:B------:R-:W1:Y:S01]  /*a340*/  SHFL.BFLY PT, R17, R16, 0x2, 0x1f ;  /* 0x0c401f0010117f89 */ /* 0x000e6200000e0000 */
[----:B----4-:R-:W-:-:S03]  /*a350*/  FADD R14, R11, R5 ;  /* 0x000000050b0e7221 */ /* 0x010fc60000000000 */
[----:B------:R-:W2:Y:S04]  /*a360*/  SHFL.BFLY PT, R12, R15, 0x2, 0x1f ;  /* 0x0c401f000f0c7f89 */ /* 0x000ea800000e0000 */
[----:B------:R-:W4:Y:S01]  /*a370*/  SHFL.BFLY PT, R13, R14, 0x2, 0x1f ;  /* 0x0c401f000e0d7f89 */ /* 0x000f2200000e0000 */
[----:B0-----:R-:W-:Y:S02]  /*a380*/  FADD R19, R18, R19 ;  /* 0x0000001312137221 */ /* 0x001fe40000000000 */
[----:B-1----:R-:W-:-:S03]  /*a390*/  FADD R17, R16, R17 ;  /* 0x0000001110117221 */ /* 0x002fc60000000000 */
[----:B------:R-:W0:Y:S01]  /*a3a0*/  SHFL.BFLY PT, R18, R19, 0x1, 0x1f ;  /* 0x0c201f0013127f89 */ /* 0x000e2200000e0000 */
[----:B--2---:R-:W-:-:S03]  /*a3b0*/  FADD R12, R15, R12 ;  /* 0x0000000c0f0c7221 */ /* 0x004fc60000000000 */
[----:B------:R-:W1:Y:S01]  /*a3c0*/  SHFL.BFLY PT, R16, R17, 0x1, 0x1f ;  /* 0x0c201f0011107f89 */ /* 0x000e6200000e0000 */
[----:B----4-:R-:W-:-:S03]  /*a3d0*/  FADD R15, R14, R13 ;  /* 0x0000000d0e0f7221 */ /* 0x010fc60000000000 */
[----:B------:R-:W2:Y:S04]  /*a3e0*/  SHFL.BFLY PT, R14, R12, 0x1, 0x1f ;  /* 0x0c201f000c0e7f89 */ /* 0x000ea800000e0000 */
[----:B------:R-:W4:Y:S01]  /*a3f0*/  SHFL.BFLY PT, R13, R15, 0x1, 0x1f ;  /* 0x0c201f000f0d7f89 */ /* 0x000f2200000e0000 */
[----:B0-----:R-:W-:Y:S02]  /*a400*/  FADD R18, R19, R18 ;  /* 0x0000001213127221 */ /* 0x001fe40000000000 */
[----:B-1----:R-:W-:-:S03]  /*a410*/  FADD R16, R17, R16 ;  /* 0x0000001011107221 */ /* 0x002fc60000000000 */
[----:B------:R-:W-:Y:S01]  /*a420*/  @!P6 STS [R26+0x8000], R18 ;  /* 0x008000121a00e388 */ /* 0x000fe20000000800 */
[----:B--2---:R-:W-:-:S03]  /*a430*/  FADD R14, R12, R14 ;  /* 0x0000000e0c0e7221 */ /* 0x004fc60000000000 */
[----:B------:R0:W-:Y:S01]  /*a440*/  @!P6 STS [R20+0x8000], R16 ;  /* 0x008000101400e388 */ /* 0x0001e20000000800 */
[----:B----4-:R-:W-:-:S03]  /*a450*/  FADD R13, R15, R13 ;  /* 0x0000000d0f0d7221 */ /* 0x010fc60000000000 */
[----:B------:R1:W-:Y:S04]  /*a460*/  @!P6 STS [R24+0x8000], R14 ;  /* 0x0080000e1800e388 */ /* 0x0003e80000000800 */
[----:B------:R2:W-:Y:S04]  /*a470*/  @!P6 STS [R34+0x8000], R13 ;  /* 0x0080000d2200e388 */ /* 0x0005e80000000800 */
[----:B------:R-:W-:Y:S06]  /*a480*/  BAR.SYNC.DEFER_BLOCKING 0x0 ;  /* 0x0000000000007b1d */ /* 0x000fec0000010000 */
[----:B0-----:R-:W4:Y:S04]  /*a490*/  LDL.64 R20, [R1+0x408] ;  /* 0x0004080001147983 */ /* 0x001f280000100a00 */
[----:B-1----:R-:W4:Y:S01]  /*a4a0*/  LDL.64 R24, [R1+0x3f0] ;  /* 0x0003f00001187983 */ /* 0x002f220000100a00 */
[----:B------:R-:W-:-:S03]  /*a4b0*/  IMAD.WIDE R16, R201, 0x2, R28 ;  /* 0x00000002c9107825 */ /* 0x000fc600078e021c */
[----:B------:R-:W4:Y:S04]  /*a4c0*/  LDL.64 R28, [R1+0x3c8] ;  /* 0x0003c800011c7983 */ /* 0x000f280000100a00 */
[----:B------:R-:W4:Y:S04]  /*a4d0*/  LDL.64 R26, [R1+0x3f8] ;  /* 0x0003f800011a7983 */ /* 0x000f280000100a00 */
[----:B--2---:R-:W2:Y:S04]  /*a4e0*/  LDL.64 R34, [R1+0x3e8] ;  /* 0x0003e80001227983 */ /* 0x004ea80000100a00 */
[----:B------:R-:W0:Y:S04]  /*a4f0*/  LDS R12, [R22.X4+0x8000] ;  /* 0x00800000160c7984 */ /* 0x000e280000004800 */
[----:B0-----:R-:W0:Y:S02]  /*a500*/  SHFL.BFLY PT, R13, R12, 0x2, 0x1f ;  /* 0x0c401f000c0d7f89 */ /* 0x001e2400000e0000 */
[----:B0-----:R-:W-:-:S05]  /*a510*/  FADD R13, R12, R13 ;  /* 0x0000000d0c0d7221 */ /* 0x001fca0000000000 */
[----:B------:R-:W0:Y:S01]  /*a520*/  SHFL.BFLY PT, R12, R13, 0x1, 0x1f ;  /* 0x0c201f000d0c7f89 */ /* 0x000e2200000e0000 */
[----:B---3--:R-:W-:-:S03]  /*a530*/  IMAD.WIDE R18, R201, 0x2, R32 ;  /* 0x00000002c9127825 */ /* 0x008fc600078e0220 */
[----:B------:R-:W3:Y:S01]  /*a540*/  LDL.64 R32, [R1+0x3d0] ;  /* 0x0003d00001207983 */ /* 0x000ee20000100a00 */
[----:B0-----:R-:W-:-:S05]  /*a550*/  FADD R12, R13, R12 ;  /* 0x0000000c0d0c7221 */ /* 0x001fca0000000000 */
[----:B------:R0:W-:Y:S04]  /*a560*/  @!P6 STS [R22.X4+0x8000], R12 ;  /* 0x0080000c1600e388 */ /* 0x0001e80000004800 */
[----:B------:R-:W-:Y:S06]  /*a570*/  BAR.SYNC.DEFER_BLOCKING 0x0 ;  /* 0x0000000000007b1d */ /* 0x000fec0000010000 */
[----:B0-----:R-:W3:Y:S01]  /*a580*/  LDL.64 R22, [R1+0x3e0] ;  /* 0x0003e00001167983 */ /* 0x001ee20000100a00 */
[----:B------:R-:W-:-:S03]  /*a590*/  IMAD.WIDE R14, R201, 0x2, R36 ;  /* 0x00000002c90e7825 */ /* 0x000fc600078e0224 */
[----:B------:R-:W3:Y:S01]  /*a5a0*/  LDL.64 R36, [R1+0x3b0] ;  /* 0x0003b00001247983 */ /* 0x000ee20000100a00 */
[----:B------:R-:W-:-:S03]  /*a5b0*/  IMAD.WIDE R12, R201, 0x2, R30 ;  /* 0x00000002c90c7825 */ /* 0x000fc600078e021e */
[----:B------:R-:W3:Y:S04]  /*a5c0*/  LDL.64 R30, [R1+0x3a8] ;  /* 0x0003a800011e7983 */ /* 0x000ee80000100a00 */
[----:B------:R0:W3:Y:S04]  /*a5d0*/  LDG.E.U16 R190, [R14.64] ;  /* 0x000000060ebe7981 */ /* 0x0000e8000c1e1500 */
[----:B------:R1:W3:Y:S04]  /*a5e0*/  LDG.E.U16 R175, [R16.64] ;  /* 0x0000000610af7981 */ /* 0x0002e8000c1e1500 */
[----:B------:R2:W3:Y:S04]  /*a5f0*/  LDG.E.U16 R168, [R12.64] ;  /* 0x000000060ca87981 */ /* 0x0004e8000c1e1500 */
[----:B------:R0:W3:Y:S04]  /*a600*/  LDG.E.U16 R189, [R18.64] ;  /* 0x0000000612bd7981 */ /* 0x0000e8000c1e1500 */
[----:B------:R-:W-:Y:S04]  /*a610*/  LDS R218, [R218.X16+0x8000] ;  /* 0x00800000dada7984 */ /* 0x000fe8000000c800 */
[----:B------:R-:W-:Y:S04]  /*a620*/  LDS R219, [R219.X16+0x8000] ;  /* 0x00800000dbdb7984 */ /* 0x000fe8000000c800 */
[----:B------:R-:W-:Y:S01]  /*a630*/  LDS R200, [R200.X16+0x8000] ;  /* 0x00800000c8c87984 */ /* 0x000fe2000000c800 */
[----:B----4-:R-:W-:-:S04]  /*a640*/  IMAD.WIDE R20, R201, 0x2, R20 ;  /* 0x00000002c9147825 */ /* 0x010fc800078e0214 */
[C---:B0-----:R-:W-:Y:S01]  /*a650*/  IMAD.WIDE R14, R201.reuse, 0x2, R24 ;  /* 0x00000002c90e7825 */ /* 0x041fe200078e0218 */
[----:B------:R0:W4:Y:S04]  /*a660*/  LDG.E.U16 R191, [R20.64] ;  /* 0x0000000614bf7981 */ /* 0x000128000c1e1500 */
[----:B------:R-:W4:Y:S04]  /*a670*/  LDL.64 R24, [R1+0x398] ;  /* 0x0003980001187983 */ /* 0x000f280000100a00 */
[----:B------:R0:W4:Y:S01]  /*a680*/  LDG.E.U16 R170, [R14.64] ;  /* 0x000000060eaa7981 */ /* 0x000122000c1e1500 */
[----:B-1----:R-:W-:-:S03]  /*a690*/  IMAD.WIDE R16, R201, 0x2, R26 ;  /* 0x00000002c9107825 */ /* 0x002fc600078e021a */
[----:B------:R-:W4:Y:S01]  /*a6a0*/  LDL.64 R26, [R1+0x3a0] ;  /* 0x0003a000011a7983 */ /* 0x000f220000100a00 */
[----:B--2---:R-:W-:-:S03]  /*a6b0*/  IMAD.WIDE R12, R201, 0x2, R34 ;  /* 0x00000002c90c7825 */ /* 0x004fc600078e0222 */
[----:B------:R-:W2:Y:S01]  /*a6c0*/  LDL.64 R34, [R1+0x388] ;  /* 0x0003880001227983 */ /* 0x000ea20000100a00 */
[----:B0-----:R-:W-:-:S03]  /*a6d0*/  IMAD.WIDE R14, R201, 0x2, R28 ;  /* 0x00000002c90e7825 */ /* 0x001fc600078e021c */
[----:B------:R-:W2:Y:S04]  /*a6e0*/  LDL.64 R28, [R1+0x370] ;  /* 0x00037000011c7983 */ /* 0x000ea80000100a00 */
[----:B------:R3:W2:Y:S01]  /*a6f0*/  LDG.E.U16 R184, [R16.64] ;  /* 0x0000000610b87981 */ /* 0x0006a2000c1e1500 */
[----:B------:R-:W-:-:S03]  /*a700*/  IMAD.WIDE R18, R201, 0x2, R38 ;  /* 0x00000002c9127825 */ /* 0x000fc600078e0226 */
[----:B------:R0:W2:Y:S04]  /*a710*/  LDG.E.U16 R185, [R12.64] ;  /* 0x000000060cb97981 */ /* 0x0000a8000c1e1500 */
[----:B------:R-:W2:Y:S04]  /*a720*/  LDL.64 R38, [R1+0x390] ;  /* 0x0003900001267983 */ /* 0x000ea80000100a00 */
[----:B------:R1:W2:Y:S04]  /*a730*/  LDG.E.U16 R169, [R18.64] ;  /* 0x0000000612a97981 */ /* 0x0002a8000c1e1500 */
[----:B------:R0:W2:Y:S01]  /*a740*/  LDG.E.U16 R187, [R14.64] ;  /* 0x000000060ebb7981 */ /* 0x0000a2000c1e1500 */
[----:B---3--:R-:W-:-:S03]  /*a750*/  IMAD.WIDE R16, R201, 0x2, R32 ;  /* 0x00000002c9107825 */ /* 0x008fc600078e0220 */
[----:B------:R-:W3:Y:S01]  /*a760*/  LDL.64 R32, [R1+0x378] ;  /* 0x0003780001207983 */ /* 0x000ee20000100a00 */
[----:B------:R-:W-:-:S03]  /*a770*/  IMAD.WIDE R20, R201, 0x2, R22 ;  /* 0x00000002c9147825 */ /* 0x000fc600078e0216 */
[----:B------:R1:W3:Y:S04]  /*a780*/  LDG.E.U16 R164, [R16.64] ;  /* 0x0000000610a47981 */ /* 0x0002e8000c1e1500 */
[----:B------:R-:W3:Y:S01]  /*a790*/  LDL.64 R22, [R1+0x380] ;  /* 0x0003800001167983 */ /* 0x000ee20000100a00 */
[----:B0-----:R-:W-:-:S03]  /*a7a0*/  IMAD.WIDE R12, R201, 0x2, R42 ;  /* 0x00000002c90c7825 */ /* 0x001fc600078e022a */
[----:B------:R0:W3:Y:S01]  /*a7b0*/  LDG.E.U16 R171, [R20.64] ;  /* 0x0000000614ab7981 */ /* 0x0000e2000c1e1500 */
[----:B-1----:R-:W-:-:S03]  /*a7c0*/  IMAD.WIDE R16, R201, 0x2, R30 ;  /* 0x00000002c9107825 */ /* 0x002fc600078e021e */
[----:B------:R-:W3:Y:S01]  /*a7d0*/  LDL.64 R30, [R1+0x348] ;  /* 0x00034800011e7983 */ /* 0x000ee20000100a00 */
[----:B------:R-:W-:-:S03]  /*a7e0*/  IMAD.WIDE R18, R201, 0x2, R44 ;  /* 0x00000002c9127825 */ /* 0x000fc600078e022c */
[----:B------:R4:W3:Y:S04]  /*a7f0*/  LDG.E.U16 R165, [R12.64] ;  /* 0x000000060ca57981 */ /* 0x0008e8000c1e1500 */
[----:B------:R1:W3:Y:S04]  /*a800*/  LDG.E.U16 R181, [R16.64] ;  /* 0x0000000610b57981 */ /* 0x0002e8000c1e1500 */
[----:B------:R0:W3:Y:S04]  /*a810*/  LDG.E.U16 R186, [R18.64] ;  /* 0x0000000612ba7981 */ /* 0x0000e8000c1e1500 */
[----:B------:R-:W3:Y:S04]  /*a820*/  LDL.64 R44, [R1+0x328] ;  /* 0x00032800012c7983 */ /* 0x000ee80000100a00 */
[----:B------:R-:W3:Y:S01]  /*a830*/  LDL.64 R42, [R1+0x318] ;  /* 0x00031800012a7983 */ /* 0x000ee20000100a00 */
[----:B0-----:R-:W-:-:S03]  /*a840*/  IMAD.WIDE R18, R201, 0x2, R36 ;  /* 0x00000002c9127825 */ /* 0x001fc600078e0224 */
[----:B------:R-:W3:Y:S04]  /*a850*/  LDL.64 R36, [R1+0x350] ;  /* 0x0003500001247983 */ /* 0x000ee80000100a00 */
[----:B------:R2:W3:Y:S01]  /*a860*/  LDG.E.U16 R166, [R18.64] ;  /* 0x0000000612a67981 */ /* 0x0004e2000c1e1500 */
[----:B----4-:R-:W-:-:S03]  /*a870*/  IMAD.WIDE R12, R201, 0x2, R24 ;  /* 0x00000002c90c7825 */ /* 0x010fc600078e0218 */
[----:B------:R-:W4:Y:S04]  /*a880*/  LDL.64 R24, [R1+0x338] ;  /* 0x0003380001187983 */ /* 0x000f280000100a00 */
[----:B------:R0:W4:Y:S01]  /*a890*/  LDG.E.U16 R182, [R12.64] ;  /* 0x000000060cb67981 */ /* 0x000122000c1e1500 */
[----:B------:R-:W-:-:S03]  /*a8a0*/  IMAD.WIDE R14, R201, 0x2, R26 ;  /* 0x00000002c90e7825 */ /* 0x000fc600078e021a */
[----:B------:R-:W4:Y:S01]  /*a8b0*/  LDL.64 R26, [R1+0x340] ;  /* 0x00034000011a7983 */ /* 0x000f220000100a00 */
[----:B--2---:R-:W-:-:S03]  /*a8c0*/  IMAD.WIDE R18, R201, 0x2, R34 ;  /* 0x00000002c9127825 */ /* 0x004fc600078e0222 */
[----:B------:R-:W2:Y:S01]  /*a8d0*/  LDL.64 R34, [R1+0x330] ;  /* 0x0003300001227983 */ /* 0x000ea20000100a00 */
[----:B0-----:R-:W-:-:S03]  /*a8e0*/  IMAD.WIDE R12, R201, 0x2, R28 ;  /* 0x00000002c90c7825 */ /* 0x001fc600078e021c */
[----:B------:R-:W2:Y:S04]  /*a8f0*/  LDL.64 R28, [R1+0x2f8] ;  /* 0x0002f800011c7983 */ /* 0x000ea80000100a00 */
[----:B------:R3:W2:Y:S01]  /*a900*/  LDG.E.U16 R167, [R14.64] ;  /* 0x000000060ea77981 */ /* 0x0006a2000c1e1500 */
[----:B------:R-:W-:-:S03]  /*a910*/  IMAD.WIDE R20, R201, 0x2, R40 ;  /* 0x00000002c9147825 */ /* 0x000fc600078e0228 */
[----:B------:R-:W2:Y:S04]  /*a920*/  LDL.64 R40, [R1+0x310] ;  /* 0x0003100001287983 */ /* 0x000ea80000100a00 */
[----:B------:R0:W2:Y:S04]  /*a930*/  LDG.E.U16 R180, [R20.64] ;  /* 0x0000000614b47981 */ /* 0x0000a8000c1e1500 */
[----:B------:R0:W2:Y:S04]  /*a940*/  LDG.E.U16 R183, [R18.64] ;  /* 0x0000000612b77981 */ /* 0x0000a8000c1e1500 */
[----:B------:R0:W2:Y:S01]  /*a950*/  LDG.E.U16 R162, [R12.64] ;  /* 0x000000060ca27981 */ /* 0x0000a2000c1e1500 */
[----:B---3--:R-:W-:-:S03]  /*a960*/  IMAD.WIDE R14, R201, 0x2, R32 ;  /* 0x00000002c90e7825 */ /* 0x008fc600078e0220 */
[----:B------:R-:W3:Y:S01]  /*a970*/  LDL.64 R32, [R1+0x300] ;  /* 0x0003000001207983 */ /* 0x000ee20000100a00 */
[----:B-1----:R-:W-:-:S03]  /*a980*/  IMAD.WIDE R16, R201, 0x2, R22 ;  /* 0x00000002c9107825 */ /* 0x002fc600078e0216 */
[----:B------:R1:W3:Y:S04]  /*a990*/  LDG.E.U16 R176, [R14.64] ;  /* 0x000000060eb07981 */ /* 0x0002e8000c1e1500 */
[----:B------:R-:W3:Y:S01]  /*a9a0*/  LDL.64 R22, [R1+0x320] ;  /* 0x0003200001167983 */ /* 0x000ee20000100a00 */
[----:B0-----:R-:W-:-:S03]  /*a9b0*/  IMAD.WIDE R20, R201, 0x2, R38 ;  /* 0x00000002c9147825 */ /* 0x001fc600078e0226 */
[----:B------:R0:W3:Y:S01]  /*a9c0*/  LDG.E.U16 R161, [R16.64] ;  /* 0x0000000610a17981 */ /* 0x0000e2000c1e1500 */
[----:B-1----:R-:W-:-:S03]  /*a9d0*/  IMAD.WIDE R14, R201, 0x2, R30 ;  /* 0x00000002c90e7825 */ /* 0x002fc600078e021e */
[----:B------:R-:W3:Y:S04]  /*a9e0*/  LDL.64 R30, [R1+0x2f0] ;  /* 0x0002f000011e7983 */ /* 0x000ee80000100a00 */
[----:B------:R1:W3:Y:S01]  /*a9f0*/  LDG.E.U16 R160, [R20.64] ;  /* 0x0000000614a07981 */ /* 0x0002e2000c1e1500 */
[----:B------:R-:W-:-:S03]  /*aa00*/  IMAD.WIDE R18, R201, 0x2, R46 ;  /* 0x00000002c9127825 */ /* 0x000fc600078e022e */
[----:B------:R0:W3:Y:S04]  /*aa10*/  LDG.E.U16 R156, [R14.64] ;  /* 0x000000060e9c7981 */ /* 0x0000e8000c1e1500 */
[----:B------:R-:W3:Y:S01]  /*aa20*/  LDL.64 R38, [R1+0x308] ;  /* 0x0003080001267983 */ /* 0x000ee20000100a00 */
[----:B-1----:R-:W-:-:S03]  /*aa30*/  IMAD.WIDE R20, R201, 0x2, R48 ;  /* 0x00000002c9147825 */ /* 0x002fc600078e0230 */
[----:B------:R2:W3:Y:S01]  /*aa40*/  LDG.E.U16 R163, [R18.64] ;  /* 0x0000000612a37981 */ /* 0x0004e2000c1e1500 */
[----:B0-----:R-:W-:-:S03]  /*aa50*/  IMAD.WIDE R16, R201, 0x2, R36 ;  /* 0x00000002c9107825 */ /* 0x001fc600078e0224 */
[----:B------:R4:W3:Y:S04]  /*aa60*/  LDG.E.U16 R177, [R20.64] ;  /* 0x0000000614b17981 */ /* 0x0008e8000c1e1500 */
[----:B------:R0:W3:Y:S04]  /*aa70*/  LDG.E.U16 R178, [R16.64] ;  /* 0x0000000610b27981 */ /* 0x0000e8000c1e1500 */
[----:B------:R-:W3:Y:S04]  /*aa80*/  LDL.64 R36, [R1+0x2e0] ;  /* 0x0002e00001247983 */ /* 0x000ee80000100a00 */
[----:B------:R-:W3:Y:S01]  /*aa90*/  LDL.64 R48, [R1+0x2b8] ;  /* 0x0002b80001307983 */ /* 0x000ee20000100a00 */
[----:B0-----:R-:W-:-:S03]  /*aaa0*/  IMAD.WIDE R16, R201, 0x2, R44 ;  /* 0x00000002c9107825 */ /* 0x001fc600078e022c */
[----:B------:R-:W3:Y:S04]  /*aab0*/  LDL.64 R46, [R1+0x2b0] ;  /* 0x0002b000012e7983 */ /* 0x000ee80000100a00 */
[----:B------:R3:W3:Y:S04]  /*aac0*/  LDG.E.U16 R158, [R16.64] ;  /* 0x00000006109e7981 */ /* 0x0006e8000c1e1500 */
[----:B------:R-:W3:Y:S01]  /*aad0*/  LDL.64 R44, [R1+0x280] ;  /* 0x00028000012c7983 */ /* 0x000ee20000100a00 */
[----:B----4-:R-:W-:-:S03]  /*aae0*/  IMAD.WIDE R20, R201, 0x2, R24 ;  /* 0x00000002c9147825 */ /* 0x010fc600078e0218 */
[----:B------:R-:W4:Y:S04]  /*aaf0*/  LDL.64 R24, [R1+0x2d8] ;  /* 0x0002d80001187983 */ /* 0x000f280000100a00 */
[----:B------:R0:W4:Y:S01]  /*ab00*/  LDG.E.U16 R157, [R20.64] ;  /* 0x00000006149d7981 */ /* 0x000122000c1e1500 */
[----:B------:R-:W-:-:S03]  /*ab10*/  IMAD.WIDE R12, R201, 0x2, R26 ;  /* 0x00000002c90c7825 */ /* 0x000fc600078e021a */
[----:B------:R-:W4:Y:S01]  /*ab20*/  LDL.64 R26, [R1+0x2e8] ;  /* 0x0002e800011a7983 */ /* 0x000f220000100a00 */
[----:B--2---:R-:W-:-:S03]  /*ab30*/  IMAD.WIDE R18, R201, 0x2, R34 ;  /* 0x00000002c9127825 */ /* 0x004fc600078e0222 */
[----:B------:R-:W2:Y:S04]  /*ab40*/  LDL.64 R34, [R1+0x2d0] ;  /* 0x0002d00001227983 */ /* 0x000ea80000100a00 */
[----:B------:R1:W2:Y:S04]  /*ab50*/  LDG.E.U16 R179, [R12.64] ;  /* 0x000000060cb37981 */ /* 0x0002a8000c1e1500 */
[----:B------:R0:W2:Y:S01]  /*ab60*/  LDG.E.U16 R172, [R18.64] ;  /* 0x0000000612ac7981 */ /* 0x0000a2000c1e1500 */
[----:B---3--:R-:W-:-:S03]  /*ab70*/  IMAD.WIDE R16, R201, 0x2, R32 ;  /* 0x00000002c9107825 */ /* 0x008fc600078e0220 */
[----:B------:R-:W3:Y:S01]  /*ab80*/  LDL.64 R32, [R1+0x2a8] ;  /* 0x0002a80001207983 */ /* 0x000ee20000100a00 */
[----:B------:R-:W-:-:S03]  /*ab90*/  IMAD.WIDE R14, R201, 0x2, R22 ;  /* 0x00000002c90e7825 */ /* 0x000fc600078e0216 */
[----:B------:R4:W3:Y:S04]  /*aba0*/  LDG.E.U16 R251, [R16.64] ;  /* 0x0000000610fb7981 */ /* 0x0008e8000c1e1500 */
[----:B------:R-:W3:Y:S04]  /*abb0*/  LDL.64 R22, [R1+0x2c8] ;  /* 0x0002c80001167983 */ /* 0x000ee80000100a00 */
[----:B------:R0:W3:Y:S02]  /*abc0*/  LDG.E.U16 R173, [R14.64] ;  /* 0x000000060ead7981 */ /* 0x0000e4000c1e1500 */
[----:B0-----:R-:W-:-:S02]  /*abd0*/  IMAD.WIDE R14, R201, 0x2, R28 ;  /* 0x00000002c90e7825 */ /* 0x001fc400078e021c */
[----:B------:R-:W3:Y:S02]  /*abe0*/  LDL.64 R28, [R1+0x2a0] ;  /* 0x0002a000011c7983 */ /* 0x000ee40000100a00 */
[C---:B-1----:R-:W-:Y:S02]  /*abf0*/  IMAD.WIDE R12, R201.reuse, 0x2, R42 ;  /* 0x00000002c90c7825 */ /* 0x042fe400078e022a */
[----:B------:R2:W3:Y:S04]  /*ac00*/  LDG.E.U16 R249, [R14.64] ;  /* 0x000000060ef97981 */ /* 0x0004e8000c1e1500 */
[----:B------:R0:W3:Y:S01]  /*ac10*/  LDG.E.U16 R159, [R12.64] ;  /* 0x000000060c9f7981 */ /* 0x0000e2000c1e1500 */
[----:B------:R-:W-:-:S03]  /*ac20*/  IMAD.WIDE R20, R201, 0x2, R40 ;  /* 0x00000002c9147825 */ /* 0x000fc600078e0228 */
[----:B------:R-:W3:Y:S01]  /*ac30*/  LDL.64 R40, [R1+0x270] ;  /* 0x0002700001287983 */ /* 0x000ee20000100a00 */
[----:B------:R-:W-:-:S03]  /*ac40*/  IMAD.WIDE R18, R201, 0x2, R38 ;  /* 0x00000002c9127825 */ /* 0x000fc600078e0226 */
[----:B------:R1:W3:Y:S01]  /*ac50*/  LDG.E.U16 R174, [R20.64] ;  /* 0x0000000614ae7981 */ /* 0x0002e2000c1e1500 */
[----:B0-----:R-:W-:-:S03]  /*ac60*/  IMAD.WIDE R12, R201, 0x2, R30 ;  /* 0x00000002c90c7825 */ /* 0x001fc600078e021e */
[----:B------:R-:W3:Y:S04]  /*ac70*/  LDL.64 R30, [R1+0x298] ;  /* 0x00029800011e7983 */ /* 0x000ee80000100a00 */
        /* <DEDUP_REMOVED lines=8> */
[----:B------:R-:W4:Y:S01]  /*ad00*/  LDL.64 R24, [R1+0x288] ;  /* 0x0002880001187983 */ /* 0x000f220000100a00 */
[----:B-1----:R-:W-:-:S03]  /*ad10*/  IMAD.WIDE R20, R201, 0x2, R26 ;  /* 0x00000002c9147825 */ /* 0x002fc600078e021a */
[----:B------:R1:W4:Y:S01]  /*ad20*/  LDG.E.U16 R241, [R16.64] ;  /* 0x0000000610f17981 */ /* 0x000322000c1e1500 */
[----:B--2---:R-:W-:-:S03]  /*ad30*/  IMAD.WIDE R14, R201, 0x2, R34 ;  /* 0x00000002c90e7825 */ /* 0x004fc600078e0222 */
[----:B------:R-:W2:Y:S04]  /*ad40*/  LDL.64 R26, [R1+0x290] ;  /* 0x00029000011a7983 */ /* 0x000ea80000100a00 */
[----:B------:R-:W2:Y:S04]  /*ad50*/  LDL.64 R34, [R1+0x250] ;  /* 0x0002500001227983 */ /* 0x000ea80000100a00 */
[----:B------:R3:W2:Y:S04]  /*ad60*/  LDG.E.U16 R239, [R14.64] ;  /* 0x000000060eef7981 */ /* 0x0006a8000c1e1500 */
[----:B------:R0:W2:Y:S01]  /*ad70*/  LDG.E.U16 R245, [R20.64] ;  /* 0x0000000614f57981 */ /* 0x0000a2000c1e1500 */
[----:B---3--:R-:W-:-:S03]  /*ad80*/  IMAD.WIDE R14, R201, 0x2, R32 ;  /* 0x00000002c90e7825 */ /* 0x008fc600078e0220 */
[----:B------:R-:W3:Y:S01]  /*ad90*/  LDL.64 R32, [R1+0x240] ;  /* 0x0002400001207983 */ /* 0x000ee20000100a00 */
[----:B------:R-:W-:-:S03]  /*ada0*/  IMAD.WIDE R12, R201, 0x2, R22 ;  /* 0x00000002c90c7825 */ /* 0x000fc600078e0216 */
[----:B------:R1:W3:Y:S04]  /*adb0*/  LDG.E.U16 R229, [R14.64] ;  /* 0x000000060ee57981 */ /* 0x0002e8000c1e1500 */
[----:B------:R1:W3:Y:S01]  /*adc0*/  LDG.E.U16 R237, [R12.64] ;  /* 0x000000060ced7981 */ /* 0x0002e2000c1e1500 */
[----:B0-----:R-:W-:-:S03]  /*add0*/  IMAD.WIDE R20, R201, 0x2, R50 ;  /* 0x00000002c9147825 */ /* 0x001fc600078e0232 */
[----:B------:R-:W3:Y:S01]  /*ade0*/  LDL.64 R22, [R1+0x260] ;  /* 0x0002600001167983 */ /* 0x000ee20000100a00 */
[----:B------:R-:W-:-:S03]  /*adf0*/  IMAD.WIDE R18, R201, 0x2, R48 ;  /* 0x00000002c9127825 */ /* 0x000fc600078e0230 */
[----:B------:R0:W3:Y:S01]  /*ae00*/  LDG.E.U16 R235, [R20.64] ;  /* 0x0000000614eb7981 */ /* 0x0000e2000c1e1500 */
[----:B-1----:R-:W-:-:S03]  /*ae10*/  IMAD.WIDE R12, R201, 0x2, R28 ;  /* 0x00000002c90c7825 */ /* 0x002fc600078e021c */
[----:B------:R1:W3:Y:S04]  /*ae20*/  LDG.E.U16 R233, [R18.64] ;  /* 0x0000000612e97981 */ /* 0x0002e8000c1e1500 */
[----:B------:R-:W3:Y:S04]  /*ae30*/  LDL.64 R28, [R1+0x248] ;  /* 0x00024800011c7983 */ /* 0x000ee80000100a00 */
[----:B------:R1:W3:Y:S01]  /*ae40*/  LDG.E.U16 R222, [R12.64] ;  /* 0x000000060cde7981 */ /* 0x0002e2000c1e1500 */
[----:B0-----:R-:W-:-:S03]  /*ae50*/  IMAD.WIDE R20, R201, 0x2, R40 ;  /* 0x00000002c9147825 */ /* 0x001fc600078e0228 */
[----:B------:R-:W3:Y:S04]  /*ae60*/  LDL.64 R48, [R1+0x168] ;  /* 0x0001680001307983 */ /* 0x000ee80000100a00 */
[----:B------:R0:W3:Y:S01]  /*ae70*/  LDG.E.U16 R149, [R20.64] ;  /* 0x0000000614957981 */ /* 0x0000e2000c1e1500 */
[----:B------:R-:W-:-:S03]  /*ae80*/  IMAD.WIDE R220, R201, 0x2, R30 ;  /* 0x00000002c9dc7825 */ /* 0x000fc600078e021e */
[----:B------:R-:W3:Y:S04]  /*ae90*/  LDL.64 R40, [R1+0x1b8] ;  /* 0x0001b80001287983 */ /* 0x000ee80000100a00 */
[----:B------:R-:W3:Y:S01]  /*aea0*/  LDL.64 R30, [R1+0x238] ;  /* 0x00023800011e7983 */ /* 0x000ee20000100a00 */
[----:B----4-:R-:W-:-:S03]  /*aeb0*/  IMAD.WIDE R208, R201, 0x2, R24 ;  /* 0x00000002c9d07825 */ /* 0x010fc600078e0218 */
[----:B------:R-:W4:Y:S01]  /*aec0*/  LDL.64 R50, [R1+0x148] ;  /* 0x0001480001327983 */ /* 0x000f220000100a00 */
[----:B-1----:R-:W-:-:S03]  /*aed0*/  IMAD.WIDE R12, R201, 0x2, R42 ;  /* 0x00000002c90c7825 */ /* 0x002fc600078e022a */
[----:B------:R-:W4:Y:S01]  /*aee0*/  LDL.64 R24, [R1+0x228] ;  /* 0x0002280001187983 */ /* 0x000f220000100a00 */
[----:B------:R-:W-:-:S03]  /*aef0*/  IMAD.WIDE R18, R201, 0x2, R38 ;  /* 0x00000002c9127825 */ /* 0x000fc600078e0226 */
[----:B------:R1:W4:Y:S01]  /*af00*/  LDG.E.U16 R151, [R12.64] ;  /* 0x000000060c977981 */ /* 0x000322000c1e1500 */
[----:B--2---:R-:W-:-:S03]  /*af10*/  IMAD.WIDE R210, R201, 0x2, R26 ;  /* 0x00000002c9d27825 */ /* 0x004fc600078e021a */
[----:B------:R3:W2:Y:S01]  /*af20*/  LDG.E.U16 R67, [R18.64] ;  /* 0x0000000612437981 */ /* 0x0006a2000c1e1500 */
[----:B------:R-:W-:-:S03]  /*af30*/  IMAD.WIDE R14, R201, 0x2, R36 ;  /* 0x00000002c90e7825 */ /* 0x000fc600078e0224 */
[----:B------:R-:W2:Y:S04]  /*af40*/  LDL.64 R26, [R1+0x230] ;  /* 0x00023000011a7983 */ /* 0x000ea80000100a00 */
        /* <DEDUP_REMOVED lines=8> */
[----:B------:R-:W2:Y:S01]  /*afd0*/  LDL.64 R42, [R1+0x1c8] ;  /* 0x0001c800012a7983 */ /* 0x000ea20000100a00 */
[----:B------:R-:W-:-:S03]  /*afe0*/  IMAD.WIDE R206, R201, 0x2, R44 ;  /* 0x00000002c9ce7825 */ /* 0x000fc600078e022c */
[----:B------:R-:W2:Y:S04]  /*aff0*/  LDL.64 R44, [R1+0x178] ;  /* 0x00017800012c7983 */ /* 0x000ea80000100a00 */
[----:B------:R-:W2:Y:S04]  /*b000*/  LDL.64 R46, [R1+0x140] ;  /* 0x00014000012e7983 */ /* 0x000ea80000100a00 */
[----:B------:R0:W2:Y:S04]  /*b010*/  LDG.E.U16 R208, [R208.64] ;  /* 0x00000006d0d07981 */ /* 0x0000a8000c1e1500 */
[----:B------:R0:W2:Y:S04]  /*b020*/  LDG.E.U16 R206, [R206.64] ;  /* 0x00000006cece7981 */ /* 0x0000a8000c1e1500 */
[----:B------:R0:W2:Y:S04]  /*b030*/  LDG.E.U16 R210, [R210.64] ;  /* 0x00000006d2d27981 */ /* 0x0000a8000c1e1500 */
[----:B------:R0:W2:Y:S01]  /*b040*/  LDG.E.U16 R220, [R220.64] ;  /* 0x00000006dcdc7981 */ /* 0x0000a2000c1e1500 */
[----:B---3--:R-:W-:-:S03]  /*b050*/  IMAD.WIDE R18, R201, 0x2, R32 ;  /* 0x00000002c9127825 */ /* 0x008fc600078e0220 */
[----:B------:R-:W3:Y:S04]  /*b060*/  LDL.64 R32, [R1+0x1f8] ;  /* 0x0001f80001207983 */ /* 0x000ee80000100a00 */
[----:B------:R0:W3:Y:S02]  /*b070*/  LDG.E.U16 R57, [R18.64] ;  /* 0x0000000612397981 */ /* 0x0000e4000c1e1500 */
[C---:B0-----:R-:W-:Y:S02]  /*b080*/  IMAD.WIDE R20, R201.reuse, 0x2, R28 ;  /* 0x00000002c9147825 */ /* 0x041fe400078e021c */
[----:B------:R-:W3:Y:S02]  /*b090*/  LDL.64 R28, [R1+0x208] ;  /* 0x00020800011c7983 */ /* 0x000ee40000100a00 */
[----:B-1----:R-:W-:-:S02]  /*b0a0*/  IMAD.WIDE R16, R201, 0x2, R22 ;  /* 0x00000002c9107825 */ /* 0x002fc400078e0216 */
[----:B------:R-:W3:Y:S04]  /*b0b0*/  LDL.64 R22, [R1+0x220] ;  /* 0x0002200001167983 */ /* 0x000ee80000100a00 */
[----:B------:R0:W3:Y:S04]  /*b0c0*/  LDG.E.U16 R65, [R16.64] ;  /* 0x0000000610417981 */ /* 0x0000e8000c1e1500 */
[----:B------:R1:W3:Y:S01]  /*b0d0*/  LDG.E.U16 R59, [R20.64] ;  /* 0x00000006143b7981 */ /* 0x0002e2000c1e1500 */
[----:B0-----:R-:W-:-:S03]  /*b0e0*/  IMAD.WIDE R16, R201, 0x2, R30 ;  /* 0x00000002c9107825 */ /* 0x001fc600078e021e */
[----:B------:R-:W3:Y:S04]  /*b0f0*/  LDL.64 R30, [R1+0x1e8] ;  /* 0x0001e800011e7983 */ /* 0x000ee80000100a00 */
[----:B------:R3:W3:Y:S01]  /*b100*/  LDG.E.U16 R55, [R16.64] ;  /* 0x0000000610377981 */ /* 0x0006e2000c1e1500 */
[----:B----4-:R-:W-:-:S03]  /*b110*/  IMAD.WIDE R12, R201, 0x2, R24 ;  /* 0x00000002c90c7825 */ /* 0x010fc600078e0218 */
[----:B------:R-:W4:Y:S04]  /*b120*/  LDL.64 R24, [R1+0x1e0] ;  /* 0x0001e00001187983 */ /* 0x000f280000100a00 */
[----:B------:R0:W4:Y:S01]  /*b130*/  LDG.E.U16 R12, [R12.64] ;  /* 0x000000060c0c7981 */ /* 0x000122000c1e1500 */
[----:B--2---:R-:W-:-:S03]  /*b140*/  IMAD.WIDE R14, R201, 0x2, R26 ;  /* 0x00000002c90e7825 */ /* 0x004fc600078e021a */
[----:B------:R-:W2:Y:S01]  /*b150*/  LDL.64 R26, [R1+0x1f0] ;  /* 0x0001f000011a7983 */ /* 0x000ea20000100a00 */
[----:B------:R-:W-:-:S03]  /*b160*/  IMAD.WIDE R18, R201, 0x2, R36 ;  /* 0x00000002c9127825 */ /* 0x000fc600078e0224 */
[----:B------:R0:W2:Y:S01]  /*b170*/  LDG.E.U16 R53, [R14.64] ;  /* 0x000000060e357981 */ /* 0x0000a2000c1e1500 */
[----:B-1----:R-:W-:-:S03]  /*b180*/  IMAD.WIDE R20, R201, 0x2, R34 ;  /* 0x00000002c9147825 */ /* 0x002fc600078e0222 */
[----:B------:R-:W2:Y:S04]  /*b190*/  LDL.64 R34, [R1+0x1d8] ;  /* 0x0001d80001227983 */ /* 0x000ea80000100a00 */
[----:B------:R-:W2:Y:S01]  /*b1a0*/  LDL.64 R36, [R1+0x1a8] ;  /* 0x0001a80001247983 */ /* 0x000ea20000100a00 */
[----:B---3--:R-:W-:-:S03]  /*b1b0*/  IMAD.WIDE R16, R201, 0x2, R28 ;  /* 0x00000002c9107825 */ /* 0x008fc600078e021c */
[----:B------:R-:W3:Y:S04]  /*b1c0*/  LDL.64 R28, [R1+0x1d0] ;  /* 0x0001d000011c7983 */ /* 0x000ee80000100a00 */
[----:B------:R1:W3:Y:S04]  /*b1d0*/  LDG.E.U16 R16, [R16.64] ;  /* 0x0000000610107981 */ /* 0x0002e8000c1e1500 */
[----:B-1----:R1:W3:Y:S02]  /*b1e0*/  LDG.E.U16 R17, [R18.64] ;  /* 0x0000000612117981 */ /* 0x0022e4000c1e1500 */
[----:B-1----:R-:W-:-:S02]  /*b1f0*/  IMAD.WIDE R18, R201, 0x2, R32 ;  /* 0x00000002c9127825 */ /* 0x002fc400078e0220 */
[----:B------:R-:W3:Y:S02]  /*b200*/  LDL.64 R32, [R1+0x1c0] ;  /* 0x0001c00001207983 */ /* 0x000ee40000100a00 */
[C---:B0-----:R-:W-:Y:S02]  /*b210*/  IMAD.WIDE R14, R201.reuse, 0x2, R38 ;  /* 0x00000002c90e7825 */ /* 0x041fe400078e0226 */
[----:B------:R0:W3:Y:S04]  /*b220*/  LDG.E.U16 R18, [R18.64] ;  /* 0x0000000612127981 */ /* 0x0000e8000c1e1500 */
[----:B------:R1:W3:Y:S01]  /*b230*/  LDG.E.U16 R14, [R14.64] ;  /* 0x000000060e0e7981 */ /* 0x0002e2000c1e1500 */
[----:B------:R-:W-:-:S03]  /*b240*/  IMAD.WIDE R22, R201, 0x2, R22 ;  /* 0x00000002c9167825 */ /* 0x000fc600078e0216 */
[----:B------:R-:W3:Y:S04]  /*b250*/  LDL.64 R38, [R1+0x198] ;  /* 0x0001980001267983 */ /* 0x000ee80000100a00 */
[----:B------:R0:W3:Y:S04]  /*b260*/  LDG.E.U16 R13, [R22.64] ;  /* 0x00000006160d7981 */ /* 0x0000e8000c1e1500 */
[----:B-1----:R1:W3:Y:S02]  /*b270*/  LDG.E.U16 R15, [R20.64] ;  /* 0x00000006140f7981 */ /* 0x0022e4000c1e1500 */
[----:B-1----:R-:W-:-:S02]  /*b280*/  IMAD.WIDE R20, R201, 0x2, R30 ;  /* 0x00000002c9147825 */ /* 0x002fc400078e021e */
[----:B------:R-:W3:Y:S04]  /*b290*/  LDL.64 R30, [R1+0x1b0] ;  /* 0x0001b000011e7983 */ /* 0x000ee80000100a00 */
[----:B------:R1:W3:Y:S01]  /*b2a0*/  LDG.E.U16 R20, [R20.64] ;  /* 0x0000000614147981 */ /* 0x0002e2000c1e1500 */
[----:B----4-:R-:W-:-:S05]  /*b2b0*/  IMAD.WIDE R24, R201, 0x2, R24 ;  /* 0x00000002c9187825 */ /* 0x010fca00078e0218 */
[----:B-1----:R1:W4:Y:S01]  /*b2c0*/  LDG.E.U16 R21, [R24.64] ;  /* 0x0000000618157981 */ /* 0x002322000c1e1500 */
[----:B--2---:R-:W-:-:S04]  /*b2d0*/  IMAD.WIDE R26, R201, 0x2, R26 ;  /* 0x00000002c91a7825 */ /* 0x004fc800078e021a */
[C---:B-1----:R-:W-:Y:S01]  /*b2e0*/  IMAD.WIDE R24, R201.reuse, 0x2, R42 ;  /* 0x00000002c9187825 */ /* 0x042fe200078e022a */
[----:B0-----:R3:W2:Y:S03]  /*b2f0*/  LDG.E.U16 R19, [R26.64] ;  /* 0x000000061a137981 */ /* 0x0016a6000c1e1500 */
[C---:B------:R-:W-:Y:S01]  /*b300*/  IMAD.WIDE R22, R201.reuse, 0x2, R34 ;  /* 0x00000002c9167825 */ /* 0x040fe200078e0222 */
[----:B------:R-:W2:Y:S04]  /*b310*/  LDL.64 R42, [R1+0x188] ;  /* 0x00018800012a7983 */ /* 0x000ea80000100a00 */
[----:B------:R-:W2:Y:S04]  /*b320*/  LDL.64 R34, [R1+0x1a0] ;  /* 0x0001a00001227983 */ /* 0x000ea80000100a00 */
[----:B------:R0:W4:Y:S04]  /*b330*/  LDG.E.U16 R24, [R24.64] ;  /* 0x0000000618187981 */ /* 0x000128000c1e1500 */
[----:B------:R1:W4:Y:S01]  /*b340*/  LDG.E.U16 R22, [R22.64] ;  /* 0x0000000616167981 */ /* 0x000322000c1e1500 */
[----:B---3--:R-:W-:-:S03]  /*b350*/  IMAD.WIDE R26, R201, 0x2, R32 ;  /* 0x00000002c91a7825 */ /* 0x008fc600078e0220 */
[----:B------:R-:W3:Y:S04]  /*b360*/  LDL.64 R32, [R1+0x190] ;  /* 0x0001900001207983 */ /* 0x000ee80000100a00 */
[----:B0-----:R0:W4:Y:S02]  /*b370*/  LDG.E.U16 R25, [R26.64] ;  /* 0x000000061a197981 */ /* 0x001124000c1e1500 */
[C---:B0-----:R-:W-:Y:S02]  /*b380*/  IMAD.WIDE R26, R201.reuse, 0x2, R40 ;  /* 0x00000002c91a7825 */ /* 0x041fe400078e0228 */
[----:B------:R-:W4:Y:S02]  /*b390*/  LDL.64 R40, [R1+0x170] ;  /* 0x0001700001287983 */ /* 0x000f240000100a00 */
[----:B------:R-:W-:-:S02]  /*b3a0*/  IMAD.WIDE R28, R201, 0x2, R28 ;  /* 0x00000002c91c7825 */ /* 0x000fc400078e021c */
[----:B------:R0:W4:Y:S04]  /*b3b0*/  LDG.E.U16 R26, [R26.64] ;  /* 0x000000061a1a7981 */ /* 0x000128000c1e1500 */
[----:B-1----:R1:W4:Y:S01]  /*b3c0*/  LDG.E.U16 R23, [R28.64] ;  /* 0x000000061c177981 */ /* 0x002322000c1e1500 */
[----:B------:R-:W-:-:S04]  /*b3d0*/  IMAD.WIDE R30, R201, 0x2, R30 ;  /* 0x00000002c91e7825 */ /* 0x000fc800078e021e */
[C---:B-1----:R-:W-:Y:S01]  /*b3e0*/  IMAD.WIDE R28, R201.reuse, 0x2, R36 ;  /* 0x00000002c91c7825 */ /* 0x042fe200078e0224 */
[----:B0-----:R0:W4:Y:S04]  /*b3f0*/  LDG.E.U16 R27, [R30.64] ;  /* 0x000000061e1b7981 */ /* 0x001128000c1e1500 */
[----:B------:R-:W4:Y:S04]  /*b400*/  LDL.64 R36, [R1+0x180] ;  /* 0x0001800001247983 */ /* 0x000f280000100a00 */
[----:B------:R1:W4:Y:S01]  /*b410*/  LDG.E.U16 R28, [R28.64] ;  /* 0x000000061c1c7981 */ /* 0x000322000c1e1500 */
[----:B0-----:R-:W-:-:S03]  /*b420*/  IMAD.WIDE R30, R201, 0x2, R38 ;  /* 0x00000002c91e7825 */ /* 0x001fc600078e0226 */
[----:B------:R-:W4:Y:S04]  /*b430*/  LDL.64 R38, [R1+0x160] ;  /* 0x0001600001267983 */ /* 0x000f280000100a00 */
[----:B------:R0:W4:Y:S01]  /*b440*/  LDG.E.U16 R30, [R30.64] ;  /* 0x000000061e1e7981 */ /* 0x000122000c1e1500 */
[----:B--2---:R-:W-:-:S05]  /*b450*/  IMAD.WIDE R34, R201, 0x2, R34 ;  /* 0x00000002c9227825 */ /* 0x004fca00078e0222 */
[----:B-1----:R1:W2:Y:S02]  /*b460*/  LDG.E.U16 R29, [R34.64] ;  /* 0x00000006221d7981 */ /* 0x0022a4000c1e1500 */
[C---:B-1----:R-:W-:Y:S02]  /*b470*/  IMAD.WIDE R34, R201.reuse, 0x2, R44 ;  /* 0x00000002c9227825 */ /* 0x042fe400078e022c */
[----:B------:R-:W2:Y:S04]  /*b480*/  LDL.64 R44, [R1+0x120] ;  /* 0x00012000012c7983 */ /* 0x000ea80000100a00 */
[----:B------:R1:W2:Y:S01]  /*b490*/  LDG.E.U16 R34, [R34.64] ;  /* 0x0000000622227981 */ /* 0x0002a2000c1e1500 */
[----:B---3--:R-:W-:-:S05]  /*b4a0*/  IMAD.WIDE R32, R201, 0x2, R32 ;  /* 0x00000002c9207825 */ /* 0x008fca00078e0220 */
[----:B0-----:R0:W3:Y:S01]  /*b4b0*/  LDG.E.U16 R31, [R32.64] ;  /* 0x00000006201f7981 */ /* 0x0010e2000c1e1500 */
[----:B----4-:R-:W-:-:S05]  /*b4c0*/  IMAD.WIDE R40, R201, 0x2, R40 ;  /* 0x00000002c9287825 */ /* 0x010fca00078e0228 */
[----:B-1----:R1:W4:Y:S01]  /*b4d0*/  LDG.E.U16 R35, [R40.64] ;  /* 0x0000000628237981 */ /* 0x002322000c1e1500 */
[----:B0-----:R-:W-:-:S03]  /*b4e0*/  IMAD.WIDE R32, R201, 0x2, R42 ;  /* 0x00000002c9207825 */ /* 0x001fc600078e022a */
[----:B------:R-:W2:Y:S04]  /*b4f0*/  LDL.64 R42, [R1+0x150] ;  /* 0x00015000012a7983 */ /* 0x000ea80000100a00 */
[----:B------:R0:W3:Y:S04]  /*b500*/  LDG.E.U16 R32, [R32.64] ;  /* 0x0000000620207981 */ /* 0x0000e8000c1e1500 */
[----:B-1----:R-:W3:Y:S01]  /*b510*/  LDL.64 R40, [R1+0x158] ;  /* 0x0001580001287983 */ /* 0x002ee20000100a00 */
[----:B------:R-:W-:-:S05]  /*b520*/  IMAD.WIDE R36, R201, 0x2, R36 ;  /* 0x00000002c9247825 */ /* 0x000fca00078e0224 */
[----:B0-----:R0:W4:Y:S01]  /*b530*/  LDG.E.U16 R33, [R36.64] ;  /* 0x0000000624217981 */ /* 0x001122000c1e1500 */
[----:B------:R-:W-:-:S04]  /*b540*/  IMAD.WIDE R38, R201, 0x2, R38 ;  /* 0x00000002c9267825 */ /* 0x000fc800078e0226 */
[C---:B0-----:R-:W-:Y:S02]  /*b550*/  IMAD.WIDE R36, R201.reuse, 0x2, R48 ;  /* 0x00000002c9247825 */ /* 0x041fe400078e0230 */
[----:B------:R-:W4:Y:S04]  /*b560*/  LDL.64 R48, [R1+0x100] ;  /* 0x0001000001307983 */ /* 0x000f280000100a00 */
[----:B------:R0:W4:Y:S04]  /*b570*/  LDG.E.U16 R36, [R36.64] ;  /* 0x0000000624247981 */ /* 0x000128000c1e1500 */
[----:B0-----:R3:W4:Y:S01]  /*b580*/  LDG.E.U16 R37, [R38.64] ;  /* 0x0000000626257981 */ /* 0x001722000c1e1500 */
[----:B--2---:R-:W-:-:S04]  /*b590*/  IMAD.WIDE R42, R201, 0x2, R42 ;  /* 0x00000002c92a7825 */ /* 0x004fc800078e022a */
[----:B---3--:R-:W-:-:S06]  /*b5a0*/  IMAD.WIDE R38, R201, 0x2, R40 ;  /* 0x00000002c9267825 */ /* 0x008fcc00078e0228 */
[----:B------:R0:W2:Y:S04]  /*b5b0*/  LDG.E.U16 R38, [R38.64] ;  /* 0x0000000626267981 */ /* 0x0000a8000c1e1500 */
[----:B0-----:R0:W3:Y:S04]  /*b5c0*/  LDG.E.U16 R39, [R42.64] ;  /* 0x000000062a277981 */ /* 0x0010e8000c1e1500 */
[----:B0-----:R-:W2:Y:S01]  /*b5d0*/  LDL.64 R42, [R1+0x130] ;  /* 0x00013000012a7983 */ /* 0x001ea20000100a00 */
[----:B------:R-:W-:-:S03]  /*b5e0*/  IMAD.WIDE R40, R201, 0x2, R50 ;  /* 0x00000002c9287825 */ /* 0x000fc600078e0232 */
[----:B------:R-:W3:Y:S01]  /*b5f0*/  LDL.64 R50, [R1+0xc0] ;  /* 0x0000c00001327983 */ /* 0x000ee20000100a00 */
[----:B------:R-:W-:-:S03]  /*b600*/  IMAD.WIDE R46, R201, 0x2, R46 ;  /* 0x00000002c92e7825 */ /* 0x000fc600078e022e */
[----:B------:R0:W3:Y:S04]  /*b610*/  LDG.E.U16 R40, [R40.64] ;  /* 0x0000000628287981 */ /* 0x0000e8000c1e1500 */
[----:B0-----:R0:W3:Y:S04]  /*b620*/  LDG.E.U16 R41, [R46.64] ;  /* 0x000000062e297981 */ /* 0x0010e8000c1e1500 */
[----:B0-----:R-:W3:Y:S01]  /*b630*/  LDL.64 R46, [R1+0xf0] ;  /* 0x0000f000012e7983 */ /* 0x001ee20000100a00 */
[----:B------:R-:W-:-:S04]  /*b640*/  IMAD.WIDE R44, R201, 0x2, R44 ;  /* 0x00000002c92c7825 */ /* 0x000fc800078e022c */
[----:B--2---:R-:W-:-:S06]  /*b650*/  IMAD.WIDE R42, R201, 0x2, R42 ;  /* 0x00000002c92a7825 */ /* 0x004fcc00078e022a */
[----:B------:R0:W2:Y:S04]  /*b660*/  LDG.E.U16 R42, [R42.64] ;  /* 0x000000062a2a7981 */ /* 0x0000a8000c1e1500 */
[----:B0-----:R0:W2:Y:S04]  /*b670*/  LDG.E.U16 R43, [R44.64] ;  /* 0x000000062c2b7981 */ /* 0x0010a8000c1e1500 */
[----:B0-----:R-:W2:Y:S01]  /*b680*/  LDL.64 R44, [R1+0x110] ;  /* 0x00011000012c7983 */ /* 0x001ea20000100a00 */
[----:B---3--:R-:W-:-:S05]  /*b690*/  IMAD.WIDE R46, R201, 0x2, R46 ;  /* 0x00000002c92e7825 */ /* 0x008fca00078e022e */
[----:B------:R0:W3:Y:S04]  /*b6a0*/  LDG.E.U16 R52, [R46.64] ;  /* 0x000000062e347981 */ /* 0x0000e8000c1e1500 */
[----:B0-----:R-:W3:Y:S01]  /*b6b0*/  LDL.64 R46, [R1+0xe0] ;  /* 0x0000e000012e7983 */ /* 0x001ee20000100a00 */
[----:B----4-:R-:W-:-:S04]  /*b6c0*/  IMAD.WIDE R48, R201, 0x2, R48 ;  /* 0x00000002c9307825 */ /* 0x010fc800078e0230 */
[----:B------:R-:W-:-:S05]  /*b6d0*/  IMAD.WIDE R50, R201, 0x2, R50 ;  /* 0x00000002c9327825 */ /* 0x000fca00078e0232 */
[----:B------:R0:W4:Y:S04]  /*b6e0*/  LDG.E.U16 R58, [R50.64] ;  /* 0x00000006323a7981 */ /* 0x000128000c1e1500 */
[----:B0-----:R-:W4:Y:S01]  /*b6f0*/  LDL.64 R50, [R1+0x90] ;  /* 0x0000900001327983 */ /* 0x001f220000100a00 */
[----:B--2---:R-:W-:-:S06]  /*b700*/  IMAD.WIDE R44, R201, 0x2, R44 ;  /* 0x00000002c92c7825 */ /* 0x004fcc00078e022c */
[----:B------:R0:W2:Y:S04]  /*b710*/  LDG.E.U16 R44, [R44.64] ;  /* 0x000000062c2c7981 */ /* 0x0000a8000c1e1500 */
[----:B0-----:R0:W2:Y:S04]  /*b720*/  LDG.E.U16 R45, [R48.64] ;  /* 0x00000006302d7981 */ /* 0x0010a8000c1e1500 */
[----:B0-----:R-:W2:Y:S01]  /*b730*/  LDL.64 R48, [R1+0xd0] ;  /* 0x0000d00001307983 */ /* 0x001ea20000100a00 */
[----:B---3--:R-:W-:-:S05]  /*b740*/  IMAD.WIDE R46, R201, 0x2, R46 ;  /* 0x00000002c92e7825 */ /* 0x008fca00078e022e */
[----:B------:R0:W3:Y:S04]  /*b750*/  LDG.E.U16 R54, [R46.64] ;  /* 0x000000062e367981 */ /* 0x0000e8000c1e1500 */
[----:B0-----:R-:W3:Y:S01]  /*b760*/  LDL.64 R46, [R1+0xb0] ;  /* 0x0000b000012e7983 */ /* 0x001ee20000100a00 */
[----:B----4-:R-:W-:-:S05]  /*b770*/  IMAD.WIDE R50, R201, 0x2, R50 ;  /* 0x00000002c9327825 */ /* 0x010fca00078e0232 */
[----:B------:R0:W4:Y:S04]  /*b780*/  LDG.E.U16 R64, [R50.64] ;  /* 0x0000000632407981 */ /* 0x000128000c1e1500 */
[----:B0-----:R-:W4:Y:S01]  /*b790*/  LDL.64 R50, [R1+0x60] ;  /* 0x0000600001327983 */ /* 0x001f220000100a00 */
[----:B--2---:R-:W-:-:S05]  /*b7a0*/  IMAD.WIDE R48, R201, 0x2, R48 ;  /* 0x00000002c9307825 */ /* 0x004fca00078e0230 */
[----:B------:R0:W2:Y:S04]  /*b7b0*/  LDG.E.U16 R56, [R48.64] ;  /* 0x0000000630387981 */ /* 0x0000a8000c1e1500 */
        /* <DEDUP_REMOVED lines=67> */
[----:B----4-:R-:W-:-:S06]  /*bbf0*/  IMAD.WIDE R50, R201, 0x2, R50 ;  /* 0x00000002c9327825 */ /* 0x010fcc00078e0232 */
[----:B------:R0:W4:Y:S01]  /*bc00*/  LDG.E.U16 R50, [R50.64] ;  /* 0x0000000632327981 */ /* 0x000122000c1e1500 */
[----:B--2---:R-:W-:-:S05]  /*bc10*/  IMAD.WIDE R48, R201, 0x2, R48 ;  /* 0x00000002c9307825 */ /* 0x004fca00078e0230 */
[----:B------:R1:W2:Y:S04]  /*bc20*/  LDG.E.U16 R250, [R48.64] ;  /* 0x0000000630fa7981 */ /* 0x0002a8000c1e1500 */
[----:B-1----:R-:W2:Y:S04]  /*bc30*/  LDL.64 R48, [R1+0x38] ;  /* 0x0000380001307983 */ /* 0x002ea80000100a00 */
[----:B0-----:R-:W4:Y:S01]  /*bc40*/  LDL.LU R51, [R1+0x20] ;  /* 0x0000200001337983 */ /* 0x001f220000300800 */
[----:B---3--:R-:W-:-:S06]  /*bc50*/  IMAD.WIDE R46, R201, 0x2, R46 ;  /* 0x00000002c92e7825 */ /* 0x008fcc00078e022e */
[----:B------:R0:W3:Y:S04]  /*bc60*/  LDG.E.U16 R46, [R46.64] ;  /* 0x000000062e2e7981 */ /* 0x0000e8000c1e1500 */
[----:B0-----:R-:W0:Y:S02]  /*bc70*/  S2R R47, SR_TID.X ;  /* 0x00000000002f7919 */ /* 0x001e240000002100 */
[----:B0-----:R-:W-:-:S06]  /*bc80*/  LOP3.LUT R47, R47, 0x1c, RZ, 0xc0, !PT ;  /* 0x0000001c2f2f7812 */ /* 0x001fcc00078ec0ff */
[----:B------:R-:W4:Y:S01]  /*bc90*/  LDS R47, [R47.X4+0x8000] ;  /* 0x008000002f2f7984 */ /* 0x000f220000004800 */
[----:B------:R-:W-:Y:S01]  /*bca0*/  F2FP.BF16.PACK_AB R4, R4, R8 ;  /* 0x000000080404723e */ /* 0x000fe200000010ff */
[----:B--2---:R-:W-:-:S06]  /*bcb0*/  IMAD.WIDE R48, R201, 0x2, R48 ;  /* 0x00000002c9307825 */ /* 0x004fcc00078e0230 */
[----:B------:R0:W2:Y:S04]  /*bcc0*/  LDG.E.U16 R48, [R48.64] ;  /* 0x0000000630307981 */ /* 0x0000a8000c1e1500 */
[----:B------:R-:W-:Y:S01]  /*bcd0*/  BAR.SYNC.DEFER_BLOCKING 0x0 ;  /* 0x0000000000007b1d */ /* 0x000fe20000010000 */
[----:B0-----:R-:W-:-:S04]  /*bce0*/  FADD R49, -R227, R204 ;  /* 0x000000cce3317221 */ /* 0x001fc80000000100 */
[----:B------:R-:W-:-:S04]  /*bcf0*/  FMUL R49, R49, 1.4426950216293334961 ;  /* 0x3fb8aa3b31317820 */ /* 0x000fc80000400000 */
[----:B------:R-:W4:Y:S01]  /*bd00*/  MUFU.EX2 R204, R49 ;  /* 0x0000003100cc7308 */ /* 0x000f220000000800 */
[----:B------:R0:W-:Y:S01]  /*bd10*/  STS.U16 [R0+0x8000], R189 ;  /* 0x008000bd00007388 */ /* 0x0001e20000000400 */
[----:B----4-:R-:W-:-:S03]  /*bd20*/  FFMA R51, R204, R51, R47 ;  /* 0x00000033cc337223 */ /* 0x010fc6000000002f */
[----:B------:R1:W-:Y:S04]  /*bd30*/  STS.U16 [R0+0x8200], R190 ;  /* 0x008200be00007388 */ /* 0x0003e80000000400 */
[----:B------:R-:W-:Y:S04]  /*bd40*/  STL [R1+0x20], R51 ;  /* 0x0000203301007387 */ /* 0x000fe80000100800 */
[----:B0-----:R-:W4:Y:S04]  /*bd50*/  LDL.LU R189, [R1+0x908] ;  /* 0x0009080001bd7983 */ /* 0x001f280000300800 */
[----:B-1----:R-:W2:Y:S04]  /*bd60*/  LDL.LU R190, [R1+0x904] ;  /* 0x0009040001be7983 */ /* 0x002ea80000300800 */
[----:B------:R0:W-:Y:S04]  /*bd70*/  STS.U16 [R0+0x8400], R191 ;  /* 0x008400bf00007388 */ /* 0x0001e80000000400 */
[----:B------:R1:W-:Y:S04]  /*bd80*/  STS.U16 [R0+0x8600], R184 ;  /* 0x008600b800007388 */ /* 0x0003e80000000400 */
[----:B------:R3:W-:Y:S04]  /*bd90*/  STS.U16 [R0+0x8800], R185 ;  /* 0x008800b900007388 */ /* 0x0007e80000000400 */
[----:B0-----:R-:W2:Y:S04]  /*bda0*/  LDL.LU R191, [R1+0x900] ;  /* 0x0009000001bf7983 */ /* 0x001ea80000300800 */
[----:B-1----:R-:W2:Y:S04]  /*bdb0*/  LDL.LU R184, [R1+0x8fc] ;  /* 0x0008fc0001b87983 */ /* 0x002ea80000300800 */
[----:B---3--:R-:W3:Y:S04]  /*bdc0*/  LDL.LU R185, [R1+0x8f8] ;  /* 0x0008f80001b97983 */ /* 0x008ee80000300800 */
[----:B------:R0:W-:Y:S04]  /*bdd0*/  STS.U16 [R0+0x8a00], R186 ;  /* 0x008a00ba00007388 */ /* 0x0001e80000000400 */
[----:B------:R1:W-:Y:S04]  /*bde0*/  STS.U16 [R0+0x8c00], R187 ;  /* 0x008c00bb00007388 */ /* 0x0003e80000000400 */
[----:B------:R1:W-:Y:S04]  /*bdf0*/  STS.U16 [R0+0x8e00], R180 ;  /* 0x008e00b400007388 */ /* 0x0003e80000000400 */
[----:B0-----:R-:W2:Y:S04]  /*be00*/  LDL.LU R186, [R1+0x8f4] ;  /* 0x0008f40001ba7983 */ /* 0x001ea80000300800 */
[----:B-1----:R-:W2:Y:S04]  /*be10*/  LDL.LU R187, [R1+0x8f0] ;  /* 0x0008f00001bb7983 */ /* 0x002ea80000300800 */
[----:B------:R-:W2:Y:S04]  /*be20*/  LDL.LU R180, [R1+0x8ec] ;  /* 0x0008ec0001b47983 */ /* 0x000ea80000300800 */
        /* <DEDUP_REMOVED lines=65> */
[----:B0-----:R-:W2:Y:S04]  /*c240*/  LDL.LU R174, [R1+0x8c4] ;  /* 0x0008c40001ae7983 */ /* 0x001ea80000300800 */
        /* <DEDUP_REMOVED lines=9> */
[----:B0-----:R-:W3:Y:S04]  /*c2e0*/  LDL.LU R170, [R1+0x8b4] ;  /* 0x0008b40001aa7983 */ /* 0x001ee80000300800 */
[----:B-1----:R-:W3:Y:S04]  /*c2f0*/  LDL.LU R171, [R1+0x8b0] ;  /* 0x0008b00001ab7983 */ /* 0x002ee80000300800 */
[----:B----4-:R-:W4:Y:S04]  /*c300*/  LDL.LU R164, [R1+0x8ac] ;  /* 0x0008ac0001a47983 */ /* 0x010f280000300800 */
[----:B------:R0:W-:Y:S04]  /*c310*/  STS.U16 [R223+0x8d00], R165 ;  /* 0x008d00a5df007388 */ /* 0x0001e80000000400 */
[----:B------:R1:W-:Y:S04]  /*c320*/  STS.U16 [R223+0x8f00], R166 ;  /* 0x008f00a6df007388 */ /* 0x0003e80000000400 */
[----:B------:R1:W-:Y:S04]  /*c330*/  STS.U16 [R223+0x9100], R167 ;  /* 0x009100a7df007388 */ /* 0x0003e80000000400 */
[----:B0-----:R-:W3:Y:S04]  /*c340*/  LDL.LU R165, [R1+0x8a8] ;  /* 0x0008a80001a57983 */ /* 0x001ee80000300800 */
[----:B-1----:R-:W3:Y:S04]  /*c350*/  LDL.LU R166, [R1+0x8a4] ;  /* 0x0008a40001a67983 */ /* 0x002ee80000300800 */
[----:B------:R-:W3:Y:S04]  /*c360*/  LDL.LU R167, [R1+0x8a0] ;  /* 0x0008a00001a77983 */ /* 0x000ee80000300800 */
[----:B------:R0:W-:Y:S04]  /*c370*/  STS.U16 [R223+0x9300], R160 ;  /* 0x009300a0df007388 */ /* 0x0001e80000000400 */
[----:B------:R1:W-:Y:S04]  /*c380*/  STS.U16 [R223+0x9500], R161 ;  /* 0x009500a1df007388 */ /* 0x0003e80000000400 */
[----:B------:R1:W-:Y:S04]  /*c390*/  STS.U16 [R223+0x9700], R162 ;  /* 0x009700a2df007388 */ /* 0x0003e80000000400 */
[----:B0-----:R-:W4:Y:S04]  /*c3a0*/  LDL.LU R160, [R1+0x89c] ;  /* 0x00089c0001a07983 */ /* 0x001f280000300800 */
[----:B-1----:R-:W4:Y:S04]  /*c3b0*/  LDL.LU R161, [R1+0x898] ;  /* 0x0008980001a17983 */ /* 0x002f280000300800 */
[----:B------:R-:W4:Y:S04]  /*c3c0*/  LDL.LU R162, [R1+0x894] ;  /* 0x0008940001a27983 */ /* 0x000f280000300800 */
        /* <DEDUP_REMOVED lines=12> */
[----:B------:R-:W4:Y:S04]  /*c490*/  LDL R8, [R1+0x8] ;  /* 0x0000080001087983 */ /* 0x000f280000100800 */
[----:B------:R-:W0:Y:S01]  /*c4a0*/  S2R R51, SR_TID.X ;  /* 0x0000000000337919 */ /* 0x000e220000002100 */
[----:B------:R-:W-:-:S02]  /*c4b0*/  F2FP.BF16.PACK_AB R7, R7, R10 ;  /* 0x0000000a0707723e */ /* 0x000fc400000010ff */
[----:B------:R-:W-:Y:S01]  /*c4c0*/  F2FP.BF16.PACK_AB R6, R6, R9 ;  /* 0x000000090606723e */ /* 0x000fe200000010ff */
[----:B------:R-:W-:Y:S01]  /*c4d0*/  STS.U16 [R223+0xa500], R249 ;  /* 0x00a500f9df007388 */ /* 0x000fe20000000400 */
[----:B------:R-:W-:-:S03]  /*c4e0*/  F2FP.BF16.PACK_AB R5, R5, R11 ;  /* 0x0000000b0505723e */ /* 0x000fc600000010ff */
        /* <DEDUP_REMOVED lines=43> */
[----:B--2---:R-:W-:Y:S04]  /*c7a0*/  STS.U16 [R223+0xfd00], R48 ;  /* 0x00fd0030df007388 */ /* 0x004fe80000000400 */
[----:B------:R-:W-:Y:S01]  /*c7b0*/  STS.U16 [R223+0xff00], R50 ;  /* 0x00ff0032df007388 */ /* 0x000fe20000000400 */
[C---:B0-----:R-:W-:Y:S01]  /*c7c0*/  SHF.L.U32 R207, R51.reuse, 0x3, RZ ;  /* 0x0000000333cf7819 */ /* 0x041fe200000006ff */
[----:B------:R-:W-:-:S03]  /*c7d0*/  IMAD.SHL.U32 R231, R51, 0x40, RZ ;  /* 0x0000004033e77824 */ /* 0x000fc600078e00ff */
[----:B------:R-:W-:-:S04]  /*c7e0*/  LOP3.LUT R207, R207, 0x30, RZ, 0xc0, !PT ;  /* 0x00000030cfcf7812 */ /* 0x000fc800078ec0ff */
[----:B------:R-:W-:-:S04]  /*c7f0*/  LOP3.LUT R207, R207, 0x3c0, R231, 0xf8, !PT ;  /* 0x000003c0cfcf7812 */ /* 0x000fc800078ef8e7 */
[----:B------:R-:W-:Y:S01]  /*c800*/  LOP3.LUT R207, R207, 0x10, R51, 0x78, !PT ;  /* 0x00000010cfcf7812 */ /* 0x000fe200078e7833 */
[C---:B-1----:R-:W-:Y:S02]  /*c810*/  FMUL R208, R204.reuse, R96 ;  /* 0x00000060ccd07220 */ /* 0x042fe40000400000 */
[----:B------:R-:W-:Y:S02]  /*c820*/  FMUL R209, R204, R97 ;  /* 0x00000061ccd17220 */ /* 0x000fe40000400000 */
[----:B------:R-:W-:Y:S02]  /*c830*/  FADD R206, -R225, R154 ;  /* 0x0000009ae1ce7221 */ /* 0x000fe40000000100 */
[----:B------:R-:W-:Y:S02]  /*c840*/  FADD R205, -R224, R155 ;  /* 0x0000009be0cd7221 */ /* 0x000fe40000000100 */
[----:B------:R-:W-:Y:S02]  /*c850*/  FMUL R206, R206, 1.4426950216293334961 ;  /* 0x3fb8aa3bcece7820 */ /* 0x000fe40000400000 */
[----:B------:R-:W-:-:S02]  /*c860*/  FMUL R205, R205, 1.4426950216293334961 ;  /* 0x3fb8aa3bcdcd7820 */ /* 0x000fc40000400000 */
[----:B------:R-:W0:Y:S08]  /*c870*/  MUFU.EX2 R221, R206 ;  /* 0x000000ce00dd7308 */ /* 0x000e300000000800 */
[----:B------:R-:W1:Y:S01]  /*c880*/  MUFU.EX2 R220, R205 ;  /* 0x000000cd00dc7308 */ /* 0x000e620000000800 */
[C---:B------:R-:W-:Y:S02]  /*c890*/  FMUL R100, R204.reuse, R100 ;  /* 0x00000064cc647220 */ /* 0x040fe40000400000 */
[----:B------:R-:W-:-:S02]  /*c8a0*/  FMUL R101, R204, R101 ;  /* 0x00000065cc657220 */ /* 0x000fc40000400000 */
[C---:B0-----:R-:W-:Y:S02]  /*c8b0*/  FMUL R168, R221.reuse, R168 ;  /* 0x000000a8dda87220 */ /* 0x041fe40000400000 */
[C---:B---3--:R-:W-:Y:S02]  /*c8c0*/  FMUL R169, R221.reuse, R169 ;  /* 0x000000a9dda97220 */ /* 0x048fe40000400000 */
[C---:B----4-:R-:W-:Y:S02]  /*c8d0*/  FMUL R164, R221.reuse, R164 ;  /* 0x000000a4dda47220 */ /* 0x050fe40000400000 */
[----:B------:R-:W-:Y:S02]  /*c8e0*/  FMUL R165, R221, R165 ;  /* 0x000000a5dda57220 */ /* 0x000fe40000400000 */
[----:B-1----:R-:W-:Y:S01]  /*c8f0*/  FMUL R170, R220, R170 ;  /* 0x000000aadcaa7220 */ /* 0x002fe20000400000 */
[----:B------:R0:W-:Y:S04]  /*c900*/  STS [R8+0x10000], R4 ;  /* 0x0100000408007388 */ /* 0x0001e80000000800 */
[----:B------:R-:W-:Y:S04]  /*c910*/  STS [R8+0x10200], R7 ;  /* 0x0102000708007388 */ /* 0x000fe80000000800 */
[----:B------:R-:W-:Y:S01]  /*c920*/  STS [R8+0x10400], R6 ;  /* 0x0104000608007388 */ /* 0x000fe20000000800 */
[----:B0-----:R-:W-:-:S03]  /*c930*/  FADD R4, -R226, R153 ;  /* 0x00000099e2047221 */ /* 0x001fc60000000100 */
[----:B------:R-:W-:Y:S04]  /*c940*/  STS [R8+0x10600], R5 ;  /* 0x0106000508007388 */ /* 0x000fe80000000800 */
[----:B------:R-:W-:Y:S01]  /*c950*/  BAR.SYNC.DEFER_BLOCKING 0x0 ;  /* 0x0000000000007b1d */ /* 0x000fe20000010000 */
[----:B------:R-:W-:-:S05]  /*c960*/  FMUL R4, R4, 1.4426950216293334961 ;  /* 0x3fb8aa3b04047820 */ /* 0x000fca0000400000 */
[----:B------:R-:W0:Y:S01]  /*c970*/  MUFU.EX2 R222, R4 ;  /* 0x0000000400de7308 */ /* 0x000e220000000800 */
[----:B------:R-:W2:Y:S04]  /*c980*/  LDL.LU R153, [R1+0x878] ;  /* 0x0008780001997983 */ /* 0x000ea80000300800 */
[----:B------:R-:W3:Y:S04]  /*c990*/  LDL.LU R154, [R1+0x874] ;  /* 0x00087400019a7983 */ /* 0x000ee80000300800 */
[----:B------:R-:W4:Y:S04]  /*c9a0*/  LDL.LU R155, [R1+0x870] ;  /* 0x00087000019b7983 */ /* 0x000f280000300800 */
[----:B------:R-:W2:Y:S01]  /*c9b0*/  LDL R228, [R1+0x860] ;  /* 0x0008600001e47983 */ /* 0x000ea20000100800 */
[----:B0-----:R-:W-:-:S02]  /*c9c0*/  FMUL R210, R222, R98 ;  /* 0x00000062ded27220 */ /* 0x001fc40000400000 */
[C---:B------:R-:W-:Y:S01]  /*c9d0*/  FMUL R211, R222.reuse, R99 ;  /* 0x00000063ded37220 */ /* 0x040fe20000400000 */
[----:B------:R-:W-:Y:S04]  /*c9e0*/  LDSM.16.M88.4 R148, [R207+0x10000] ;  /* 0x01000000cf94783b */ /* 0x000fe80000000200 */
[----:B------:R-:W0:Y:S04]  /*c9f0*/  LDSM.16.M88.4 R20, [R2+0xd800] ;  /* 0x00d800000214783b */ /* 0x000e280000000200 */
[----:B------:R-:W1:Y:S04]  /*ca00*/  LDSM.16.M88.4 R96, [R207+0x10400] ;  /* 0x01040000cf60783b */ /* 0x000e680000000200 */
[----:B------:R-:W1:Y:S01]  /*ca10*/  LDSM.16.M88.4 R16, [R2+0xe000] ;  /* 0x00e000000210783b */ /* 0x000e620000000200 */
[----:B------:R-:W-:-:S02]  /*ca20*/  FMUL R102, R222, R102 ;  /* 0x00000066de667220 */ /* 0x000fc40000400000 */
[----:B------:R-:W-:Y:S01]  /*ca30*/  FMUL R103, R222, R103 ;  /* 0x00000067de677220 */ /* 0x000fe20000400000 */
[----:B------:R-:W1:Y:S01]  /*ca40*/  LDSM.16.M88.4 R64, [R2+0x8000] ;  /* 0x008000000240783b */ /* 0x000e620000000200 */
[C---:B------:R-:W-:Y:S02]  /*ca50*/  FMUL R171, R220.reuse, R171 ;  /* 0x000000abdcab7220 */ /* 0x040fe40000400000 */
[C---:B------:R-:W-:Y:S01]  /*ca60*/  FMUL R166, R220.reuse, R166 ;  /* 0x000000a6dca67220 */ /* 0x040fe20000400000 */
[----:B------:R-:W1:Y:S01]  /*ca70*/  LDSM.16.M88.4 R60, [R2+0x8800] ;  /* 0x00880000023c783b */ /* 0x000e620000000200 */
[----:B------:R-:W-:-:S03]  /*ca80*/  FMUL R167, R220, R167 ;  /* 0x000000a7dca77220 */ /* 0x000fc60000400000 */
[----:B------:R-:W1:Y:S04]  /*ca90*/  LDSM.16.M88.4 R56, [R2+0x9000] ;  /* 0x009000000238783b */ /* 0x000e680000000200 */
[----:B------:R-:W1:Y:S04]  /*caa0*/  LDSM.16.M88.4 R52, [R2+0x9800] ;  /* 0x009800000234783b */ /* 0x000e680000000200 */
[----:B------:R-:W1:Y:S04]  /*cab0*/  LDSM.16.M88.4 R48, [R2+0xa000] ;  /* 0x00a000000230783b */ /* 0x000e680000000200 */
[----:B------:R-:W1:Y:S04]  /*cac0*/  LDSM.16.M88.4 R44, [R2+0xa800] ;  /* 0x00a80000022c783b */ /* 0x000e680000000200 */
[----:B------:R-:W1:Y:S01]  /*cad0*/  LDSM.16.M88.4 R40, [R2+0xb000] ;  /* 0x00b000000228783b */ /* 0x000e620000000200 */
[-C--:B0-----:R-:W-:Y:S03]  /*cae0*/  HMMA.16816.F32.BF16 R100, R148, R20.reuse, R100 ;  /* 0x000000149464723c */ /* 0x081fe60000041864 */
[----:B------:R-:W0:Y:S04]  /*caf0*/  LDSM.16.M88.4 R36, [R2+0xb800] ;  /* 0x00b800000224783b */ /* 0x000e280000000200 */
[----:B------:R-:W0:Y:S01]  /*cb00*/  LDSM.16.M88.4 R32, [R2+0xc000] ;  /* 0x00c000000220783b */ /* 0x000e220000000200 */
[----:B-1----:R-:W-:Y:S03]  /*cb10*/  HMMA.16816.F32.BF16 R168, R96, R20, R168 ;  /* 0x0000001460a8723c */ /* 0x002fe600000418a8 */
[----:B------:R-:W3:Y:S04]  /*cb20*/  LDL.LU R20, [R1+0x1c] ;  /* 0x00001c0001147983 */ /* 0x000ee80000300800 */
[----:B------:R-:W1:Y:S01]  /*cb30*/  LDSM.16.M88.4 R28, [R2+0xc800] ;  /* 0x00c80000021c783b */ /* 0x000e620000000200 */
[-C--:B------:R-:W-:Y:S03]  /*cb40*/  HMMA.16816.F32.BF16 R208, R148, R16.reuse, R208 ;  /* 0x0000001094d0723c */ /* 0x080fe600000418d0 */
[----:B------:R-:W0:Y:S04]  /*cb50*/  LDSM.16.M88.4 R24, [R2+0xd000] ;  /* 0x00d000000218783b */ /* 0x000e280000000200 */
[----:B------:R-:W0:Y:S01]  /*cb60*/  LDSM.16.M88.4 R12, [R2+0xe800] ;  /* 0x00e80000020c783b */ /* 0x000e220000000200 */
[----:B------:R-:W-:Y:S03]  /*cb70*/  HMMA.16816.F32.BF16 R164, R96, R16, R164 ;  /* 0x0000001060a4723c */ /* 0x000fe600000418a4 */
[----:B------:R-:W3:Y:S04]  /*cb80*/  LDL.LU R17, [R1+0x18] ;  /* 0x0000180001117983 */ /* 0x000ee80000300800 */
[----:B------:R-:W3:Y:S04]  /*cb90*/  LDL.LU R16, [R1+0x14] ;  /* 0x0000140001107983 */ /* 0x000ee80000300800 */
[----:B------:R-:W0:Y:S04]  /*cba0*/  LDSM.16.M88.4 R8, [R2+0xf000] ;  /* 0x00f000000208783b */ /* 0x000e280000000200 */
[----:B------:R-:W0:Y:S01]  /*cbb0*/  LDSM.16.M88.4 R4, [R2+0xf800] ;  /* 0x00f800000204783b */ /* 0x000e220000000200 */
[----:B------:R-:W-:-:S02]  /*cbc0*/  FMUL R144, R204, R144 ;  /* 0x00000090cc907220 */ /* 0x000fc40000400000 */
[----:B------:R-:W-:Y:S01]  /*cbd0*/  FMUL R145, R204, R145 ;  /* 0x00000091cc917220 */ /* 0x000fe20000400000 */
[----:B------:R-:W0:Y:S01]  /*cbe0*/  S2R R21, SR_CTAID.X ;  /* 0x0000000000157919 */ /* 0x000e220000002500 */
[C---:B------:R-:W-:Y:S02]  /*cbf0*/  FMUL R146, R222.reuse, R146 ;  /* 0x00000092de927220 */ /* 0x040fe40000400000 */
[----:B------:R-:W-:Y:S02]  /*cc00*/  FMUL R147, R222, R147 ;  /* 0x00000093de937220 */ /* 0x000fe40000400000 */
[C---:B------:R-:W-:Y:S02]  /*cc10*/  FMUL R140, R204.reuse, R140 ;  /* 0x0000008ccc8c7220 */ /* 0x040fe40000400000 */
[----:B------:R-:W-:Y:S02]  /*cc20*/  FMUL R141, R204, R141 ;  /* 0x0000008dcc8d7220 */ /* 0x000fe40000400000 */
[----:B------:R-:W-:-:S02]  /*cc30*/  FMUL R142, R222, R142 ;  /* 0x0000008ede8e7220 */ /* 0x000fc40000400000 */
[----:B------:R-:W-:Y:S02]  /*cc40*/  FMUL R143, R222, R143 ;  /* 0x0000008fde8f7220 */ /* 0x000fe40000400000 */
        /* <DEDUP_REMOVED lines=47> */
[----:B------:R-:W-:Y:S01]  /*cf40*/  FMUL R87, R222, R87 ;  /* 0x00000057de577220 */ /* 0x000fe20000400000 */
[C---:B------:R-:W-:Y:S08]  /*cf50*/  HMMA.16816.F32.BF16 R144, R148.reuse, R64, R144 ;  /* 0x000000409490723c */ /* 0x040ff00000041890 */
[C---:B------:R-:W-:Y:S08]  /*cf60*/  HMMA.16816.F32.BF16 R140, R148.reuse, R60, R140 ;  /* 0x0000003c948c723c */ /* 0x040ff0000004188c */
[C---:B------:R-:W-:Y:S08]  /*cf70*/  HMMA.16816.F32.BF16 R136, R148.reuse, R56, R136 ;  /* 0x000000389488723c */ /* 0x040ff00000041888 */
[C---:B------:R-:W-:Y:S08]  /*cf80*/  HMMA.16816.F32.BF16 R132, R148.reuse, R52, R132 ;  /* 0x000000349484723c */ /* 0x040ff00000041884 */
[C---:B------:R-:W-:Y:S08]  /*cf90*/  HMMA.16816.F32.BF16 R128, R148.reuse, R48, R128 ;  /* 0x000000309480723c */ /* 0x040ff00000041880 */
[C---:B------:R-:W-:Y:S08]  /*cfa0*/  HMMA.16816.F32.BF16 R124, R148.reuse, R44, R124 ;  /* 0x0000002c947c723c */ /* 0x040ff0000004187c */
[C---:B------:R-:W-:Y:S08]  /*cfb0*/  HMMA.16816.F32.BF16 R120, R148.reuse, R40, R120 ;  /* 0x000000289478723c */ /* 0x040ff00000041878 */
[C---:B0-----:R-:W-:Y:S08]  /*cfc0*/  HMMA.16816.F32.BF16 R116, R148.reuse, R36, R116 ;  /* 0x000000249474723c */ /* 0x041ff00000041874 */
[C---:B------:R-:W-:Y:S08]  /*cfd0*/  HMMA.16816.F32.BF16 R112, R148.reuse, R32, R112 ;  /* 0x000000209470723c */ /* 0x040ff00000041870 */
[C---:B-1----:R-:W-:Y:S08]  /*cfe0*/  HMMA.16816.F32.BF16 R108, R148.reuse, R28, R108 ;  /* 0x0000001c946c723c */ /* 0x042ff0000004186c */
[C---:B------:R-:W-:Y:S08]  /*cff0*/  HMMA.16816.F32.BF16 R104, R148.reuse, R24, R104 ;  /* 0x000000189468723c */ /* 0x040ff00000041868 */
[C---:B------:R-:W-:Y:S08]  /*d000*/  HMMA.16816.F32.BF16 R92, R148.reuse, R12, R92 ;  /* 0x0000000c945c723c */ /* 0x040ff0000004185c */
[C---:B------:R-:W-:Y:S01]  /*d010*/  HMMA.16816.F32.BF16 R88, R148.reuse, R8, R88 ;  /* 0x000000089458723c */ /* 0x040fe20000041858 */
[----:B--2---:R-:W0:Y:S07]  /*d020*/  LDSM.16.M88.4 R204, [R228+0x10000] ;  /* 0x01000000e4cc783b */ /* 0x004e2e0000000200 */
[----:B------:R-:W-:Y:S01]  /*d030*/  HMMA.16816.F32.BF16 R84, R148, R4, R84 ;  /* 0x000000049454723c */ /* 0x000fe20000041854 */
[----:B------:R-:W1:Y:S01]  /*d040*/  LDSM.16.M88.4 R148, [R228+0x10400] ;  /* 0x01040000e494783b */ /* 0x000e620000000200 */
[----:B------:R-:W-:-:S02]  /*d050*/  FMUL R80, R221, R80 ;  /* 0x00000050dd507220 */ /* 0x000fc40000400000 */
[C---:B------:R-:W-:Y:S02]  /*d060*/  FMUL R81, R221.reuse, R81 ;  /* 0x00000051dd517220 */ /* 0x040fe40000400000 */
[C---:B------:R-:W-:Y:S02]  /*d070*/  FMUL R82, R220.reuse, R82 ;  /* 0x00000052dc527220 */ /* 0x040fe40000400000 */
[C---:B------:R-:W-:Y:S02]  /*d080*/  FMUL R83, R220.reuse, R83 ;  /* 0x00000053dc537220 */ /* 0x040fe40000400000 */
[C---:B------:R-:W-:Y:S02]  /*d090*/  FMUL R76, R221.reuse, R76 ;  /* 0x0000004cdd4c7220 */ /* 0x040fe40000400000 */
[----:B------:R-:W-:Y:S02]  /*d0a0*/  FMUL R77, R221, R77 ;  /* 0x0000004ddd4d7220 */ /* 0x000fe40000400000 */
        /* <DEDUP_REMOVED lines=48> */
[----:B---3--:R-:W-:-:S02]  /*d3b0*/  FMUL R154, R220, R154 ;  /* 0x0000009adc9a7220 */ /* 0x008fc40000400000 */
[----:B----4-:R-:W-:Y:S01]  /*d3c0*/  FMUL R155, R220, R155 ;  /* 0x0000009bdc9b7220 */ /* 0x010fe20000400000 */
[----:B------:R-:W-:Y:S01]  /*d3d0*/  UIADD3 UR4, UP0, UR4, 0x20, URZ ;  /* 0x0000002004047890 */ /* 0x000fe2000ff1e03f */
[----:B------:R-:W-:Y:S02]  /*d3e0*/  FFMA R20, R222, R20, R218 ;  /* 0x00000014de147223 */ /* 0x000fe400000000da */
[----:B------:R-:W-:Y:S01]  /*d3f0*/  FFMA R17, R221, R17, R219 ;  /* 0x00000011dd117223 */ /* 0x000fe200000000db */
[----:B------:R2:W5:Y:S01]  /*d400*/  LDL.LU R218, [R1+0x86c] ;  /* 0x00086c0001da7983 */ /* 0x0005620000300800 */
[----:B------:R-:W-:Y:S01]  /*d410*/  FFMA R16, R220, R16, R200 ;  /* 0x00000010dc107223 */ /* 0x000fe200000000c8 */
[----:B------:R-:W-:Y:S01]  /*d420*/  HMMA.16816.F32.BF16 R80, R96, R64, R80 ;  /* 0x000000406050723c */ /* 0x000fe20000041850 */
[----:B------:R-:W-:Y:S01]  /*d430*/  IMAD.SHL.U32 R21, R21, 0x20, RZ ;  /* 0x0000002015157824 */ /* 0x000fe200078e00ff */
[----:B------:R-:W3:Y:S01]  /*d440*/  S2R R200, SR_TID.X ;  /* 0x0000000000c87919 */ /* 0x000ee20000002100 */
[----:B------:R-:W-:-:S03]  /*d450*/  UIADD3.X UR5, URZ, UR5, URZ, UP0, !UPT ;  /* 0x000000053f057290 */ /* 0x000fc600087fe43f */
[----:B------:R2:W5:Y:S02]  /*d460*/  LDL.LU R219, [R1+0x868] ;  /* 0x0008680001db7983 */ /* 0x0005640000300800 */
[----:B------:R-:W-:Y:S02]  /*d470*/  HMMA.16816.F32.BF16 R76, R96, R60, R76 ;  /* 0x0000003c604c723c */ /* 0x000fe4000004184c */
[----:B------:R2:W-:Y:S01]  /*d480*/  STL [R1+0x1c], R20 ;  /* 0x00001c1401007387 */ /* 0x0005e20000100800 */
[----:B------:R-:W-:-:S03]  /*d490*/  IADD3 R21, R21, 0x20, RZ ;  /* 0x0000002015157810 */ /* 0x000fc60007ffe0ff */
[----:B------:R2:W-:Y:S02]  /*d4a0*/  STL [R1+0x18], R17 ;  /* 0x0000181101007387 */ /* 0x0005e40000100800 */
[C---:B------:R-:W-:Y:S02]  /*d4b0*/  HMMA.16816.F32.BF16 R72, R96.reuse, R56, R72 ;  /* 0x000000386048723c */ /* 0x040fe40000041848 */
[----:B------:R2:W-:Y:S06]  /*d4c0*/  STL [R1], R227 ;  /* 0x000000e301007387 */ /* 0x0005ec0000100800 */
[C---:B------:R-:W-:Y:S01]  /*d4d0*/  HMMA.16816.F32.BF16 R68, R96.reuse, R52, R68 ;  /* 0x000000346044723c */ /* 0x040fe20000041844 */
[----:B------:R2:W-:Y:S07]  /*d4e0*/  STL [R1+0x14], R16 ;  /* 0x0000141001007387 */ /* 0x0005ee0000100800 */
[C---:B------:R-:W-:Y:S01]  /*d4f0*/  HMMA.16816.F32.BF16 R196, R96.reuse, R48, R196 ;  /* 0x0000003060c4723c */ /* 0x040fe200000418c4 */
[----:B------:R2:W-:Y:S07]  /*d500*/  STL [R1+0x4], R226 ;  /* 0x000004e201007387 */ /* 0x0005ee0000100800 */
[C---:B------:R-:W-:Y:S01]  /*d510*/  HMMA.16816.F32.BF16 R192, R96.reuse, R44, R192 ;  /* 0x0000002c60c0723c */ /* 0x040fe200000418c0 */
[----:B------:R2:W-:Y:S07]  /*d520*/  STL [R1+0xc], R225 ;  /* 0x00000ce101007387 */ /* 0x0005ee0000100800 */
[C---:B------:R-:W-:Y:S01]  /*d530*/  HMMA.16816.F32.BF16 R188, R96.reuse, R40, R188 ;  /* 0x0000002860bc723c */ /* 0x040fe200000418bc */
[----:B------:R2:W-:Y:S07]  /*d540*/  STL [R1+0x10], R224 ;  /* 0x000010e001007387 */ /* 0x0005ee0000100800 */
[C---:B------:R-:W-:Y:S08]  /*d550*/  HMMA.16816.F32.BF16 R184, R96.reuse, R36, R184 ;  /* 0x0000002460b8723c */ /* 0x040ff000000418b8 */
[C---:B------:R-:W-:Y:S08]  /*d560*/  HMMA.16816.F32.BF16 R180, R96.reuse, R32, R180 ;  /* 0x0000002060b4723c */ /* 0x040ff000000418b4 */
[C---:B------:R-:W-:Y:S08]  /*d570*/  HMMA.16816.F32.BF16 R176, R96.reuse, R28, R176 ;  /* 0x0000001c60b0723c */ /* 0x040ff000000418b0 */
[C---:B------:R-:W-:Y:S08]  /*d580*/  HMMA.16816.F32.BF16 R172, R96.reuse, R24, R172 ;  /* 0x0000001860ac723c */ /* 0x040ff000000418ac */
[C---:B------:R-:W-:Y:S08]  /*d590*/  HMMA.16816.F32.BF16 R160, R96.reuse, R12, R160 ;  /* 0x0000000c60a0723c */ /* 0x040ff000000418a0 */
[C---:B------:R-:W-:Y:S08]  /*d5a0*/  HMMA.16816.F32.BF16 R156, R96.reuse, R8, R156 ;  /* 0x00000008609c723c */ /* 0x040ff0000004189c */
[----:B------:R-:W-:Y:S01]  /*d5b0*/  HMMA.16816.F32.BF16 R152, R96, R4, R152 ;  /* 0x000000046098723c */ /* 0x000fe20000041898 */
[----:B------:R-:W-:-:S06]  /*d5c0*/  ISETP.LE.U32.AND P0, PT, R21, UR4, PT ;  /* 0x0000000415007c0c */ /* 0x000fcc000bf03070 */
[----:B------:R-:W-:-:S05]  /*d5d0*/  IMAD.U32 R4, RZ, RZ, UR5 ;  /* 0x00000005ff047e24 */ /* 0x000fca000f8e00ff */
[----:B------:R-:W-:Y:S02]  /*d5e0*/  ISETP.GE.U32.AND.EX P0, PT, R4, RZ, PT, P0 ;  /* 0x000000ff0400720c */ /* 0x000fe40003f06100 */
[----:B------:R-:W-:Y:S01]  /*d5f0*/  MOV R5, 0x20 ;  /* 0x0000002000057802 */ /* 0x000fe20000000f00 */
[----:B0-----:R-:W-:Y:S01]  /*d600*/  HMMA.16816.F32.BF16 R144, R204, R66, R144 ;  /* 0x00000042cc90723c */ /* 0x001fe20000041890 */
[----:B---3--:R-:W-:-:S03]  /*d610*/  LOP3.LUT R200, R200, 0x7f, RZ, 0xc0, !PT ;  /* 0x0000007fc8c87812 */ /* 0x008fc600078ec0ff */
[----:B------:R-:W-:Y:S01]  /*d620*/  IMAD R202, R5, c[0x0][0x1a4], R202 ;  /* 0x0000690005ca7a24 */ /* 0x000fe200078e02ca */
[----:B------:R-:W-:-:S03]  /*d630*/  SHF.L.U32 R200, R200, 0x1, RZ ;  /* 0x00000001c8c87819 */ /* 0x000fc600000006ff */
[----:B------:R-:W-:Y:S01]  /*d640*/  HMMA.16816.F32.BF16 R140, R204, R62, R140 ;  /* 0x0000003ecc8c723c */ /* 0x000fe2000004188c */
[----:B------:R-:W-:-:S07]  /*d650*/  IMAD R201, R5, c[0x0][0x1b4], R201 ;  /* 0x00006d0005c97a24 */ /* 0x000fce00078e02c9 */
[C---:B------:R-:W-:Y:S08]  /*d660*/  HMMA.16816.F32.BF16 R136, R204.reuse, R58, R136 ;  /* 0x0000003acc88723c */ /* 0x040ff00000041888 */
        /* <DEDUP_REMOVED lines=12> */
[----:B------:R-:W-:Y:S08]  /*d730*/  HMMA.16816.F32.BF16 R84, R204, R6, R84 ;  /* 0x00000006cc54723c */ /* 0x000ff00000041854 */
[C---:B-1----:R-:W-:Y:S08]  /*d740*/  HMMA.16816.F32.BF16 R80, R148.reuse, R66, R80 ;  /* 0x000000429450723c */ /* 0x042ff00000041850 */
        /* <DEDUP_REMOVED lines=14> */
[----:B------:R-:W-:Y:S01]  /*d830*/  HMMA.16816.F32.BF16 R152, R148, R6, R152 ;  /* 0x000000069498723c */ /* 0x000fe20000041898 */
[----:B--2---:R-:W-:Y:S01]  /*d840*/  @P0 CALL.REL.NOINC `(.L_x_0) ;  /* 0x0000001000000944 */ /* 0x004fe20003c00000 */
[----:B------:R-:W-:Y:S06]  /*d850*/  BRA `(.L_x_1) ;  /* 0xffff925000007947 */ /* 0x000fec000383ffff */
.L_x_0:
[----:B------:R-:W2:Y:S04]  /*d860*/  LDL.LU R12, [R1+0x1c] ;  /* 0x00001c00010c7983 */ /* 0x000ea80000300800 */
[----:B------:R-:W3:Y:S04]  /*d870*/  LDL.LU R11, [R1+0x18] ;  /* 0x00001800010b7983 */ /* 0x000ee80000300800 */
[----:B------:R-:W4:Y:S04]  /*d880*/  LDL.LU R9, [R1+0x14] ;  /* 0x0000140001097983 */ /* 0x000f280000300800 */
[----:B------:R-:W0:Y:S04]  /*d890*/  S2R R244, SR_CTAID.X ;  /* 0x0000000000f47919 */ /* 0x000e280000002500 */
[----:B------:R-:W1:Y:S04]  /*d8a0*/  S2R R246, SR_TID.X ;  /* 0x0000000000f67919 */ /* 0x000e680000002100 */
[----:B------:R-:W1:Y:S04]  /*d8b0*/  S2R R245, SR_CTAID.Y ;  /* 0x0000000000f57919 */ /* 0x000e680000002600 */
[----:B------:R-:W1:Y:S01]  /*d8c0*/  S2R R13, SR_TID.X ;  /* 0x00000000000d7919 */ /* 0x000e620000002100 */
[----:B0-----:R-:W-:-:S04]  /*d8d0*/  SHF.L.U32 R244, R244, 0x5, RZ ;  /* 0x00000005f4f47819 */ /* 0x001fc800000006ff */
[----:B-1----:R-:W-:Y:S01]  /*d8e0*/  LOP3.LUT R244, R244, 0x1f, R246, 0xf8, !PT ;  /* 0x0000001ff4f47812 */ /* 0x002fe200078ef8f6 */
[C---:B------:R-:W-:Y:S01]  /*d8f0*/  IMAD.SHL.U32 R3, R246.reuse, 0x20, RZ ;  /* 0x00000020f6037824 */ /* 0x040fe200078e00ff */
[C---:B------:R-:W-:Y:S01]  /*d900*/  LOP3.LUT R0, R246.reuse, 0x40, RZ, 0xc0, !PT ;  /* 0x00000040f6007812 */ /* 0x040fe200078ec0ff */
[C---:B------:R-:W-:Y:S01]  /*d910*/  IMAD.SHL.U32 R7, R246.reuse, 0x10, RZ ;  /* 0x00000010f6077824 */ /* 0x040fe200078e00ff */
[----:B------:R-:W-:Y:S01]  /*d920*/  LOP3.LUT R239, R246, 0x18, RZ, 0xc0, !PT ;  /* 0x00000018f6ef7812 */ /* 0x000fe200078ec0ff */
[----:B------:R-:W-:Y:S01]  /*d930*/  IMAD R2, R245, c[0x0][0x1c0], RZ ;  /* 0x00007000f5027a24 */ /* 0x000fe200078e02ff */
[----:B------:R-:W-:Y:S01]  /*d940*/  LOP3.LUT R6, R3, 0xc60, RZ, 0xc0, !PT ;  /* 0x00000c6003067812 */ /* 0x000fe200078ec0ff */
[----:B------:R-:W-:Y:S01]  /*d950*/  IMAD R4, R244, c[0x0][0x1c4], RZ ;  /* 0x00007100f4047a24 */ /* 0x000fe200078e02ff */
[----:B------:R-:W-:Y:S01]  /*d960*/  SHF.R.U32.HI R8, RZ, 0x1, R0 ;  /* 0x00000001ff087819 */ /* 0x000fe20000011600 */
[C---:B------:R-:W-:Y:S01]  /*d970*/  IMAD.HI R3, R2.reuse, 0x2, RZ ;  /* 0x0000000202037827 */ /* 0x040fe200078e02ff */
[----:B------:R-:W-:-:S02]  /*d980*/  SHF.L.U32 R0, R2, 0x1, RZ ;  /* 0x0000000102007819 */ /* 0x000fc400000006ff */
[----:B------:R-:W-:Y:S01]  /*d990*/  LOP3.LUT R10, R7, 0x70, RZ, 0xc0, !PT ;  /* 0x00000070070a7812 */ /* 0x000fe200078ec0ff */
[C---:B------:R-:W-:Y:S01]  /*d9a0*/  IMAD.SHL.U32 R5, R4.reuse, 0x2, RZ ;  /* 0x0000000204057824 */ /* 0x040fe200078e00ff */
[----:B------:R-:W-:Y:S01]  /*d9b0*/  LEA R7, R239, R6, 0x9 ;  /* 0x00000006ef077211 */ /* 0x000fe200078e48ff */
[----:B------:R-:W-:Y:S01]  /*d9c0*/  IMAD.HI R6, R4, 0x2, RZ ;  /* 0x0000000204067827 */ /* 0x000fe200078e02ff */
[----:B------:R-:W-:Y:S01]  /*d9d0*/  LOP3.LUT R15, R13, 0x1c, RZ, 0xc0, !PT ;  /* 0x0000001c0d0f7812 */ /* 0x000fe200078ec0ff */
[----:B------:R-:W-:Y:S01]  /*d9e0*/  BAR.SYNC.DEFER_BLOCKING 0x0 ;  /* 0x0000000000007b1d */ /* 0x000fe20000010000 */
[----:B------:R-:W-:Y:S01]  /*d9f0*/  IADD3 R2, P0, P1, R5, c[0x0][0x178], R0 ;  /* 0x00005e0005027a10 */ /* 0x000fe2000791e000 */
[C---:B------:R-:W-:Y:S01]  /*da00*/  IMAD.SHL.U32 R14, R13.reuse, 0x800, RZ ;  /* 0x000008000d0e7824 */ /* 0x040fe200078e00ff */
[----:B------:R-:W-:Y:S02]  /*da10*/  LOP3.LUT R13, R13, 0x3f, RZ, 0xc0, !PT ;  /* 0x0000003f0d0d7812 */ /* 0x000fe400078ec0ff */
[----:B------:R-:W-:-:S02]  /*da20*/  IADD3.X R3, R6, c[0x0][0x17c], R3, P0, P1 ;  /* 0x00005f0006037a10 */ /* 0x000fc400007e2403 */
[----:B------:R-:W-:Y:S02]  /*da30*/  LOP3.LUT R14, R14, 0x3000, RZ, 0xc0, !PT ;  /* 0x000030000e0e7812 */ /* 0x000fe400078ec0ff */
[----:B------:R-:W-:Y:S02]  /*da40*/  SHF.L.U32 R15, R15, 0x2, RZ ;  /* 0x000000020f0f7819 */ /* 0x000fe400000006ff */
[----:B------:R-:W-:Y:S01]  /*da50*/  LEA.HI R239, R239, R10, RZ, 0x1f ;  /* 0x0000000aefef7211 */ /* 0x000fe200078ff8ff */
[----:B------:R-:W-:Y:S01]  /*da60*/  IMAD R13, R13, 0x10, R14 ;  /* 0x000000100d0d7824 */ /* 0x000fe200078e020e */
[----:B------:R-:W-:Y:S01]  /*da70*/  LOP3.LUT R4, R7, R15, RZ, 0x3c, !PT ;  /* 0x0000000f07047212 */ /* 0x000fe200078e3cff */
[----:B------:R-:W-:-:S03]  /*da80*/  IMAD.MOV.U32 R10, RZ, RZ, R90 ;  /* 0x000000ffff0a7224 */ /* 0x000fc600078e005a */
[----:B------:R-:W-:Y:S01]  /*da90*/  LOP3.LUT R0, R13, R8, RZ, 0x3c, !PT ;  /* 0x000000080d007212 */ /* 0x000fe200078e3cff */
[----:B------:R-:W-:Y:S01]  /*daa0*/  IMAD.MOV.U32 R8, RZ, RZ, R98 ;  /* 0x000000ffff087224 */ /* 0x000fe200078e0062 */
[----:B------:R-:W-:Y:S02]  /*dab0*/  MOV R13, R68 ;  /* 0x00000044000d7202 */ /* 0x000fe40000000f00 */
[----:B----4-:R-:W-:Y:S01]  /*dac0*/  MOV R16, R9 ;  /* 0x0000000900107202 */ /* 0x010fe20000000f00 */
[----:B---3--:R-:W-:Y:S01]  /*dad0*/  IMAD.MOV.U32 R14, RZ, RZ, R11 ;  /* 0x000000ffff0e7224 */ /* 0x008fe200078e000b */
[----:B--2---:R-:W-:Y:S01]  /*dae0*/  MOV R15, R12 ;  /* 0x0000000c000f7202 */ /* 0x004fe20000000f00 */
[----:B------:R-:W-:Y:S01]  /*daf0*/  IMAD.MOV.U32 R12, RZ, RZ, R87 ;  /* 0x000000ffff0c7224 */ /* 0x000fe200078e0057 */
[----:B------:R-:W-:Y:S01]  /*db00*/  MOV R9, R94 ;  /* 0x0000005e00097202 */ /* 0x000fe20000000f00 */
[----:B------:R-:W-:Y:S01]  /*db10*/  IMAD.MOV.U32 R21, RZ, RZ, R16 ;  /* 0x000000ffff157224 */ /* 0x000fe200078e0010 */
[----:B------:R-:W-:-:S02]  /*db20*/  FSETP.GT.AND P4, PT, |R14|, 8.50705917302346158658e+37, PT ;  /* 0x7e8000000e00780b */ /* 0x000fc40003f84200 */
[----:B------:R-:W-:Y:S01]  /*db30*/  MOV R11, R91 ;  /* 0x0000005b000b7202 */ /* 0x000fe20000000f00 */
[C---:B------:R-:W-:Y:S01]  /*db40*/  FMUL R240, R21.reuse, 8388608 ;  /* 0x4b00000015f07820 */ /* 0x040fe20000400000 */
[C---:B------:R-:W-:Y:S02]  /*db50*/  FSETP.GT.AND P1, PT, |R21|.reuse, 8.50705917302346158658e+37, PT ;  /* 0x7e8000001500780b */ /* 0x040fe40003f24200 */
[C---:B------:R-:W-:Y:S02]  /*db60*/  FSETP.GEU.AND P2, PT, |R21|.reuse, 1.175494350822287508e-38, PT ;  /* 0x008000001500780b */ /* 0x040fe40003f4e200 */
[----:B------:R-:W-:-:S04]  /*db70*/  FSETP.GEU.AND P0, PT, R21, 1.175494350822287508e-38, PT ;  /* 0x008000001500780b */ /* 0x000fc80003f0e000 */
[----:B------:R-:W-:-:S05]  /*db80*/  FSEL R240, R240, R21, !P0 ;  /* 0x00000015f0f07208 */ /* 0x000fca0004000000 */
[----:B------:R-:W-:Y:S02]  /*db90*/  @P1 FMUL R21, R21, 0.25 ;  /* 0x3e80000015151820 */ /* 0x000fe40000400000 */
[----:B------:R-:W-:Y:S02]  /*dba0*/  @P1 FMUL R158, R158, 0.25 ;  /* 0x3e8000009e9e1820 */ /* 0x000fe40000400000 */
[----:B------:R-:W-:Y:S02]  /*dbb0*/  @!P2 FMUL R21, R21, 16777216 ;  /* 0x4b8000001515a820 */ /* 0x000fe40000400000 */
[----:B------:R-:W-:Y:S01]  /*dbc0*/  @!P2 FMUL R158, R158, 16777216 ;  /* 0x4b8000009e9ea820 */ /* 0x000fe20000400000 */
[----:B------:R-:W-:Y:S01]  /*dbd0*/  FSETP.GEU.AND P6, PT, |R14|, 1.175494350822287508e-38, PT ;  /* 0x008000000e00780b */ /* 0x000fe20003fce200 */
[----:B------:R-:W-:Y:S02]  /*dbe0*/  @P1 FMUL R155, R155, 0.25 ;  /* 0x3e8000009b9b1820 */ /* 0x000fe40000400000 */
[----:B------:R-:W0:Y:S01]  /*dbf0*/  MUFU.RCP R21, R21 ;  /* 0x0000001500157308 */ /* 0x000e220000001000 */
[----:B------:R-:W-:-:S02]  /*dc00*/  @P1 FMUL R154, R154, 0.25 ;  /* 0x3e8000009a9a1820 */ /* 0x000fc40000400000 */
[----:B------:R-:W-:Y:S02]  /*dc10*/  @P1 FMUL R159, R159, 0.25 ;  /* 0x3e8000009f9f1820 */ /* 0x000fe40000400000 */
[----:B------:R-:W-:Y:S02]  /*dc20*/  @P1 FMUL R163, R163, 0.25 ;  /* 0x3e800000a3a31820 */ /* 0x000fe40000400000 */
[----:B------:R-:W-:Y:S02]  /*dc30*/  @P1 FMUL R162, R162, 0.25 ;  /* 0x3e800000a2a21820 */ /* 0x000fe40000400000 */
[----:B------:R-:W-:Y:S02]  /*dc40*/  @P1 FMUL R167, R167, 0.25 ;  /* 0x3e800000a7a71820 */ /* 0x000fe40000400000 */
[----:B------:R-:W-:Y:S02]  /*dc50*/  @P1 FMUL R166, R166, 0.25 ;  /* 0x3e800000a6a61820 */ /* 0x000fe40000400000 */
[----:B------:R-:W-:-:S02]  /*dc60*/  @P1 FMUL R171, R171, 0.25 ;  /* 0x3e800000abab1820 */ /* 0x000fc40000400000 */
[----:B------:R-:W-:Y:S02]  /*dc70*/  @P1 FMUL R170, R170, 0.25 ;  /* 0x3e800000aaaa1820 */ /* 0x000fe40000400000 */
[----:B0-----:R-:W-:Y:S02]  /*dc80*/  FMUL R49, R21, R158 ;  /* 0x0000009e15317220 */ /* 0x001fe40000400000 */
[----:B------:R-:W2:Y:S01]  /*dc90*/  LDL.LU R158, [R1+0x20] ;  /* 0x00002000019e7983 */ /* 0x000ea20000300800 */
[----:B------:R-:W-:Y:S02]  /*dca0*/  @P1 FMUL R175, R175, 0.25 ;  /* 0x3e800000afaf1820 */ /* 0x000fe40000400000 */
[----:B------:R-:W-:Y:S02]  /*dcb0*/  @P1 FMUL R174, R174, 0.25 ;  /* 0x3e800000aeae1820 */ /* 0x000fe40000400000 */
[----:B------:R-:W-:Y:S02]  /*dcc0*/  @P1 FMUL R179, R179, 0.25 ;  /* 0x3e800000b3b31820 */ /* 0x000fe40000400000 */
        /* <DEDUP_REMOVED lines=18> */
[----:B------:R-:W-:Y:S01]  /*ddf0*/  @P1 FMUL R82, R82, 0.25 ;  /* 0x3e80000052521820 */ /* 0x000fe20000400000 */
[C---:B------:R-:W-:Y:S01]  /*de00*/  FSETP.GEU.AND P1, PT, R14.reuse, 1.175494350822287508e-38, PT ;  /* 0x008000000e00780b */ /* 0x040fe20003f2e000 */
[----:B------:R-:W-:Y:S01]  /*de10*/  FMUL R241, R14, 8388608 ;  /* 0x4b0000000ef17820 */ /* 0x000fe20000400000 */
[----:B------:R-:W-:Y:S01]  /*de20*/  FSETP.GT.AND P3, PT, |R15|, 8.50705917302346158658e+37, PT ;  /* 0x7e8000000f00780b */ /* 0x000fe20003f64200 */
[----:B------:R-:W-:-:S02]  /*de30*/  @P4 FMUL R153, R153, 0.25 ;  /* 0x3e80000099994820 */ /* 0x000fc40000400000 */
[----:B------:R-:W-:Y:S01]  /*de40*/  @P4 FMUL R152, R152, 0.25 ;  /* 0x3e80000098984820 */ /* 0x000fe20000400000 */
[----:B------:R-:W-:Y:S01]  /*de50*/  FSEL R241, R241, R14, !P1 ;  /* 0x0000000ef1f17208 */ /* 0x000fe20004800000 */
[----:B------:R-:W-:Y:S02]  /*de60*/  @P4 FMUL R14, R14, 0.25 ;  /* 0x3e8000000e0e4820 */ /* 0x000fe40000400000 */
[----:B------:R-:W-:Y:S02]  /*de70*/  @P4 FMUL R157, R157, 0.25 ;  /* 0x3e8000009d9d4820 */ /* 0x000fe40000400000 */
[----:B------:R-:W-:Y:S02]  /*de80*/  @!P6 FMUL R14, R14, 16777216 ;  /* 0x4b8000000e0ee820 */ /* 0x000fe40000400000 */
        /* <DEDUP_REMOVED lines=28> */
[----:B------:R-:W-:Y:S01]  /*e050*/  @P4 FMUL R80, R80, 0.25 ;  /* 0x3e80000050504820 */ /* 0x000fe20000400000 */
[----:B------:R-:W0:Y:S01]  /*e060*/  MUFU.RCP R14, R14 ;  /* 0x0000000e000e7308 */ /* 0x000e220000001000 */
[----:B------:R-:W-:Y:S02]  /*e070*/  @!P6 FMUL R153, R153, 16777216 ;  /* 0x4b8000009999e820 */ /* 0x000fe40000400000 */
[----:B------:R-:W-:Y:S02]  /*e080*/  @!P6 FMUL R152, R152, 16777216 ;  /* 0x4b8000009898e820 */ /* 0x000fe40000400000 */
[----:B------:R-:W-:-:S02]  /*e090*/  @!P6 FMUL R157, R157, 16777216 ;  /* 0x4b8000009d9de820 */ /* 0x000fc40000400000 */
[----:B------:R-:W-:Y:S02]  /*e0a0*/  @!P6 FMUL R156, R156, 16777216 ;  /* 0x4b8000009c9ce820 */ /* 0x000fe40000400000 */
[----:B------:R-:W-:Y:S02]  /*e0b0*/  @!P6 FMUL R161, R161, 16777216 ;  /* 0x4b800000a1a1e820 */ /* 0x000fe40000400000 */
[----:B------:R-:W-:Y:S02]  /*e0c0*/  @!P6 FMUL R160, R160, 16777216 ;  /* 0x4b800000a0a0e820 */ /* 0x000fe40000400000 */
        /* <DEDUP_REMOVED lines=25> */
[----:B------:R-:W-:Y:S01]  /*e260*/  @!P6 FMUL R80, R80, 16777216 ;  /* 0x4b8000005050e820 */ /* 0x000fe20000400000 */
[----:B------:R-:W-:Y:S01]  /*e270*/  FSETP.GEU.AND P6, PT, |R15|, 1.175494350822287508e-38, PT ;  /* 0x008000000f00780b */ /* 0x000fe20003fce200 */
        /* <DEDUP_REMOVED lines=30> */
[----:B------:R-:W-:Y:S01]  /*e460*/  @!P2 FMUL R82, R82, 16777216 ;  /* 0x4b8000005252a820 */ /* 0x000fe20000400000 */
[C---:B------:R-:W-:Y:S01]  /*e470*/  FSETP.GEU.AND P2, PT, R15.reuse, 1.175494350822287508e-38, PT ;  /* 0x008000000f00780b */ /* 0x040fe20003f4e000 */
[----:B------:R-:W-:-:S02]  /*e480*/  FMUL R242, R15, 8388608 ;  /* 0x4b0000000ff27820 */ /* 0x000fc40000400000 */
[----:B------:R-:W-:Y:S02]  /*e490*/  @P3 FMUL R12, R12, 0.25 ;  /* 0x3e8000000c0c3820 */ /* 0x000fe40000400000 */
[----:B------:R-:W-:Y:S01]  /*e4a0*/  @P3 FMUL R86, R86, 0.25 ;  /* 0x3e80000056563820 */ /* 0x000fe20000400000 */
[----:B------:R-:W-:Y:S01]  /*e4b0*/  FSEL R242, R242, R15, !P2 ;  /* 0x0000000ff2f27208 */ /* 0x000fe20005000000 */
        /* <DEDUP_REMOVED lines=31> */
[----:B--2---:R-:W-:Y:S01]  /*e6b0*/  FSETP.GT.AND P3, PT, |R158|, 8.50705917302346158658e+37, PT ;  /* 0x7e8000009e00780b */ /* 0x004fe20003f64200 */
[----:B------:R-:W-:Y:S02]  /*e6c0*/  @!P6 FMUL R15, R15, 16777216 ;  /* 0x4b8000000f0fe820 */ /* 0x000fe40000400000 */
[----:B------:R-:W-:Y:S02]  /*e6d0*/  FMUL R42, R21, R154 ;  /* 0x0000009a152a7220 */ /* 0x000fe40000400000 */
[----:B0-----:R-:W-:-:S02]  /*e6e0*/  FMUL R154, R14, R13 ;  /* 0x0000000d0e9a7220 */ /* 0x001fc40000400000 */
[----:B------:R-:W-:Y:S01]  /*e6f0*/  @!P6 FMUL R12, R12, 16777216 ;  /* 0x4b8000000c0ce820 */ /* 0x000fe20000400000 */
[----:B------:R-:W0:Y:S01]  /*e700*/  MUFU.RCP R13, R15 ;  /* 0x0000000f000d7308 */ /* 0x000e220000001000 */
        /* <DEDUP_REMOVED lines=30> */
[----:B------:R-:W-:Y:S01]  /*e8f0*/  @!P6 FMUL R146, R146, 16777216 ;  /* 0x4b8000009292e820 */ /* 0x000fe20000400000 */
[C---:B------:R-:W-:Y:S01]  /*e900*/  FSETP.GEU.AND P6, PT, |R158|.reuse, 1.175494350822287508e-38, PT ;  /* 0x008000009e00780b */ /* 0x040fe20003fce200 */
[C---:B------:R-:W-:Y:S01]  /*e910*/  FMUL R243, R158.reuse, 8388608 ;  /* 0x4b0000009ef37820 */ /* 0x040fe20000400000 */
[----:B------:R-:W-:Y:S01]  /*e920*/  FSETP.GEU.AND P4, PT, R158, 1.175494350822287508e-38, PT ;  /* 0x008000009e00780b */ /* 0x000fe20003f8e000 */
[----:B------:R-:W1:Y:S01]  /*e930*/  S2R R204, SR_TID.X ;  /* 0x0000000000cc7919 */ /* 0x000e620000002100 */
[----:B------:R-:W-:Y:S02]  /*e940*/  FMUL R16, R14, R76 ;  /* 0x0000004c0e107220 */ /* 0x000fe40000400000 */
[----:B------:R-:W-:Y:S01]  /*e950*/  FSEL R243, R243, R158, !P4 ;  /* 0x0000009ef3f37208 */ /* 0x000fe20006000000 */
[----:B------:R-:W-:-:S02]  /*e960*/  @P3 FMUL R158, R158, 0.25 ;  /* 0x3e8000009e9e3820 */ /* 0x000fc40000400000 */
[----:B0-----:R-:W-:Y:S02]  /*e970*/  FMUL R76, R13, R8 ;  /* 0x000000080d4c7220 */ /* 0x001fe40000400000 */
[----:B------:R-:W-:Y:S02]  /*e980*/  FMUL R47, R21, R159 ;  /* 0x0000009f152f7220 */ /* 0x000fe40000400000 */
[----:B------:R-:W-:Y:S02]  /*e990*/  @!P6 FMUL R158, R158, 16777216 ;  /* 0x4b8000009e9ee820 */ /* 0x000fe40000400000 */
[----:B------:R-:W-:Y:S02]  /*e9a0*/  FMUL R55, R14, R156 ;  /* 0x0000009c0e377220 */ /* 0x000fe40000400000 */
[----:B------:R-:W0:Y:S01]  /*e9b0*/  MUFU.RCP R8, R158 ;  /* 0x0000009e00087308 */ /* 0x000e220000001000 */
        /* <DEDUP_REMOVED lines=22> */
[----:B------:R-:W-:Y:S02]  /*eb20*/  @!P6 FMUL R96, R96, 16777216 ;  /* 0x4b8000006060e820 */ /* 0x000fe40000400000 */
[C---:B------:R-:W-:Y:S02]  /*eb30*/  FMUL R20, R14.reuse, R77 ;  /* 0x0000004d0e147220 */ /* 0x040fe40000400000 */
[----:B------:R-:W-:Y:S02]  /*eb40*/  FMUL R159, R14, R80 ;  /* 0x000000500e9f7220 */ /* 0x000fe40000400000 */
[----:B------:R-:W-:-:S02]  /*eb50*/  @P3 FMUL R104, R104, 0.25 ;  /* 0x3e80000068683820 */ /* 0x000fc40000400000 */
[----:B------:R-:W-:Y:S02]  /*eb60*/  @!P6 FMUL R105, R105, 16777216 ;  /* 0x4b8000006969e820 */ /* 0x000fe40000400000 */
[----:B------:R-:W-:Y:S02]  /*eb70*/  @!P6 FMUL R112, R112, 16777216 ;  /* 0x4b8000007070e820 */ /* 0x000fe40000400000 */
[----:B------:R-:W-:Y:S02]  /*eb80*/  FMUL R25, R21, R70 ;  /* 0x0000004615197220 */ /* 0x000fe40000400000 */
[----:B------:R-:W-:Y:S02]  /*eb90*/  FMUL R156, R14, R73 ;  /* 0x000000490e9c7220 */ /* 0x000fe40000400000 */
[C---:B------:R-:W-:Y:S02]  /*eba0*/  FMUL R77, R13.reuse, R103 ;  /* 0x000000670d4d7220 */ /* 0x040fe40000400000 */
[----:B------:R-:W-:-:S02]  /*ebb0*/  FMUL R80, R13, R107 ;  /* 0x0000006b0d507220 */ /* 0x000fc40000400000 */
        /* <DEDUP_REMOVED lines=26> */
[C---:B------:R-:W-:Y:S02]  /*ed60*/  FMUL R46, R21.reuse, R155 ;  /* 0x0000009b152e7220 */ /* 0x040fe40000400000 */
[C---:B------:R-:W-:Y:S02]  /*ed70*/  FMUL R6, R21.reuse, R163 ;  /* 0x000000a315067220 */ /* 0x040fe40000400000 */
[C---:B------:R-:W-:Y:S02]  /*ed80*/  FMUL R45, R21.reuse, R162 ;  /* 0x000000a2152d7220 */ /* 0x040fe40000400000 */
[----:B------:R-:W-:-:S02]  /*ed90*/  FMUL R7, R21, R167 ;  /* 0x000000a715077220 */ /* 0x000fc40000400000 */
[C---:B------:R-:W-:Y:S02]  /*eda0*/  FMUL R52, R21.reuse, R166 ;  /* 0x000000a615347220 */ /* 0x040fe40000400000 */
[C---:B------:R-:W-:Y:S02]  /*edb0*/  FMUL R5, R21.reuse, R171 ;  /* 0x000000ab15057220 */ /* 0x040fe40000400000 */
        /* <DEDUP_REMOVED lines=20> */
[----:B------:R-:W-:Y:S02]  /*ef00*/  FMUL R17, R21, R83 ;  /* 0x0000005315117220 */ /* 0x000fe40000400000 */
[----:B------:R-:W-:-:S02]  /*ef10*/  FMUL R54, R14, R153 ;  /* 0x000000990e367220 */ /* 0x000fc40000400000 */
[----:B------:R-:W-:Y:S02]  /*ef20*/  FMUL R53, R14, R157 ;  /* 0x0000009d0e357220 */ /* 0x000fe40000400000 */
        /* <DEDUP_REMOVED lines=10> */
[----:B------:R-:W-:Y:S01]  /*efd0*/  @!P6 FMUL R88, R88, 16777216 ;  /* 0x4b8000005858e820 */ /* 0x000fe20000400000 */
[----:B-1----:R-:W-:Y:S01]  /*efe0*/  SHF.R.U32.HI R162, RZ, 0x5, R204 ;  /* 0x00000005ffa27819 */ /* 0x002fe200000116cc */
[----:B------:R-:W-:-:S02]  /*eff0*/  FMUL R21, R21, R82 ;  /* 0x0000005215157220 */ /* 0x000fc40000400000 */
[C---:B------:R-:W-:Y:S02]  /*f000*/  FMUL R56, R14.reuse, R152 ;  /* 0x000000980e387220 */ /* 0x040fe40000400000 */
[C---:B------:R-:W-:Y:S02]  /*f010*/  FMUL R153, R14.reuse, R69 ;  /* 0x000000450e997220 */ /* 0x040fe40000400000 */
[C---:B------:R-:W-:Y:S02]  /*f020*/  FMUL R155, R14.reuse, R72 ;  /* 0x000000480e9b7220 */ /* 0x040fe40000400000 */
[----:B------:R-:W-:Y:S02]  /*f030*/  FMUL R157, R14, R81 ;  /* 0x000000510e9d7220 */ /* 0x000fe40000400000 */
[C---:B------:R-:W-:Y:S02]  /*f040*/  FMUL R74, R13.reuse, R99 ;  /* 0x000000630d4a7220 */ /* 0x040fe40000400000 */
[----:B------:R-:W-:-:S02]  /*f050*/  FMUL R79, R13, R106 ;  /* 0x0000006a0d4f7220 */ /* 0x000fc40000400000 */
[----:B------:R-:W-:Y:S02]  /*f060*/  FMUL R86, R13, R114 ;  /* 0x000000720d567220 */ /* 0x000fe40000400000 */
[----:B------:R-:W-:Y:S02]  /*f070*/  @!P6 FMUL R97, R97, 16777216 ;  /* 0x4b8000006161e820 */ /* 0x000fe40000400000 */
[----:B0-----:R-:W-:Y:S02]  /*f080*/  FMUL R95, R8, R96 ;  /* 0x00000060085f7220 */ /* 0x001fe40000400000 */
        /* <DEDUP_REMOVED lines=35> */
[----:B------:R-:W-:Y:S02]  /*f2c0*/  FMUL R147, R13, R147 ;  /* 0x000000930d937220 */ /* 0x000fe40000400000 */
[----:B------:R-:W-:Y:S02]  /*f2d0*/  @!P6 FMUL R104, R104, 16777216 ;  /* 0x4b8000006868e820 */ /* 0x000fe40000400000 */
[C---:B------:R-:W-:Y:S02]  /*f2e0*/  FMUL R96, R8.reuse, R105 ;  /* 0x0000006908607220 */ /* 0x040fe40000400000 */
[----:B------:R-:W-:-:S02]  /*f2f0*/  FMUL R99, R8, R112 ;  /* 0x0000007008637220 */ /* 0x000fc40000400000 */
        /* <DEDUP_REMOVED lines=25> */
[----:B------:R-:W-:Y:S01]  /*f490*/  FMUL R136, R8, R136 ;  /* 0x0000008808887220 */ /* 0x000fe20000400000 */
[----:B------:R-:W-:Y:S01]  /*f4a0*/  F2FP.BF16.PACK_AB R32, R32, R107 ;  /* 0x0000006b2020723e */ /* 0x000fe200000010ff */
[C---:B------:R-:W-:Y:S01]  /*f4b0*/  FMUL R89, R8.reuse, R88 ;  /* 0x0000005808597220 */ /* 0x040fe20000400000 */
[----:B------:R-:W-:Y:S01]  /*f4c0*/  F2FP.BF16.PACK_AB R33, R33, R138 ;  /* 0x0000008a2121723e */ /* 0x000fe200000010ff */
[----:B------:R-:W-:Y:S01]  /*f4d0*/  FMUL R88, R8, R97 ;  /* 0x0000006108587220 */ /* 0x000fe20000400000 */
[----:B------:R-:W-:Y:S01]  /*f4e0*/  F2FP.BF16.PACK_AB R34, R34, R103 ;  /* 0x000000672222723e */ /* 0x000fe200000010ff */
[C---:B------:R-:W-:Y:S01]  /*f4f0*/  FMUL R97, R8.reuse, R104 ;  /* 0x0000006808617220 */ /* 0x040fe20000400000 */
[----:B------:R-:W-:Y:S01]  /*f500*/  F2FP.BF16.PACK_AB R35, R35, R122 ;  /* 0x0000007a2323723e */ /* 0x000fe200000010ff */
[----:B------:R-:W-:Y:S01]  /*f510*/  FMUL R85, R8, R85 ;  /* 0x0000005508557220 */ /* 0x000fe20000400000 */
[----:B------:R-:W-:Y:S01]  /*f520*/  SGXT.U32 R162, R162, 0x2 ;  /* 0x00000002a2a2781a */ /* 0x000fe20000000000 */
[----:B------:R-:W-:Y:S01]  /*f530*/  FMUL R84, R8, R84 ;  /* 0x0000005408547220 */ /* 0x000fe20000400000 */
[----:B------:R-:W-:Y:S01]  /*f540*/  F2FP.BF16.PACK_AB R24, R24, R21 ;  /* 0x000000151818723e */ /* 0x000fe200000010ff */
[----:B------:R-:W-:Y:S01]  /*f550*/  FMUL R93, R8, R93 ;  /* 0x0000005d085d7220 */ /* 0x000fe20000400000 */
[----:B------:R-:W-:Y:S01]  /*f560*/  F2FP.BF16.PACK_AB R28, R28, R17 ;  /* 0x000000111c1c723e */ /* 0x000fe200000010ff */
[C---:B------:R-:W-:Y:S01]  /*f570*/  FMUL R92, R8.reuse, R92 ;  /* 0x0000005c085c7220 */ /* 0x040fe20000400000 */
[----:B------:R-:W-:Y:S01]  /*f580*/  F2FP.BF16.PACK_AB R25, R25, R22 ;  /* 0x000000161919723e */ /* 0x000fe200000010ff */
[C---:B------:R-:W-:Y:S01]  /*f590*/  FMUL R101, R8.reuse, R101 ;  /* 0x0000006508657220 */ /* 0x040fe20000400000 */
[----:B------:R-:W-:Y:S01]  /*f5a0*/  F2FP.BF16.PACK_AB R29, R29, R18 ;  /* 0x000000121d1d723e */ /* 0x000fe200000010ff */
[----:B------:R-:W-:Y:S01]  /*f5b0*/  FMUL R100, R8, R100 ;  /* 0x0000006408647220 */ /* 0x000fe20000400000 */
[----:B------:R-:W-:Y:S01]  /*f5c0*/  F2FP.BF16.PACK_AB R30, R30, R19 ;  /* 0x000000131e1e723e */ /* 0x000fe200000010ff */
[----:B------:R-:W-:Y:S01]  /*f5d0*/  FMUL R109, R8, R109 ;  /* 0x0000006d086d7220 */ /* 0x000fe20000400000 */
[----:B------:R-:W-:Y:S01]  /*f5e0*/  F2FP.BF16.PACK_AB R12, R12, R145 ;  /* 0x000000910c0c723e */ /* 0x000fe200000010ff */
[----:B------:R-:W-:Y:S01]  /*f5f0*/  FMUL R108, R8, R108 ;  /* 0x0000006c086c7220 */ /* 0x000fe20000400000 */
[----:B------:R-:W-:Y:S01]  /*f600*/  F2FP.BF16.PACK_AB R36, R36, R147 ;  /* 0x000000932424723e */ /* 0x000fe200000010ff */
[----:B------:R-:W-:Y:S01]  /*f610*/  FMUL R104, R8, R113 ;  /* 0x0000007108687220 */ /* 0x000fe20000400000 */
[----:B------:R-:W-:-:S02]  /*f620*/  F2FP.BF16.PACK_AB R8, R140, R111 ;  /* 0x0000006f8c08723e */ /* 0x000fc400000010ff */
[----:B------:R-:W-:Y:S02]  /*f630*/  F2FP.BF16.PACK_AB R9, R9, R136 ;  /* 0x000000880909723e */ /* 0x000fe400000010ff */
[----:B------:R-:W-:Y:S02]  /*f640*/  F2FP.BF16.PACK_AB R13, R13, R112 ;  /* 0x000000700d0d723e */ /* 0x000fe400000010ff */
[----:B------:R-:W-:Y:S02]  /*f650*/  F2FP.BF16.PACK_AB R37, R37, R114 ;  /* 0x000000722525723e */ /* 0x000fe400000010ff */
[----:B------:R-:W-:Y:S02]  /*f660*/  F2FP.BF16.PACK_AB R10, R10, R105 ;  /* 0x000000690a0a723e */ /* 0x000fe400000010ff */
[----:B------:R-:W-:Y:S02]  /*f670*/  F2FP.BF16.PACK_AB R14, R14, R129 ;  /* 0x000000810e0e723e */ /* 0x000fe400000010ff */
        /* <DEDUP_REMOVED lines=14> */
[----:B------:R-:W-:Y:S01]  /*f760*/  F2FP.BF16.PACK_AB R31, R31, R90 ;  /* 0x0000005a1f1f723e */ /* 0x000fe200000010ff */
[----:B------:R0:W-:Y:S01]  /*f770*/  STS.128 [R4+0x80], R32 ;  /* 0x0000802004007388 */ /* 0x0001e20000000c00 */
[----:B------:R-:W-:-:S03]  /*f780*/  MOV R195, c[0x0][0x1c8] ;  /* 0x0000720000c37a02 */ /* 0x000fc60000000f00 */
[----:B------:R-:W-:Y:S04]  /*f790*/  STS.128 [R4], R8 ;  /* 0x0000000804007388 */ /* 0x000fe80000000c00 */
[----:B------:R-:W-:Y:S04]  /*f7a0*/  STS.128 [R4+0x200], R12 ;  /* 0x0002000c04007388 */ /* 0x000fe80000000c00 */
[----:B------:R1:W-:Y:S01]  /*f7b0*/  STS.128 [R4+0x280], R36 ;  /* 0x0002802404007388 */ /* 0x0003e20000000c00 */
[----:B0-----:R-:W-:-:S03]  /*f7c0*/  IMAD R32, R162, c[0x0][0x1c8], RZ ;  /* 0x00007200a2207a24 */ /* 0x001fc600078e02ff */
[----:B------:R-:W-:Y:S04]  /*f7d0*/  STS.128 [R4+0x100], R16 ;  /* 0x0001001004007388 */ /* 0x000fe80000000c00 */
[----:B------:R-:W-:Y:S01]  /*f7e0*/  STS.128 [R4+0x300], R20 ;  /* 0x0003001404007388 */ /* 0x000fe20000000c00 */
[----:B------:R-:W-:-:S03]  /*f7f0*/  IMAD R34, R195, 0x4, R32 ;  /* 0x00000004c3227824 */ /* 0x000fc600078e0220 */
[----:B------:R0:W-:Y:S04]  /*f800*/  STS.128 [R4+0x180], R24 ;  /* 0x0001801804007388 */ /* 0x0001e80000000c00 */
[----:B------:R2:W-:Y:S04]  /*f810*/  STS.128 [R4+0x380], R28 ;  /* 0x0003801c04007388 */ /* 0x0005e80000000c00 */
[----:B------:R-:W-:Y:S01]  /*f820*/  BAR.SYNC.DEFER_BLOCKING 0x0 ;  /* 0x0000000000007b1d */ /* 0x000fe20000010000 */
[----:B-1----:R-:W-:-:S05]  /*f830*/  LEA R36, R195, R34, 0x2 ;  /* 0x00000022c3247211 */ /* 0x002fca00078e10ff */
[----:B------:R-:W-:Y:S01]  /*f840*/  IMAD R38, R195, 0x4, R36 ;  /* 0x00000004c3267824 */ /* 0x000fe200078e0224 */
[----:B------:R-:W-:-:S04]  /*f850*/  F2FP.BF16.PACK_AB R14, R93, R88 ;  /* 0x000000585d0e723e */ /* 0x000fc800000010ff */
[----:B------:R-:W-:Y:S02]  /*f860*/  LEA R88, R195, R38, 0x2 ;  /* 0x00000026c3587211 */ /* 0x000fe400078e10ff */
[----:B------:R-:W-:-:S03]  /*f870*/  LOP3.LUT R238, R0, 0x40, RZ, 0x3c, !PT ;  /* 0x0000004000ee7812 */ /* 0x000fc600078e3cff */
[----:B0-----:R-:W-:Y:S01]  /*f880*/  IMAD R24, R195, 0x4, R88 ;  /* 0x00000004c3187824 */ /* 0x001fe200078e0258 */
[----:B------:R-:W-:Y:S02]  /*f890*/  F2FP.BF16.PACK_AB R8, R108, R99 ;  /* 0x000000636c08723e */ /* 0x000fe400000010ff */
[----:B------:R-:W-:Y:S02]  /*f8a0*/  F2FP.BF16.PACK_AB R12, R109, R104 ;  /* 0x000000686d0c723e */ /* 0x000fe400000010ff */
[----:B------:R-:W-:Y:S02]  /*f8b0*/  F2FP.BF16.PACK_AB R9, R100, R97 ;  /* 0x000000616409723e */ /* 0x000fe400000010ff */
[----:B------:R-:W-:Y:S01]  /*f8c0*/  F2FP.BF16.PACK_AB R13, R101, R96 ;  /* 0x00000060650d723e */ /* 0x000fe200000010ff */
[----:B------:R-:W-:Y:S01]  /*f8d0*/  LDS.128 R120, [R0+0x400] ;  /* 0x0004000000787984 */ /* 0x000fe20000000c00 */
[----:B------:R-:W-:Y:S02]  /*f8e0*/  F2FP.BF16.PACK_AB R10, R92, R95 ;  /* 0x0000005f5c0a723e */ /* 0x000fe400000010ff */
[----:B------:R-:W-:Y:S01]  /*f8f0*/  F2FP.BF16.PACK_AB R15, R85, R102 ;  /* 0x00000066550f723e */ /* 0x000fe200000010ff */
[----:B------:R-:W0:Y:S01]  /*f900*/  LDS.128 R92, [R0] ;  /* 0x00000000005c7984 */ /* 0x000e220000000c00 */
[----:B------:R-:W-:-:S03]  /*f910*/  LEA R26, R195, R24, 0x2 ;  /* 0x00000018c31a7211 */ /* 0x000fc600078e10ff */
[----:B------:R-:W-:Y:S04]  /*f920*/  LDS.128 R108, [R0+0x800] ;  /* 0x00080000006c7984 */ /* 0x000fe80000000c00 */
[----:B------:R-:W-:Y:S04]  /*f930*/  LDS.128 R100, [R0+0xc00] ;  /* 0x000c000000647984 */ /* 0x000fe80000000c00 */
[----:B------:R-:W1:Y:S04]  /*f940*/  LDS.128 R116, [R238] ;  /* 0x00000000ee747984 */ /* 0x000e680000000c00 */
[----:B------:R-:W3:Y:S04]  /*f950*/  LDS.128 R112, [R238+0x400] ;  /* 0x00040000ee707984 */ /* 0x000ee80000000c00 */
[----:B------:R-:W4:Y:S04]  /*f960*/  LDS.128 R104, [R238+0x800] ;  /* 0x00080000ee687984 */ /* 0x000f280000000c00 */
[----:B------:R-:W0:Y:S04]  /*f970*/  LDS.128 R96, [R238+0xc00] ;  /* 0x000c0000ee607984 */ /* 0x000e280000000c00 */
[----:B------:R-:W-:Y:S01]  /*f980*/  BAR.SYNC.DEFER_BLOCKING 0x0 ;  /* 0x0000000000007b1d */ /* 0x000fe20000010000 */
[----:B--2---:R-:W-:Y:S01]  /*f990*/  IMAD R28, R195, 0x4, R26 ;  /* 0x00000004c31c7824 */ /* 0x004fe200078e021a */
[----:B------:R-:W-:-:S04]  /*f9a0*/  F2FP.BF16.PACK_AB R19, R69, R72 ;  /* 0x000000484513723e */ /* 0x000fc800000010ff */
[----:B------:R-:W-:Y:S02]  /*f9b0*/  LEA R30, R195, R28, 0x2 ;  /* 0x0000001cc31e7211 */ /* 0x000fe400078e10ff */
[----:B------:R-:W-:-:S03]  /*f9c0*/  F2FP.BF16.PACK_AB R11, R84, R89 ;  /* 0x00000059540b723e */ /* 0x000fc600000010ff */
[----:B------:R-:W-:Y:S01]  /*f9d0*/  IMAD R72, R195, 0x4, R30 ;  /* 0x00000004c3487824 */ /* 0x000fe200078e021e */
[----:B------:R-:W-:-:S04]  /*f9e0*/  F2FP.BF16.PACK_AB R69, R64, R63 ;  /* 0x0000003f4045723e */ /* 0x000fc800000010ff */
[C---:B------:R-:W-:Y:S01]  /*f9f0*/  LEA R64, R195.reuse, R72, 0x2 ;  /* 0x00000048c3407211 */ /* 0x040fe200078e10ff */
[----:B------:R2:W-:Y:S01]  /*fa00*/  STS.128 [R4], R8 ;  /* 0x0000000804007388 */ /* 0x0005e20000000c00 */
[----:B------:R-:W-:Y:S02]  /*fa10*/  F2FP.BF16.PACK_AB R23, R70, R71 ;  /* 0x000000474617723e */ /* 0x000fe400000010ff */
[----:B------:R-:W-:Y:S02]  /*fa20*/  F2FP.BF16.PACK_AB R71, R56, R55 ;  /* 0x000000373847723e */ /* 0x000fe400000010ff */
[----:B--2---:R-:W-:Y:S01]  /*fa30*/  F2FP.BF16.PACK_AB R10, R58, R57 ;  /* 0x000000393a0a723e */ /* 0x004fe200000010ff */
[----:B------:R-:W-:Y:S01]  /*fa40*/  IMAD R58, R195, 0x4, R64 ;  /* 0x00000004c33a7824 */ /* 0x000fe200078e0240 */
[----:B------:R-:W-:-:S04]  /*fa50*/  F2FP.BF16.PACK_AB R11, R54, R53 ;  /* 0x00000035360b723e */ /* 0x000fc800000010ff */
[C---:B------:R-:W-:Y:S01]  /*fa60*/  LEA R54, R195.reuse, R58, 0x2 ;  /* 0x0000003ac3367211 */ /* 0x040fe200078e10ff */
[----:B------:R2:W-:Y:S04]  /*fa70*/  STS.128 [R4+0x200], R12 ;  /* 0x0002000c04007388 */ /* 0x0005e80000000c00 */
[----:B------:R-:W-:Y:S01]  /*fa80*/  IMAD R56, R195, 0x4, R54 ;  /* 0x00000004c3387824 */ /* 0x000fe200078e0236 */
[----:B------:R-:W-:Y:S02]  /*fa90*/  F2FP.BF16.PACK_AB R20, R83, R86 ;  /* 0x000000565314723e */ /* 0x000fe400000010ff */
[----:B------:R-:W-:Y:S02]  /*faa0*/  F2FP.BF16.PACK_AB R21, R78, R79 ;  /* 0x0000004f4e15723e */ /* 0x000fe400000010ff */
[----:B------:R-:W-:-:S02]  /*fab0*/  F2FP.BF16.PACK_AB R22, R75, R76 ;  /* 0x0000004c4b16723e */ /* 0x000fc400000010ff */
[----:B--2---:R-:W-:Y:S02]  /*fac0*/  F2FP.BF16.PACK_AB R12, R41, R40 ;  /* 0x00000028290c723e */ /* 0x004fe400000010ff */
[C---:B------:R-:W-:Y:S01]  /*fad0*/  LEA R40, R195.reuse, R56, 0x2 ;  /* 0x00000038c3287211 */ /* 0x040fe200078e10ff */
[----:B------:R2:W-:Y:S01]  /*fae0*/  STS.128 [R4+0x80], R20 ;  /* 0x0000801404007388 */ /* 0x0005e20000000c00 */
[----:B------:R-:W-:Y:S02]  /*faf0*/  F2FP.BF16.PACK_AB R9, R62, R61 ;  /* 0x0000003d3e09723e */ /* 0x000fe400000010ff */
[----:B------:R-:W-:Y:S02]  /*fb00*/  F2FP.BF16.PACK_AB R8, R66, R65 ;  /* 0x000000414208723e */ /* 0x000fe400000010ff */
[----:B------:R-:W-:Y:S02]  /*fb10*/  F2FP.BF16.PACK_AB R62, R6, R7 ;  /* 0x00000007063e723e */ /* 0x000fe400000010ff */
[----:B------:R-:W-:Y:S01]  /*fb20*/  LEA R6, P6, R32, R2, 0x1 ;  /* 0x0000000220067211 */ /* 0x000fe200078c08ff */
[----:B--2---:R-:W-:Y:S01]  /*fb30*/  IMAD R20, R195, 0x4, R40 ;  /* 0x00000004c3147824 */ /* 0x004fe200078e0228 */
[----:B------:R-:W-:-:S04]  /*fb40*/  F2FP.BF16.PACK_AB R70, R60, R59 ;  /* 0x0000003b3c46723e */ /* 0x000fc800000010ff */
[----:B------:R-:W-:Y:S01]  /*fb50*/  LEA R22, R195, R20, 0x2 ;  /* 0x00000014c3167211 */ /* 0x000fe200078e10ff */
[----:B------:R2:W-:Y:S01]  /*fb60*/  STS.128 [R4+0x300], R8 ;  /* 0x0003000804007388 */ /* 0x0005e20000000c00 */
        /* <DEDUP_REMOVED lines=10> */
[-C--:B------:R-:W-:Y:S01]  /*fc10*/  LEA.HI.X.SX32 R7, R32, R3.reuse, 0x1, P6 ;  /* 0x0000000320077211 */ /* 0x080fe200030f0eff */
[C---:B------:R-:W-:Y:S01]  /*fc20*/  IMAD R32, R195.reuse, 0x4, R22 ;  /* 0x00000004c3207824 */ /* 0x040fe200078e0216 */
[C---:B--2---:R-:W-:Y:S01]  /*fc30*/  LEA R8, P3, R34.reuse, R2, 0x1 ;  /* 0x0000000222087211 */ /* 0x044fe200078608ff */
[----:B------:R-:W-:Y:S03]  /*fc40*/  STS.128 [R4+0x280], R16 ;  /* 0x0002801004007388 */ /* 0x000fe60000000c00 */
[----:B------:R-:W-:Y:S01]  /*fc50*/  LEA.HI.X.SX32 R9, R34, R3, 0x1, P3 ;  /* 0x0000000322097211 */ /* 0x000fe200018f0eff */
[----:B------:R-:W-:Y:S01]  /*fc60*/  STS.128 [R4+0x100], R68 ;  /* 0x0001004404007388 */ /* 0x000fe20000000c00 */
[----:B------:R-:W-:-:S03]  /*fc70*/  LEA R34, R195, R32, 0x2 ;  /* 0x00000020c3227211 */ /* 0x000fc600078e10ff */
[----:B------:R2:W-:Y:S04]  /*fc80*/  STS.128 [R4+0x180], R12 ;  /* 0x0001800c04007388 */ /* 0x0005e80000000c00 */
[----:B------:R0:W-:Y:S04]  /*fc90*/  STS.128 [R4+0x380], R60 ;  /* 0x0003803c04007388 */ /* 0x0001e80000000c00 */
[----:B------:R-:W-:Y:S01]  /*fca0*/  BAR.SYNC.DEFER_BLOCKING 0x0 ;  /* 0x0000000000007b1d */ /* 0x000fe20000010000 */
[----:B------:R-:W-:-:S05]  /*fcb0*/  IMAD R42, R195, 0x4, R34 ;  /* 0x00000004c32a7824 */ /* 0x000fca00078e0222 */
[----:B------:R-:W-:Y:S02]  /*fcc0*/  LEA R46, R195, R42, 0x2 ;  /* 0x0000002ac32e7211 */ /* 0x000fe400078e10ff */
[----:B--2---:R-:W-:-:S04]  /*fcd0*/  LEA R12, P3, R38, R2, 0x1 ;  /* 0x00000002260c7211 */ /* 0x004fc800078608ff */
[----:B------:R-:W-:Y:S01]  /*fce0*/  LEA.HI.X.SX32 R13, R38, R3, 0x1, P3 ;  /* 0x00000003260d7211 */ /* 0x000fe200018f0eff */
[----:B------:R-:W-:Y:S01]  /*fcf0*/  IMAD R38, R195, 0x4, R46 ;  /* 0x00000004c3267824 */ /* 0x000fe200078e022e */
[----:B0-----:R-:W-:-:S04]  /*fd00*/  LEA R4, P3, R88, R2, 0x1 ;  /* 0x0000000258047211 */ /* 0x001fc800078608ff */
[C---:B------:R-:W-:Y:S02]  /*fd10*/  LEA R48, R195.reuse, R38, 0x2 ;  /* 0x00000026c3307211 */ /* 0x040fe400078e10ff */
[-C--:B------:R-:W-:Y:S02]  /*fd20*/  LEA.HI.X.SX32 R5, R88, R3.reuse, 0x1, P3 ;  /* 0x0000000358057211 */ /* 0x080fe400018f0eff */
[CC--:B------:R-:W-:Y:S01]  /*fd30*/  LEA R10, P6, R36.reuse, R2.reuse, 0x1 ;  /* 0x00000002240a7211 */ /* 0x0c0fe200078c08ff */
[----:B------:R-:W-:Y:S01]  /*fd40*/  IMAD R50, R195, 0x4, R48 ;  /* 0x00000004c3327824 */ /* 0x000fe200078e0230 */
[----:B------:R0:W-:Y:S02]  /*fd50*/  STG.E.U16 [R6.64], R92 ;  /* 0x0000005c06007986 */ /* 0x0001e4000c101506 */
[----:B------:R-:W-:Y:S02]  /*fd60*/  LEA.HI.X.SX32 R11, R36, R3, 0x1, P6 ;  /* 0x00000003240b7211 */ /* 0x000fe400030f0eff */
[----:B------:R-:W-:-:S02]  /*fd70*/  LEA R14, P6, R26, R2, 0x1 ;  /* 0x000000021a0e7211 */ /* 0x000fc400078c08ff */
[----:B0-----:R-:W-:-:S04]  /*fd80*/  LEA R6, P3, R24, R2, 0x1 ;  /* 0x0000000218067211 */ /* 0x001fc800078608ff */
[-C--:B------:R-:W-:Y:S02]  /*fd90*/  LEA.HI.X.SX32 R7, R24, R3.reuse, 0x1, P3 ;  /* 0x0000000318077211 */ /* 0x080fe400018f0eff */
[----:B------:R-:W-:Y:S02]  /*fda0*/  LEA R24, R195, R50, 0x2 ;  /* 0x00000032c3187211 */ /* 0x000fe400078e10ff */
[----:B------:R-:W-:-:S03]  /*fdb0*/  LEA.HI.X.SX32 R15, R26, R3, 0x1, P6 ;  /* 0x000000031a0f7211 */ /* 0x000fc600030f0eff */
[C---:B------:R-:W-:Y:S01]  /*fdc0*/  IMAD R26, R195.reuse, 0x4, R24 ;  /* 0x00000004c31a7824 */ /* 0x040fe200078e0218 */
[----:B-1----:R0:W-:Y:S04]  /*fdd0*/  STG.E.U16 [R8.64], R116 ;  /* 0x0000007408007986 */ /* 0x0021e8000c101506 */
[----:B------:R-:W-:Y:S01]  /*fde0*/  LEA R62, R195, R26, 0x2 ;  /* 0x0000001ac33e7211 */ /* 0x000fe200078e10ff */
[----:B------:R1:W-:Y:S01]  /*fdf0*/  STG.E.U16 [R10.64], R120 ;  /* 0x000000780a007986 */ /* 0x0003e2000c101506 */
[----:B0-----:R-:W-:-:S03]  /*fe00*/  LEA R8, P3, R28, R2, 0x1 ;  /* 0x000000021c087211 */ /* 0x001fc600078608ff */
[----:B------:R-:W-:Y:S01]  /*fe10*/  IMAD R66, R195, 0x4, R62 ;  /* 0x00000004c3427824 */ /* 0x000fe200078e023e */
[----:B------:R-:W-:Y:S02]  /*fe20*/  LEA.HI.X.SX32 R9, R28, R3, 0x1, P3 ;  /* 0x000000031c097211 */ /* 0x000fe400018f0eff */
[----:B-1----:R-:W-:-:S04]  /*fe30*/  LEA R10, P3, R30, R2, 0x1 ;  /* 0x000000021e0a7211 */ /* 0x002fc800078608ff */
[----:B------:R-:W-:Y:S02]  /*fe40*/  LEA.HI.X.SX32 R11, R30, R3, 0x1, P3 ;  /* 0x000000031e0b7211 */ /* 0x000fe400018f0eff */
[C---:B------:R-:W-:Y:S01]  /*fe50*/  LEA R30, R195.reuse, R66, 0x2 ;  /* 0x00000042c31e7211 */ /* 0x040fe200078e10ff */
[----:B---3--:R-:W-:Y:S04]  /*fe60*/  STG.E.U16 [R12.64], R112 ;  /* 0x000000700c007986 */ /* 0x008fe8000c101506 */
[----:B------:R0:W-:Y:S01]  /*fe70*/  STG.E.U16 [R4.64], R108 ;  /* 0x0000006c04007986 */ /* 0x0001e2000c101506 */
[----:B------:R-:W-:Y:S01]  /*fe80*/  IMAD R70, R195, 0x4, R30 ;  /* 0x00000004c3467824 */ /* 0x000fe200078e021e */
[-C--:B------:R-:W-:Y:S02]  /*fe90*/  LEA R16, P6, R58, R2.reuse, 0x1 ;  /* 0x000000023a107211 */ /* 0x080fe400078c08ff */
[----:B0-----:R-:W-:-:S04]  /*fea0*/  LEA R4, P3, R72, R2, 0x1 ;  /* 0x0000000248047211 */ /* 0x001fc800078608ff */
[-C--:B------:R-:W-:Y:S02]  /*feb0*/  LEA.HI.X.SX32 R5, R72, R3.reuse, 0x1, P3 ;  /* 0x0000000348057211 */ /* 0x080fe400018f0eff */
[----:B------:R-:W-:Y:S01]  /*fec0*/  LEA R72, R195, R70, 0x2 ;  /* 0x00000046c3487211 */ /* 0x000fe200078e10ff */
[----:B----4-:R0:W-:Y:S01]  /*fed0*/  STG.E.U16 [R6.64], R104 ;  /* 0x0000006806007986 */ /* 0x0101e2000c101506 */
[----:B------:R-:W-:-:S03]  /*fee0*/  LEA.HI.X.SX32 R17, R58, R3, 0x1, P6 ;  /* 0x000000033a117211 */ /* 0x000fc600030f0eff */
[C---:B------:R-:W-:Y:S01]  /*fef0*/  IMAD R58, R195.reuse, 0x4, R72 ;  /* 0x00000004c33a7824 */ /* 0x040fe200078e0248 */
[----:B------:R1:W-:Y:S01]  /*ff00*/  STG.E.U16 [R14.64], R100 ;  /* 0x000000640e007986 */ /* 0x0003e2000c101506 */
[----:B------:R-:W-:Y:S02]  /*ff10*/  PRMT R92, R92, 0x7632, R92 ;  /* 0x000076325c5c7816 */ /* 0x000fe4000000005c */
[C---:B0-----:R-:W-:Y:S01]  /*ff20*/  LEA R6, P3, R64.reuse, R2, 0x1 ;  /* 0x0000000240067211 */ /* 0x041fe200078608ff */
[----:B------:R0:W-:Y:S03]  /*ff30*/  STG.E.U16 [R8.64], R96 ;  /* 0x0000006008007986 */ /* 0x0001e6000c101506 */
[----:B------:R-:W-:Y:S02]  /*ff40*/  LEA.HI.X.SX32 R7, R64, R3, 0x1, P3 ;  /* 0x0000000340077211 */ /* 0x000fe400018f0eff */
[----:B------:R-:W-:Y:S01]  /*ff50*/  LEA R64, R195, R58, 0x2 ;  /* 0x0000003ac3407211 */ /* 0x000fe200078e10ff */
[----:B------:R2:W-:Y:S01]  /*ff60*/  STG.E.U16 [R10.64], R92 ;  /* 0x0000005c0a007986 */ /* 0x0005e2000c101506 */
[----:B-1----:R-:W-:-:S02]  /*ff70*/  LEA R14, P6, R56, R2, 0x1 ;  /* 0x00000002380e7211 */ /* 0x002fc400078c08ff */
[----:B0-----:R-:W-:-:S04]  /*ff80*/  LEA R8, P3, R54, R2, 0x1 ;  /* 0x0000000236087211 */ /* 0x001fc800078608ff */
[-C--:B------:R-:W-:Y:S02]  /*ff90*/  LEA.HI.X.SX32 R9, R54, R3.reuse, 0x1, P3 ;  /* 0x0000000336097211 */ /* 0x080fe400018f0eff */
[-C--:B------:R-:W-:Y:S01]  /*ffa0*/  LEA R18, P3, R40, R2.reuse, 0x1 ;  /* 0x0000000228127211 */ /* 0x080fe200078608ff */
[C---:B--2---:R-:W-:Y:S01]  /*ffb0*/  IMAD R10, R195.reuse, 0x4, R64 ;  /* 0x00000004c30a7824 */ /* 0x044fe200078e0240 */
[-C--:B------:R-:W-:Y:S02]  /*ffc0*/  LEA.HI.X.SX32 R15, R56, R3.reuse, 0x1, P6 ;  /* 0x00000003380f7211 */ /* 0x080fe400030f0eff */
[----:B------:R-:W-:Y:S02]  /*ffd0*/  LEA.HI.X.SX32 R19, R40, R3, 0x1, P3 ;  /* 0x0000000328137211 */ /* 0x000fe400018f0eff */
[----:B------:R-:W-:Y:S02]  /*ffe0*/  LEA R12, P6, R20, R2, 0x1 ;  /* 0x00000002140c7211 */ /* 0x000fe400078c08ff */
[----:B------:R-:W-:-:S02]  /*fff0*/  LEA R40, R195, R10, 0x2 ;  /* 0x0000000ac3287211 */ /* 0x000fc400078e10ff */
[-C--:B------:R-:W-:Y:S02]  /*10000*/  LEA.HI.X.SX32 R13, R20, R3.reuse, 0x1, P6 ;  /* 0x00000003140d7211 */ /* 0x080fe400030f0eff */
[-C--:B------:R-:W-:Y:S01]  /*10010*/  LEA R20, P3, R22, R2.reuse, 0x1 ;  /* 0x0000000216147211 */ /* 0x080fe200078608ff */
[C---:B------:R-:W-:Y:S01]  /*10020*/  IMAD R54, R195.reuse, 0x4, R40 ;  /* 0x00000004c3367824 */ /* 0x040fe200078e0228 */
[----:B------:R-:W-:Y:S02]  /*10030*/  LEA R28, P6, R32, R2, 0x1 ;  /* 0x00000002201c7211 */ /* 0x000fe400078c08ff */
[----:B------:R-:W-:Y:S02]  /*10040*/  LEA.HI.X.SX32 R21, R22, R3, 0x1, P3 ;  /* 0x0000000316157211 */ /* 0x000fe400018f0eff */
[----:B------:R-:W-:Y:S02]  /*10050*/  LEA R22, R195, R54, 0x2 ;  /* 0x00000036c3167211 */ /* 0x000fe400078e10ff */
[----:B------:R-:W-:-:S02]  /*10060*/  PRMT R116, R116, 0x7632, R116 ;  /* 0x0000763274747816 */ /* 0x000fc40000000074 */
[-C--:B------:R-:W-:Y:S01]  /*10070*/  LEA.HI.X.SX32 R29, R32, R3.reuse, 0x1, P6 ;  /* 0x00000003201d7211 */ /* 0x080fe200030f0eff */
[----:B------:R-:W-:Y:S01]  /*10080*/  IMAD R32, R195, 0x4, R22 ;  /* 0x00000004c3207824 */ /* 0x000fe200078e0216 */
[-C--:B------:R-:W-:Y:S01]  /*10090*/  LEA R36, P3, R34, R2.reuse, 0x1 ;  /* 0x0000000222247211 */ /* 0x080fe200078608ff */
[----:B------:R0:W-:Y:S01]  /*100a0*/  STG.E.U16 [R4.64], R116 ;  /* 0x0000007404007986 */ /* 0x0001e2000c101506 */
[-C--:B------:R-:W-:Y:S02]  /*100b0*/  LEA R44, P6, R42, R2.reuse, 0x1 ;  /* 0x000000022a2c7211 */ /* 0x080fe400078c08ff */
[-C--:B------:R-:W-:Y:S02]  /*100c0*/  LEA.HI.X.SX32 R37, R34, R3.reuse, 0x1, P3 ;  /* 0x0000000322257211 */ /* 0x080fe400018f0eff */
[----:B------:R-:W-:Y:S02]  /*100d0*/  LEA.HI.X.SX32 R45, R42, R3, 0x1, P6 ;  /* 0x000000032a2d7211 */ /* 0x000fe400030f0eff */
[----:B------:R-:W-:-:S02]  /*100e0*/  LEA R60, P6, R38, R2, 0x1 ;  /* 0x00000002263c7211 */ /* 0x000fc400078c08ff */
[----:B0-----:R-:W-:-:S05]  /*100f0*/  LEA R4, R195, R32, 0x2 ;  /* 0x00000020c3047211 */ /* 0x001fca00078e10ff */
[----:B------:R-:W-:Y:S01]  /*10100*/  IMAD R34, R195, 0x4, R4 ;  /* 0x00000004c3227824 */ /* 0x000fe200078e0204 */
[----:B------:R-:W-:-:S04]  /*10110*/  LEA.HI.X.SX32 R61, R38, R3, 0x1, P6 ;  /* 0x00000003263d7211 */ /* 0x000fc800030f0eff */
[----:B------:R-:W-:Y:S02]  /*10120*/  LEA R38, R195, R34, 0x2 ;  /* 0x00000022c3267211 */ /* 0x000fe400078e10ff */
[----:B------:R-:W-:-:S03]  /*10130*/  LEA R52, P3, R46, R2, 0x1 ;  /* 0x000000022e347211 */ /* 0x000fc600078608ff */
[C---:B------:R-:W-:Y:S01]  /*10140*/  IMAD R42, R195.reuse, 0x4, R38 ;  /* 0x00000004c32a7824 */ /* 0x040fe200078e0226 */
[----:B------:R-:W-:Y:S02]  /*10150*/  PRMT R120, R120, 0x7632, R120 ;  /* 0x0000763278787816 */ /* 0x000fe40000000078 */
[-C--:B------:R-:W-:Y:S02]  /*10160*/  LEA.HI.X.SX32 R53, R46, R3.reuse, 0x1, P3 ;  /* 0x000000032e357211 */ /* 0x080fe400018f0eff */
[C---:B------:R-:W-:Y:S02]  /*10170*/  LEA R68, P3, R48.reuse, R2, 0x1 ;  /* 0x0000000230447211 */ /* 0x040fe400078608ff */
[----:B------:R-:W-:Y:S01]  /*10180*/  LEA R46, R195, R42, 0x2 ;  /* 0x0000002ac32e7211 */ /* 0x000fe200078e10ff */
[----:B------:R0:W-:Y:S01]  /*10190*/  STG.E.U16 [R6.64], R120 ;  /* 0x0000007806007986 */ /* 0x0001e2000c101506 */
[----:B------:R-:W-:Y:S02]  /*101a0*/  LEA.HI.X.SX32 R69, R48, R3, 0x1, P3 ;  /* 0x0000000330457211 */ /* 0x000fe400018f0eff */
[----:B------:R-:W-:-:S02]  /*101b0*/  LEA R74, P6, R50, R2, 0x1 ;  /* 0x00000002324a7211 */ /* 0x000fc400078c08ff */
[-C--:B------:R-:W-:Y:S02]  /*101c0*/  LEA R86, P3, R24, R2.reuse, 0x1 ;  /* 0x0000000218567211 */ /* 0x080fe400078608ff */
[-C--:B------:R-:W-:Y:S01]  /*101d0*/  LEA.HI.X.SX32 R75, R50, R3.reuse, 0x1, P6 ;  /* 0x00000003324b7211 */ /* 0x080fe200030f0eff */
[C---:B0-----:R-:W-:Y:S01]  /*101e0*/  IMAD R6, R195.reuse, 0x4, R46 ;  /* 0x00000004c3067824 */ /* 0x041fe200078e022e */
[----:B------:R-:W-:Y:S02]  /*101f0*/  LEA.HI.X.SX32 R87, R24, R3, 0x1, P3 ;  /* 0x0000000318577211 */ /* 0x000fe400018f0eff */
[-C--:B------:R-:W-:Y:S02]  /*10200*/  LEA R144, P6, R26, R2.reuse, 0x1 ;  /* 0x000000021a907211 */ /* 0x080fe400078c08ff */
[----:B------:R-:W-:Y:S02]  /*10210*/  LEA R156, P3, R62, R2, 0x1 ;  /* 0x000000023e9c7211 */ /* 0x000fe400078608ff */
[----:B------:R-:W-:-:S02]  /*10220*/  LEA R24, R195, R6, 0x2 ;  /* 0x00000006c3187211 */ /* 0x000fc400078e10ff */
[-C--:B------:R-:W-:Y:S02]  /*10230*/  LEA.HI.X.SX32 R145, R26, R3.reuse, 0x1, P6 ;  /* 0x000000031a917211 */ /* 0x080fe400030f0eff */
[-C--:B------:R-:W-:Y:S01]  /*10240*/  LEA.HI.X.SX32 R157, R62, R3.reuse, 0x1, P3 ;  /* 0x000000033e9d7211 */ /* 0x080fe200018f0eff */
[C---:B------:R-:W-:Y:S01]  /*10250*/  IMAD R26, R195.reuse, 0x4, R24 ;  /* 0x00000004c31a7824 */ /* 0x040fe200078e0218 */
[-C--:B------:R-:W-:Y:S02]  /*10260*/  LEA R236, P3, R30, R2.reuse, 0x1 ;  /* 0x000000021eec7211 */ /* 0x080fe400078608ff */
[----:B------:R-:W-:Y:S02]  /*10270*/  LEA R168, P6, R66, R2, 0x1 ;  /* 0x0000000242a87211 */ /* 0x000fe400078c08ff */
[----:B------:R-:W-:Y:S02]  /*10280*/  LEA.HI.X.SX32 R237, R30, R3, 0x1, P3 ;  /* 0x000000031eed7211 */ /* 0x000fe400018f0eff */
[----:B------:R-:W-:-:S02]  /*10290*/  LEA R30, R195, R26, 0x2 ;  /* 0x0000001ac31e7211 */ /* 0x000fc400078e10ff */
[----:B------:R-:W-:Y:S02]  /*102a0*/  PRMT R112, R112, 0x7632, R112 ;  /* 0x0000763270707816 */ /* 0x000fe40000000070 */
[-C--:B------:R-:W-:Y:S01]  /*102b0*/  LEA.HI.X.SX32 R169, R66, R3.reuse, 0x1, P6 ;  /* 0x0000000342a97211 */ /* 0x080fe200030f0eff */
[----:B------:R-:W-:Y:S01]  /*102c0*/  IMAD R48, R195, 0x4, R30 ;  /* 0x00000004c3307824 */ /* 0x000fe200078e021e */
[-C--:B------:R-:W-:Y:S01]  /*102d0*/  LEA R230, P6, R70, R2.reuse, 0x1 ;  /* 0x0000000246e67211 */ /* 0x080fe200078c08ff */
[----:B------:R0:W-:Y:S01]  /*102e0*/  STG.E.U16 [R16.64], R112 ;  /* 0x0000007010007986 */ /* 0x0001e2000c101506 */
[-C--:B------:R-:W-:Y:S02]  /*102f0*/  LEA R234, P3, R72, R2.reuse, 0x1 ;  /* 0x0000000248ea7211 */ /* 0x080fe400078608ff */
[----:B------:R-:W-:Y:S02]  /*10300*/  LEA.HI.X.SX32 R231, R70, R3, 0x1, P6 ;  /* 0x0000000346e77211 */ /* 0x000fe400030f0eff */
[----:B------:R-:W-:-:S02]  /*10310*/  LEA R232, P6, R58, R2, 0x1 ;  /* 0x000000023ae87211 */ /* 0x000fc400078c08ff */
[-C--:B------:R-:W-:Y:S02]  /*10320*/  LEA.HI.X.SX32 R235, R72, R3.reuse, 0x1, P3 ;  /* 0x0000000348eb7211 */ /* 0x080fe400018f0eff */
[C---:B0-----:R-:W-:Y:S02]  /*10330*/  LEA R16, R195.reuse, R48, 0x2 ;  /* 0x00000030c3107211 */ /* 0x041fe400078e10ff */
[-C--:B------:R-:W-:Y:S02]  /*10340*/  LEA.HI.X.SX32 R233, R58, R3.reuse, 0x1, P6 ;  /* 0x000000033ae97211 */ /* 0x080fe400030f0eff */
[-C--:B------:R-:W-:Y:S01]  /*10350*/  LEA R228, P3, R64, R2.reuse, 0x1 ;  /* 0x0000000240e47211 */ /* 0x080fe200078608ff */
[----:B------:R-:W-:Y:S01]  /*10360*/  IMAD R50, R195, 0x4, R16 ;  /* 0x00000004c3327824 */ /* 0x000fe200078e0210 */
[----:B------:R-:W-:Y:S02]  /*10370*/  LEA R222, P6, R10, R2, 0x1 ;  /* 0x000000020ade7211 */ /* 0x000fe400078c08ff */
[----:B------:R-:W-:-:S02]  /*10380*/  LEA.HI.X.SX32 R229, R64, R3, 0x1, P3 ;  /* 0x0000000340e57211 */ /* 0x000fc400018f0eff */
[-C--:B------:R-:W-:Y:S02]  /*10390*/  LEA.HI.X.SX32 R223, R10, R3.reuse, 0x1, P6 ;  /* 0x000000030adf7211 */ /* 0x080fe400030f0eff */
[C---:B------:R-:W-:Y:S02]  /*103a0*/  LEA R220, P3, R40.reuse, R2, 0x1 ;  /* 0x0000000228dc7211 */ /* 0x040fe400078608ff */
[C---:B------:R-:W-:Y:S02]  /*103b0*/  LEA R10, R195.reuse, R50, 0x2 ;  /* 0x00000032c30a7211 */ /* 0x040fe400078e10ff */
[----:B------:R-:W-:Y:S02]  /*103c0*/  LEA.HI.X.SX32 R221, R40, R3, 0x1, P3 ;  /* 0x0000000328dd7211 */ /* 0x000fe400018f0eff */
[----:B-----5:R-:W-:Y:S01]  /*103d0*/  LEA R218, P6, R54, R2, 0x1 ;  /* 0x0000000236da7211 */ /* 0x020fe200078c08ff */
[----:B------:R-:W-:Y:S01]  /*103e0*/  IMAD R40, R195, 0x4, R10 ;  /* 0x00000004c3287824 */ /* 0x000fe200078e020a */
[----:B------:R-:W-:-:S02]  /*103f0*/  PRMT R108, R108, 0x7632, R108 ;  /* 0x000076326c6c7816 */ /* 0x000fc4000000006c */
[-C--:B------:R-:W-:Y:S02]  /*10400*/  LEA.HI.X.SX32 R219, R54, R3.reuse, 0x1, P6 ;  /* 0x0000000336db7211 */ /* 0x080fe400030f0eff */
[C---:B------:R-:W-:Y:S01]  /*10410*/  LEA R54, R195.reuse, R40, 0x2 ;  /* 0x00000028c3367211 */ /* 0x040fe200078e10ff */
[----:B------:R0:W-:Y:S01]  /*10420*/  STG.E.U16 [R8.64], R108 ;  /* 0x0000006c08007986 */ /* 0x0001e2000c101506 */
[-C--:B------:R-:W-:Y:S02]  /*10430*/  LEA R216, P3, R22, R2.reuse, 0x1 ;  /* 0x0000000216d87211 */ /* 0x080fe400078608ff */
[----:B------:R-:W-:Y:S02]  /*10440*/  LEA R214, P6, R32, R2, 0x1 ;  /* 0x0000000220d67211 */ /* 0x000fe400078c08ff */
[-C--:B------:R-:W-:Y:S01]  /*10450*/  LEA.HI.X.SX32 R217, R22, R3.reuse, 0x1, P3 ;  /* 0x0000000316d97211 */ /* 0x080fe200018f0eff */
[----:B0-----:R-:W-:Y:S01]  /*10460*/  IMAD R8, R195, 0x4, R54 ;  /* 0x00000004c3087824 */ /* 0x001fe200078e0236 */
[----:B------:R-:W-:-:S04]  /*10470*/  LEA.HI.X.SX32 R215, R32, R3, 0x1, P6 ;  /* 0x0000000320d77211 */ /* 0x000fc800030f0eff */
[C---:B------:R-:W-:Y:S02]  /*10480*/  LEA R22, R195.reuse, R8, 0x2 ;  /* 0x00000008c3167211 */ /* 0x040fe400078e10ff */
[-C--:B------:R-:W-:Y:S02]  /*10490*/  LEA R212, P3, R4, R2.reuse, 0x1 ;  /* 0x0000000204d47211 */ /* 0x080fe400078608ff */
[-C--:B------:R-:W-:Y:S01]  /*104a0*/  LEA R210, P6, R34, R2.reuse, 0x1 ;  /* 0x0000000222d27211 */ /* 0x080fe200078c08ff */
[----:B------:R-:W-:Y:S01]  /*104b0*/  IMAD R32, R195, 0x4, R22 ;  /* 0x00000004c3207824 */ /* 0x000fe200078e0216 */
[-C--:B------:R-:W-:Y:S02]  /*104c0*/  LEA.HI.X.SX32 R213, R4, R3.reuse, 0x1, P3 ;  /* 0x0000000304d57211 */ /* 0x080fe400018f0eff */
[----:B------:R-:W-:Y:S02]  /*104d0*/  LEA.HI.X.SX32 R211, R34, R3, 0x1, P6 ;  /* 0x0000000322d37211 */ /* 0x000fe400030f0eff */
[----:B------:R-:W-:-:S02]  /*104e0*/  LEA R208, P3, R38, R2, 0x1 ;  /* 0x0000000226d07211 */ /* 0x000fc400078608ff */
[C---:B------:R-:W-:Y:S02]  /*104f0*/  LEA R34, R195.reuse, R32, 0x2 ;  /* 0x00000020c3227211 */ /* 0x040fe400078e10ff */
[-C--:B------:R-:W-:Y:S02]  /*10500*/  LEA.HI.X.SX32 R209, R38, R3.reuse, 0x1, P3 ;  /* 0x0000000326d17211 */ /* 0x080fe400018f0eff */
[-C--:B------:R-:W-:Y:S01]  /*10510*/  LEA R206, P6, R42, R2.reuse, 0x1 ;  /* 0x000000022ace7211 */ /* 0x080fe200078c08ff */
[----:B------:R-:W-:Y:S01]  /*10520*/  IMAD R38, R195, 0x4, R34 ;  /* 0x00000004c3267824 */ /* 0x000fe200078e0222 */
[----:B------:R-:W-:Y:S02]  /*10530*/  LEA R204, P3, R46, R2, 0x1 ;  /* 0x000000022ecc7211 */ /* 0x000fe400078608ff */
[-C--:B------:R-:W-:Y:S02]  /*10540*/  LEA.HI.X.SX32 R207, R42, R3.reuse, 0x1, P6 ;  /* 0x000000032acf7211 */ /* 0x080fe400030f0eff */
[----:B------:R-:W-:-:S02]  /*10550*/  LEA.HI.X.SX32 R205, R46, R3, 0x1, P3 ;  /* 0x000000032ecd7211 */ /* 0x000fc400018f0eff */
[-C--:B------:R-:W-:Y:S02]  /*10560*/  LEA R202, P6, R6, R2.reuse, 0x1 ;  /* 0x0000000206ca7211 */ /* 0x080fe400078c08ff */
[----:B------:R-:W-:Y:S02]  /*10570*/  LEA R200, P3, R24, R2, 0x1 ;  /* 0x0000000218c87211 */ /* 0x000fe400078608ff */
[C---:B------:R-:W-:Y:S02]  /*10580*/  LEA R42, R195.reuse, R38, 0x2 ;  /* 0x00000026c32a7211 */ /* 0x040fe400078e10ff */
[-C--:B------:R-:W-:Y:S02]  /*10590*/  LEA.HI.X.SX32 R203, R6, R3.reuse, 0x1, P6 ;  /* 0x0000000306cb7211 */ /* 0x080fe400030f0eff */
[----:B------:R-:W-:Y:S01]  /*105a0*/  LEA.HI.X.SX32 R201, R24, R3, 0x1, P3 ;  /* 0x0000000318c97211 */ /* 0x000fe200018f0eff */
[----:B------:R-:W-:Y:S01]  /*105b0*/  IMAD R24, R195, 0x4, R42 ;  /* 0x00000004c3187824 */ /* 0x000fe200078e022a */
[----:B------:R-:W-:-:S02]  /*105c0*/  LEA R132, P6, R26, R2, 0x1 ;  /* 0x000000021a847211 */ /* 0x000fc400078c08ff */
[----:B------:R-:W-:Y:S02]  /*105d0*/  LEA R138, P3, R30, R2, 0x1 ;  /* 0x000000021e8a7211 */ /* 0x000fe400078608ff */
[-C--:B------:R-:W-:Y:S02]  /*105e0*/  LEA.HI.X.SX32 R133, R26, R3.reuse, 0x1, P6 ;  /* 0x000000031a857211 */ /* 0x080fe400030f0eff */
[----:B------:R-:W-:Y:S02]  /*105f0*/  LEA R26, R195, R24, 0x2 ;  /* 0x00000018c31a7211 */ /* 0x000fe400078e10ff */
[----:B------:R-:W-:-:S03]  /*10600*/  LEA.HI.X.SX32 R139, R30, R3, 0x1, P3 ;  /* 0x000000031e8b7211 */ /* 0x000fc600018f0eff */
[----:B------:R-:W-:Y:S01]  /*10610*/  IMAD R30, R195, 0x4, R26 ;  /* 0x00000004c31e7824 */ /* 0x000fe200078e021a */
[----:B------:R-:W-:-:S04]  /*10620*/  LEA R134, P6, R48, R2, 0x1 ;  /* 0x0000000230867211 */ /* 0x000fc800078c08ff */
        /* <DEDUP_REMOVED lines=13> */
[----:B------:R-:W-:-:S04]  /*10700*/  LEA R136, P3, R54, R2, 0x1 ;  /* 0x0000000236887211 */ /* 0x000fc800078608ff */
[----:B------:R-:W-:Y:S02]  /*10710*/  LEA.HI.X.SX32 R137, R54, R3, 0x1, P3 ;  /* 0x0000000336897211 */ /* 0x000fe400018f0eff */
[----:B------:R-:W-:Y:S02]  /*10720*/  LEA R54, R195, R40, 0x2 ;  /* 0x00000028c3367211 */ /* 0x000fe400078e10ff */
[----:B------:R-:W-:-:S03]  /*10730*/  PRMT R7, R104, 0x7632, R7 ;  /* 0x0000763268077816 */ /* 0x000fc60000000007 */
[C---:B------:R-:W-:Y:S01]  /*10740*/  IMAD R56, R195.reuse, 0x4, R54 ;  /* 0x00000004c3387824 */ /* 0x040fe200078e0236 */
[----:B------:R-:W-:Y:S01]  /*10750*/  LEA R6, P3, R22, R2, 0x1 ;  /* 0x0000000216067211 */ /* 0x000fe200078608ff */
[----:B------:R0:W-:Y:S03]  /*10760*/  STG.E.U16 [R14.64], R7 ;  /* 0x000000070e007986 */ /* 0x0001e6000c101506 */
[----:B------:R-:W-:-:S05]  /*10770*/  LEA R58, R195, R56, 0x2 ;  /* 0x00000038c33a7211 */ /* 0x000fca00078e10ff */
[C---:B------:R-:W-:Y:S01]  /*10780*/  IMAD R62, R195.reuse, 0x4, R58 ;  /* 0x00000004c33e7824 */ /* 0x040fe200078e023a */
[-C--:B0-----:R-:W-:Y:S02]  /*10790*/  LEA.HI.X.SX32 R7, R22, R3.reuse, 0x1, P3 ;  /* 0x0000000316077211 */ /* 0x081fe400018f0eff */
[C---:B------:R-:W-:Y:S02]  /*107a0*/  LEA R10, P3, R34.reuse, R2, 0x1 ;  /* 0x00000002220a7211 */ /* 0x040fe400078608ff */
[----:B------:R-:W-:Y:S02]  /*107b0*/  LEA R64, R195, R62, 0x2 ;  /* 0x0000003ec3407211 */ /* 0x000fe400078e10ff */
[----:B------:R-:W-:Y:S02]  /*107c0*/  LEA.HI.X.SX32 R11, R34, R3, 0x1, P3 ;  /* 0x00000003220b7211 */ /* 0x000fe400018f0eff */
[-C--:B------:R-:W-:Y:S02]  /*107d0*/  LEA R14, P3, R42, R2.reuse, 0x1 ;  /* 0x000000022a0e7211 */ /* 0x080fe400078608ff */
[----:B------:R-:W-:-:S02]  /*107e0*/  LEA R4, P6, R8, R2, 0x1 ;  /* 0x0000000208047211 */ /* 0x000fc400078c08ff */
[-C--:B------:R-:W-:Y:S01]  /*107f0*/  LEA.HI.X.SX32 R15, R42, R3.reuse, 0x1, P3 ;  /* 0x000000032a0f7211 */ /* 0x080fe200018f0eff */
[C---:B------:R-:W-:Y:S01]  /*10800*/  IMAD R42, R195.reuse, 0x4, R64 ;  /* 0x00000004c32a7824 */ /* 0x040fe200078e0240 */
[----:B------:R-:W-:Y:S02]  /*10810*/  PRMT R9, R100, 0x7632, R9 ;  /* 0x0000763264097816 */ /* 0x000fe40000000009 */
[----:B------:R-:W-:Y:S02]  /*10820*/  PRMT R96, R96, 0x7632, R96 ;  /* 0x0000763260607816 */ /* 0x000fe40000000060 */
[-C--:B------:R-:W-:Y:S02]  /*10830*/  LEA.HI.X.SX32 R5, R8, R3.reuse, 0x1, P6 ;  /* 0x0000000308057211 */ /* 0x080fe400030f0eff */
[C---:B------:R-:W-:Y:S02]  /*10840*/  LEA R8, P6, R32.reuse, R2, 0x1 ;  /* 0x0000000220087211 */ /* 0x040fe400078c08ff */
[C---:B------:R-:W-:Y:S01]  /*10850*/  LEA R66, R195.reuse, R42, 0x2 ;  /* 0x0000002ac3427211 */ /* 0x040fe200078e10ff */
[----:B------:R0:W-:Y:S04]  /*10860*/  STG.E.U16 [R18.64], R9 ;  /* 0x0000000912007986 */ /* 0x0001e8000c101506 */
[----:B------:R1:W-:Y:S01]  /*10870*/  STG.E.U16 [R12.64], R96 ;  /* 0x000000600c007986 */ /* 0x0003e2000c101506 */
[----:B------:R-:W-:Y:S01]  /*10880*/  IMAD R70, R195, 0x4, R66 ;  /* 0x00000004c3467824 */ /* 0x000fe200078e0242 */
[----:B0-----:R-:W-:-:S02]  /*10890*/  LEA.HI.X.SX32 R9, R32, R3, 0x1, P6 ;  /* 0x0000000320097211 */ /* 0x001fc400030f0eff */
[-C--:B-1----:R-:W-:Y:S02]  /*108a0*/  LEA R12, P6, R38, R2.reuse, 0x1 ;  /* 0x00000002260c7211 */ /* 0x082fe400078c08ff */
[-C--:B------:R-:W-:Y:S02]  /*108b0*/  LEA R18, P3, R26, R2.reuse, 0x1 ;  /* 0x000000021a127211 */ /* 0x080fe400078608ff */
[-C--:B------:R-:W-:Y:S02]  /*108c0*/  LEA.HI.X.SX32 R13, R38, R3.reuse, 0x1, P6 ;  /* 0x00000003260d7211 */ /* 0x080fe400030f0eff */
[C---:B------:R-:W-:Y:S02]  /*108d0*/  LEA R16, P6, R24.reuse, R2, 0x1 ;  /* 0x0000000218107211 */ /* 0x040fe400078c08ff */
[----:B------:R-:W-:Y:S01]  /*108e0*/  LEA R72, R195, R70, 0x2 ;  /* 0x00000046c3487211 */ /* 0x000fe200078e10ff */
[----:B------:R0:W-:Y:S01]  /*108f0*/  STG.E.U16 [R20.64], R93 ;  /* 0x0000005d14007986 */ /* 0x0001e2000c101506 */
[----:B------:R-:W-:-:S02]  /*10900*/  LEA.HI.X.SX32 R17, R24, R3, 0x1, P6 ;  /* 0x0000000318117211 */ /* 0x000fc400030f0eff */
[-C--:B------:R-:W-:Y:S01]  /*10910*/  LEA.HI.X.SX32 R19, R26, R3.reuse, 0x1, P3 ;  /* 0x000000031a137211 */ /* 0x080fe200018f0eff */
[----:B------:R-:W-:Y:S01]  /*10920*/  IMAD R76, R195, 0x4, R72 ;  /* 0x00000004c34c7824 */ /* 0x000fe200078e0248 */
[-C--:B------:R-:W-:Y:S02]  /*10930*/  LEA R22, P3, R46, R2.reuse, 0x1 ;  /* 0x000000022e167211 */ /* 0x080fe400078608ff */
[-C--:B0-----:R-:W-:Y:S02]  /*10940*/  LEA R20, P6, R30, R2.reuse, 0x1 ;  /* 0x000000021e147211 */ /* 0x081fe400078c08ff */
[-C--:B------:R-:W-:Y:S02]  /*10950*/  LEA.HI.X.SX32 R23, R46, R3.reuse, 0x1, P3 ;  /* 0x000000032e177211 */ /* 0x080fe400018f0eff */
[----:B------:R-:W-:Y:S02]  /*10960*/  LEA.HI.X.SX32 R21, R30, R3, 0x1, P6 ;  /* 0x000000031e157211 */ /* 0x000fe400030f0eff */
[----:B------:R-:W-:-:S02]  /*10970*/  LEA R24, P6, R48, R2, 0x1 ;  /* 0x0000000230187211 */ /* 0x000fc400078c08ff */
[----:B------:R-:W-:Y:S02]  /*10980*/  LEA R26, P3, R50, R2, 0x1 ;  /* 0x00000002321a7211 */ /* 0x000fe400078608ff */
[C---:B------:R-:W-:Y:S01]  /*10990*/  LEA R78, R195.reuse, R76, 0x2 ;  /* 0x0000004cc34e7211 */ /* 0x040fe200078e10ff */
[----:B------:R0:W-:Y:S01]  /*109a0*/  STG.E.U16 [R28.64], R117 ;  /* 0x000000751c007986 */ /* 0x0001e2000c101506 */
[-C--:B------:R-:W-:Y:S02]  /*109b0*/  LEA.HI.X.SX32 R25, R48, R3.reuse, 0x1, P6 ;  /* 0x0000000330197211 */ /* 0x080fe400030f0eff */
[----:B------:R-:W-:Y:S01]  /*109c0*/  LEA.HI.X.SX32 R27, R50, R3, 0x1, P3 ;  /* 0x00000003321b7211 */ /* 0x000fe200018f0eff */
[----:B------:R-:W-:Y:S01]  /*109d0*/  IMAD R80, R195, 0x4, R78 ;  /* 0x00000004c3507824 */ /* 0x000fe200078e024e */
[-C--:B------:R-:W-:Y:S02]  /*109e0*/  LEA R30, P3, R54, R2.reuse, 0x1 ;  /* 0x00000002361e7211 */ /* 0x080fe400078608ff */
[----:B0-----:R-:W-:-:S02]  /*109f0*/  LEA R28, P6, R40, R2, 0x1 ;  /* 0x00000002281c7211 */ /* 0x001fc400078c08ff */
[-C--:B------:R-:W-:Y:S02]  /*10a00*/  LEA.HI.X.SX32 R31, R54, R3.reuse, 0x1, P3 ;  /* 0x00000003361f7211 */ /* 0x080fe400018f0eff */
[-C--:B------:R-:W-:Y:S02]  /*10a10*/  LEA.HI.X.SX32 R29, R40, R3.reuse, 0x1, P6 ;  /* 0x00000003281d7211 */ /* 0x080fe400030f0eff */
[-C--:B------:R-:W-:Y:S02]  /*10a20*/  LEA R32, P6, R56, R2.reuse, 0x1 ;  /* 0x0000000238207211 */ /* 0x080fe400078c08ff */
[----:B------:R-:W-:Y:S02]  /*10a30*/  LEA R34, P3, R58, R2, 0x1 ;  /* 0x000000023a227211 */ /* 0x000fe400078608ff */
[----:B------:R-:W-:Y:S01]  /*10a40*/  LEA R82, R195, R80, 0x2 ;  /* 0x00000050c3527211 */ /* 0x000fe200078e10ff */
[----:B------:R0:W-:Y:S01]  /*10a50*/  STG.E.U16 [R36.64], R121 ;  /* 0x0000007924007986 */ /* 0x0001e2000c101506 */
[----:B------:R-:W-:-:S02]  /*10a60*/  LEA.HI.X.SX32 R33, R56, R3, 0x1, P6 ;  /* 0x0000000338217211 */ /* 0x000fc400030f0eff */
[----:B------:R-:W-:Y:S01]  /*10a70*/  LEA.HI.X.SX32 R35, R58, R3, 0x1, P3 ;  /* 0x000000033a237211 */ /* 0x000fe200018f0eff */
[----:B------:R-:W-:Y:S01]  /*10a80*/  IMAD R58, R195, 0x4, R82 ;  /* 0x00000004c33a7824 */ /* 0x000fe200078e0252 */
[-C--:B------:R-:W-:Y:S02]  /*10a90*/  LEA R38, P3, R64, R2.reuse, 0x1 ;  /* 0x0000000240267211 */ /* 0x080fe400078608ff */
[----:B0-----:R-:W-:-:S04]  /*10aa0*/  LEA R36, P6, R62, R2, 0x1 ;  /* 0x000000023e247211 */ /* 0x001fc800078c08ff */
[-C--:B------:R-:W-:Y:S02]  /*10ab0*/  LEA.HI.X.SX32 R37, R62, R3.reuse, 0x1, P6 ;  /* 0x000000033e257211 */ /* 0x080fe400030f0eff */
[C---:B------:R-:W-:Y:S02]  /*10ac0*/  LEA R62, R195.reuse, R58, 0x2 ;  /* 0x0000003ac33e7211 */ /* 0x040fe400078e10ff */
[----:B------:R-:W-:Y:S02]  /*10ad0*/  LEA.HI.X.SX32 R39, R64, R3, 0x1, P3 ;  /* 0x0000000340277211 */ /* 0x000fe400018f0eff */
[----:B------:R-:W-:Y:S01]  /*10ae0*/  LEA R40, P6, R42, R2, 0x1 ;  /* 0x000000022a287211 */ /* 0x000fe200078c08ff */
[----:B------:R-:W-:-:S03]  /*10af0*/  IMAD R64, R195, 0x4, R62 ;  /* 0x00000004c3407824 */ /* 0x000fc600078e023e */
[-C--:B------:R-:W-:Y:S02]  /*10b00*/  LEA.HI.X.SX32 R41, R42, R3.reuse, 0x1, P6 ;  /* 0x000000032a297211 */ /* 0x080fe400030f0eff */
[C---:B------:R-:W-:Y:S02]  /*10b10*/  LEA R42, P3, R66.reuse, R2, 0x1 ;  /* 0x00000002422a7211 */ /* 0x040fe400078608ff */
[----:B------:R-:W-:Y:S01]  /*10b20*/  LEA R84, R195, R64, 0x2 ;  /* 0x00000040c3547211 */ /* 0x000fe200078e10ff */
[----:B------:R0:W-:Y:S01]  /*10b30*/  STG.E.U16 [R44.64], R113 ;  /* 0x000000712c007986 */ /* 0x0001e2000c101506 */
[----:B------:R-:W-:-:S03]  /*10b40*/  LEA.HI.X.SX32 R43, R66, R3, 0x1, P3 ;  /* 0x00000003422b7211 */ /* 0x000fc600018f0eff */
[----:B------:R-:W-:Y:S01]  /*10b50*/  IMAD R66, R195, 0x4, R84 ;  /* 0x00000004c3427824 */ /* 0x000fe200078e0254 */
[-C--:B------:R-:W-:Y:S02]  /*10b60*/  LEA R46, P3, R72, R2.reuse, 0x1 ;  /* 0x00000002482e7211 */ /* 0x080fe400078608ff */
[----:B0-----:R-:W-:-:S04]  /*10b70*/  LEA R44, P6, R70, R2, 0x1 ;  /* 0x00000002462c7211 */ /* 0x001fc800078c08ff */
[-C--:B------:R-:W-:Y:S02]  /*10b80*/  LEA.HI.X.SX32 R45, R70, R3.reuse, 0x1, P6 ;  /* 0x00000003462d7211 */ /* 0x080fe400030f0eff */
[C---:B------:R-:W-:Y:S02]  /*10b90*/  LEA R70, R195.reuse, R66, 0x2 ;  /* 0x00000042c3467211 */ /* 0x040fe400078e10ff */
[-C--:B------:R-:W-:Y:S02]  /*10ba0*/  LEA.HI.X.SX32 R47, R72, R3.reuse, 0x1, P3 ;  /* 0x00000003482f7211 */ /* 0x080fe400018f0eff */
[-C--:B------:R-:W-:Y:S01]  /*10bb0*/  LEA R48, P6, R76, R2.reuse, 0x1 ;  /* 0x000000024c307211 */ /* 0x080fe200078c08ff */
[----:B------:R-:W-:Y:S01]  /*10bc0*/  IMAD R72, R195, 0x4, R70 ;  /* 0x00000004c3487824 */ /* 0x000fe200078e0246 */
[----:B------:R-:W-:Y:S02]  /*10bd0*/  LEA R50, P3, R78, R2, 0x1 ;  /* 0x000000024e327211 */ /* 0x000fe400078608ff */
[----:B------:R-:W-:-:S02]  /*10be0*/  LEA.HI.X.SX32 R49, R76, R3, 0x1, P6 ;  /* 0x000000034c317211 */ /* 0x000fc400030f0eff */
[----:B------:R-:W-:Y:S01]  /*10bf0*/  LEA R76, R195, R72, 0x2 ;  /* 0x00000048c34c7211 */ /* 0x000fe200078e10ff */
[----:B------:R0:W-:Y:S01]  /*10c00*/  STG.E.U16 [R52.64], R109 ;  /* 0x0000006d34007986 */ /* 0x0001e2000c101506 */
[----:B------:R-:W-:-:S03]  /*10c10*/  LEA.HI.X.SX32 R51, R78, R3, 0x1, P3 ;  /* 0x000000034e337211 */ /* 0x000fc600018f0eff */
[----:B------:R-:W-:Y:S01]  /*10c20*/  IMAD R78, R195, 0x4, R76 ;  /* 0x00000004c34e7824 */ /* 0x000fe200078e024c */
[-C--:B------:R-:W-:Y:S02]  /*10c30*/  LEA R54, P3, R82, R2.reuse, 0x1 ;  /* 0x0000000252367211 */ /* 0x080fe400078608ff */
[----:B0-----:R-:W-:-:S04]  /*10c40*/  LEA R52, P6, R80, R2, 0x1 ;  /* 0x0000000250347211 */ /* 0x001fc800078c08ff */
[-C--:B------:R-:W-:Y:S02]  /*10c50*/  LEA.HI.X.SX32 R53, R80, R3.reuse, 0x1, P6 ;  /* 0x0000000350357211 */ /* 0x080fe400030f0eff */
[----:B------:R-:W-:Y:S02]  /*10c60*/  LEA R56, P6, R58, R2, 0x1 ;  /* 0x000000023a387211 */ /* 0x000fe400078c08ff */
[C---:B------:R-:W-:Y:S02]  /*10c70*/  LEA R80, R195.reuse, R78, 0x2 ;  /* 0x0000004ec3507211 */ /* 0x040fe400078e10ff */
[-C--:B------:R-:W-:Y:S02]  /*10c80*/  LEA.HI.X.SX32 R55, R82, R3.reuse, 0x1, P3 ;  /* 0x0000000352377211 */ /* 0x080fe400018f0eff */
[----:B------:R-:W-:Y:S01]  /*10c90*/  LEA.HI.X.SX32 R57, R58, R3, 0x1, P6 ;  /* 0x000000033a397211 */ /* 0x000fe200030f0eff */
[----:B------:R-:W-:Y:S01]  /*10ca0*/  IMAD R82, R195, 0x4, R80 ;  /* 0x00000004c3527824 */ /* 0x000fe200078e0250 */
[----:B------:R-:W-:-:S04]  /*10cb0*/  LEA R58, P3, R62, R2, 0x1 ;  /* 0x000000023e3a7211 */ /* 0x000fc800078608ff */
[-C--:B------:R-:W-:Y:S02]  /*10cc0*/  LEA.HI.X.SX32 R59, R62, R3.reuse, 0x1, P3 ;  /* 0x000000033e3b7211 */ /* 0x080fe400018f0eff */
[C---:B------:R-:W-:Y:S02]  /*10cd0*/  LEA R62, P3, R84.reuse, R2, 0x1 ;  /* 0x00000002543e7211 */ /* 0x040fe400078608ff */
[----:B------:R-:W-:Y:S02]  /*10ce0*/  LEA R88, R195, R82, 0x2 ;  /* 0x00000052c3587211 */ /* 0x000fe400078e10ff */
[----:B------:R-:W-:-:S03]  /*10cf0*/  LEA.HI.X.SX32 R63, R84, R3, 0x1, P3 ;  /* 0x00000003543f7211 */ /* 0x000fc600018f0eff */
[C---:B------:R-:W-:Y:S01]  /*10d00*/  IMAD R84, R195.reuse, 0x4, R88 ;  /* 0x00000004c3547824 */ /* 0x040fe200078e0258 */
[----:B------:R0:W-:Y:S04]  /*10d10*/  STG.E.U16 [R60.64], R105 ;  /* 0x000000693c007986 */ /* 0x0001e8000c101506 */
[----:B------:R-:W-:-:S05]  /*10d20*/  LEA R90, R195, R84, 0x2 ;  /* 0x00000054c35a7211 */ /* 0x000fca00078e10ff */
[----:B------:R-:W-:Y:S01]  /*10d30*/  IMAD R92, R195, 0x4, R90 ;  /* 0x00000004c35c7824 */ /* 0x000fe200078e025a */
[----:B0-----:R-:W-:-:S04]  /*10d40*/  LEA R60, P6, R64, R2, 0x1 ;  /* 0x00000002403c7211 */ /* 0x001fc800078c08ff */
[C---:B------:R-:W-:Y:S02]  /*10d50*/  LEA R96, R195.reuse, R92, 0x2 ;  /* 0x0000005cc3607211 */ /* 0x040fe400078e10ff */
[----:B------:R-:W-:Y:S02]  /*10d60*/  LEA.HI.X.SX32 R61, R64, R3, 0x1, P6 ;  /* 0x00000003403d7211 */ /* 0x000fe400030f0eff */
[----:B------:R-:W-:Y:S01]  /*10d70*/  LEA R64, P6, R66, R2, 0x1 ;  /* 0x0000000242407211 */ /* 0x000fe200078c08ff */
[----:B------:R-:W-:-:S03]  /*10d80*/  IMAD R100, R195, 0x4, R96 ;  /* 0x00000004c3647824 */ /* 0x000fc600078e0260 */
[-C--:B------:R-:W-:Y:S02]  /*10d90*/  LEA.HI.X.SX32 R65, R66, R3.reuse, 0x1, P6 ;  /* 0x0000000342417211 */ /* 0x080fe400030f0eff */
[C---:B------:R-:W-:Y:S01]  /*10da0*/  LEA R66, P3, R70.reuse, R2, 0x1 ;  /* 0x0000000246427211 */ /* 0x040fe200078608ff */
[----:B------:R0:W-:Y:S01]  /*10db0*/  STG.E.U16 [R68.64], R101 ;  /* 0x0000006544007986 */ /* 0x0001e2000c101506 */
[C---:B------:R-:W-:Y:S02]  /*10dc0*/  LEA R104, R195.reuse, R100, 0x2 ;  /* 0x00000064c3687211 */ /* 0x040fe400078e10ff */
[----:B------:R-:W-:Y:S02]  /*10dd0*/  LEA.HI.X.SX32 R67, R70, R3, 0x1, P3 ;  /* 0x0000000346437211 */ /* 0x000fe400018f0eff */
[-C--:B------:R-:W-:Y:S01]  /*10de0*/  LEA R70, P3, R76, R2.reuse, 0x1 ;  /* 0x000000024c467211 */ /* 0x080fe200078608ff */
[----:B------:R1:W-:Y:S01]  /*10df0*/  STG.E.U16 [R74.64], R97 ;  /* 0x000000614a007986 */ /* 0x0003e2000c101506 */
[----:B------:R-:W-:Y:S01]  /*10e00*/  IMAD R108, R195, 0x4, R104 ;  /* 0x00000004c36c7824 */ /* 0x000fe200078e0268 */
[----:B0-----:R-:W-:-:S02]  /*10e10*/  LEA R68, P6, R72, R2, 0x1 ;  /* 0x0000000248447211 */ /* 0x001fc400078c08ff */
[-C--:B------:R-:W-:Y:S02]  /*10e20*/  LEA.HI.X.SX32 R71, R76, R3.reuse, 0x1, P3 ;  /* 0x000000034c477211 */ /* 0x080fe400018f0eff */
[-C--:B------:R-:W-:Y:S02]  /*10e30*/  LEA.HI.X.SX32 R69, R72, R3.reuse, 0x1, P6 ;  /* 0x0000000348457211 */ /* 0x080fe400030f0eff */
[-C--:B------:R-:W-:Y:S02]  /*10e40*/  LEA R72, P6, R78, R2.reuse, 0x1 ;  /* 0x000000024e487211 */ /* 0x080fe400078c08ff */
[----:B-1----:R-:W-:Y:S02]  /*10e50*/  LEA R74, P3, R80, R2, 0x1 ;  /* 0x00000002504a7211 */ /* 0x002fe400078608ff */
[-C--:B------:R-:W-:Y:S02]  /*10e60*/  LEA.HI.X.SX32 R73, R78, R3.reuse, 0x1, P6 ;  /* 0x000000034e497211 */ /* 0x080fe400030f0eff */
[----:B------:R-:W-:-:S02]  /*10e70*/  LEA.HI.X.SX32 R75, R80, R3, 0x1, P3 ;  /* 0x00000003504b7211 */ /* 0x000fc400018f0eff */
[-C--:B------:R-:W-:Y:S02]  /*10e80*/  LEA R76, P6, R82, R2.reuse, 0x1 ;  /* 0x00000002524c7211 */ /* 0x080fe400078c08ff */
[----:B------:R-:W-:Y:S02]  /*10e90*/  LEA R78, P3, R88, R2, 0x1 ;  /* 0x00000002584e7211 */ /* 0x000fe400078608ff */
[----:B------:R-:W-:Y:S02]  /*10ea0*/  LEA R112, R195, R108, 0x2 ;  /* 0x0000006cc3707211 */ /* 0x000fe400078e10ff */
[----:B------:R-:W-:Y:S02]  /*10eb0*/  PRMT R93, R93, 0x7632, R93 ;  /* 0x000076325d5d7816 */ /* 0x000fe4000000005d */
[-C--:B------:R-:W-:Y:S01]  /*10ec0*/  LEA.HI.X.SX32 R77, R82, R3.reuse, 0x1, P6 ;  /* 0x00000003524d7211 */ /* 0x080fe200030f0eff */
[----:B------:R-:W-:Y:S01]  /*10ed0*/  IMAD R116, R195, 0x4, R112 ;  /* 0x00000004c3747824 */ /* 0x000fe200078e0270 */
[----:B------:R-:W-:-:S02]  /*10ee0*/  LEA.HI.X.SX32 R79, R88, R3, 0x1, P3 ;  /* 0x00000003584f7211 */ /* 0x000fc400018f0eff */
[-C--:B------:R-:W-:Y:S02]  /*10ef0*/  LEA R80, P6, R84, R2.reuse, 0x1 ;  /* 0x0000000254507211 */ /* 0x080fe400078c08ff */
[-C--:B------:R-:W-:Y:S01]  /*10f00*/  LEA R82, P3, R90, R2.reuse, 0x1 ;  /* 0x000000025a527211 */ /* 0x080fe200078608ff */
[----:B------:R0:W-:Y:S01]  /*10f10*/  STG.E.U16 [R86.64], R93 ;  /* 0x0000005d56007986 */ /* 0x0001e2000c101506 */
[-C--:B------:R-:W-:Y:S02]  /*10f20*/  LEA.HI.X.SX32 R81, R84, R3.reuse, 0x1, P6 ;  /* 0x0000000354517211 */ /* 0x080fe400030f0eff */
[----:B------:R-:W-:Y:S02]  /*10f30*/  LEA.HI.X.SX32 R83, R90, R3, 0x1, P3 ;  /* 0x000000035a537211 */ /* 0x000fe400018f0eff */
[----:B------:R-:W-:Y:S02]  /*10f40*/  LEA R84, P6, R92, R2, 0x1 ;  /* 0x000000025c547211 */ /* 0x000fe400078c08ff */
[----:B------:R-:W-:-:S02]  /*10f50*/  LEA R120, R195, R116, 0x2 ;  /* 0x00000074c3787211 */ /* 0x000fc400078e10ff */
[-C--:B0-----:R-:W-:Y:S02]  /*10f60*/  LEA R86, P3, R96, R2.reuse, 0x1 ;  /* 0x0000000260567211 */ /* 0x081fe400078608ff */
[-C--:B------:R-:W-:Y:S02]  /*10f70*/  LEA.HI.X.SX32 R85, R92, R3.reuse, 0x1, P6 ;  /* 0x000000035c557211 */ /* 0x080fe400030f0eff */
[-C--:B------:R-:W-:Y:S01]  /*10f80*/  LEA.HI.X.SX32 R87, R96, R3.reuse, 0x1, P3 ;  /* 0x0000000360577211 */ /* 0x080fe200018f0eff */
[----:B------:R-:W-:Y:S01]  /*10f90*/  IMAD R96, R195, 0x4, R120 ;  /* 0x00000004c3607824 */ /* 0x000fe200078e0278 */
[-C--:B------:R-:W-:Y:S02]  /*10fa0*/  LEA R88, P6, R100, R2.reuse, 0x1 ;  /* 0x0000000264587211 */ /* 0x080fe400078c08ff */
[----:B------:R-:W-:Y:S02]  /*10fb0*/  LEA R90, P3, R104, R2, 0x1 ;  /* 0x00000002685a7211 */ /* 0x000fe400078608ff */
[----:B------:R-:W-:-:S02]  /*10fc0*/  LEA.HI.X.SX32 R89, R100, R3, 0x1, P6 ;  /* 0x0000000364597211 */ /* 0x000fc400030f0eff */
[C---:B------:R-:W-:Y:S02]  /*10fd0*/  LEA R100, R195.reuse, R96, 0x2 ;  /* 0x00000060c3647211 */ /* 0x040fe400078e10ff */
[-C--:B------:R-:W-:Y:S02]  /*10fe0*/  LEA.HI.X.SX32 R91, R104, R3.reuse, 0x1, P3 ;  /* 0x00000003685b7211 */ /* 0x080fe400018f0eff */
[-C--:B------:R-:W-:Y:S01]  /*10ff0*/  LEA R92, P6, R108, R2.reuse, 0x1 ;  /* 0x000000026c5c7211 */ /* 0x080fe200078c08ff */
[----:B------:R-:W-:Y:S01]  /*11000*/  IMAD R104, R195, 0x4, R100 ;  /* 0x00000004c3687824 */ /* 0x000fe200078e0264 */
[-C--:B------:R-:W-:Y:S02]  /*11010*/  LEA R140, P3, R112, R2.reuse, 0x1 ;  /* 0x00000002708c7211 */ /* 0x080fe400078608ff */
[----:B------:R-:W-:Y:S02]  /*11020*/  LEA.HI.X.SX32 R93, R108, R3, 0x1, P6 ;  /* 0x000000036c5d7211 */ /* 0x000fe400030f0eff */
[----:B------:R-:W-:-:S02]  /*11030*/  LEA R142, P6, R116, R2, 0x1 ;  /* 0x00000002748e7211 */ /* 0x000fc400078c08ff */
[----:B------:R-:W-:Y:S02]  /*11040*/  LEA R108, R195, R104, 0x2 ;  /* 0x00000068c36c7211 */ /* 0x000fe400078e10ff */
[----:B------:R-:W-:Y:S02]  /*11050*/  PRMT R117, R117, 0x7632, R117 ;  /* 0x0000763275757816 */ /* 0x000fe40000000075 */
[-C--:B------:R-:W-:Y:S01]  /*11060*/  LEA.HI.X.SX32 R141, R112, R3.reuse, 0x1, P3 ;  /* 0x00000003708d7211 */ /* 0x080fe200018f0eff */
[----:B------:R-:W-:Y:S01]  /*11070*/  IMAD R112, R195, 0x4, R108 ;  /* 0x00000004c3707824 */ /* 0x000fe200078e026c */
[-C--:B------:R-:W-:Y:S02]  /*11080*/  LEA.HI.X.SX32 R143, R116, R3.reuse, 0x1, P6 ;  /* 0x00000003748f7211 */ /* 0x080fe400030f0eff */
[C---:B------:R-:W-:Y:S01]  /*11090*/  LEA R146, P6, R96.reuse, R2, 0x1 ;  /* 0x0000000260927211 */ /* 0x040fe200078c08ff */
[----:B------:R0:W-:Y:S03]  /*110a0*/  STG.E.U16 [R144.64], R117 ;  /* 0x0000007590007986 */ /* 0x0001e6000c101506 */
[----:B------:R-:W-:-:S02]  /*110b0*/  LEA.HI.X.SX32 R147, R96, R3, 0x1, P6 ;  /* 0x0000000360937211 */ /* 0x000fc400030f0eff */
[----:B------:R-:W-:Y:S02]  /*110c0*/  LEA R96, R195, R112, 0x2 ;  /* 0x00000070c3607211 */ /* 0x000fe400078e10ff */
[----:B0-----:R-:W-:-:S03]  /*110d0*/  LEA R144, P3, R120, R2, 0x1 ;  /* 0x0000000278907211 */ /* 0x001fc600078608ff */
[C---:B------:R-:W-:Y:S01]  /*110e0*/  IMAD R116, R195.reuse, 0x4, R96 ;  /* 0x00000004c3747824 */ /* 0x040fe200078e0260 */
[-C--:B------:R-:W-:Y:S02]  /*110f0*/  LEA.HI.X.SX32 R145, R120, R3.reuse, 0x1, P3 ;  /* 0x0000000378917211 */ /* 0x080fe400018f0eff */
[-C--:B------:R-:W-:Y:S02]  /*11100*/  LEA R148, P3, R100, R2.reuse, 0x1 ;  /* 0x0000000264947211 */ /* 0x080fe400078608ff */
[----:B------:R-:W-:Y:S02]  /*11110*/  LEA R150, P6, R104, R2, 0x1 ;  /* 0x0000000268967211 */ /* 0x000fe400078c08ff */
[-C--:B------:R-:W-:Y:S02]  /*11120*/  LEA.HI.X.SX32 R149, R100, R3.reuse, 0x1, P3 ;  /* 0x0000000364957211 */ /* 0x080fe400018f0eff */
[----:B------:R-:W-:Y:S02]  /*11130*/  LEA R100, R195, R116, 0x2 ;  /* 0x00000074c3647211 */ /* 0x000fe400078e10ff */
[----:B------:R-:W-:-:S02]  /*11140*/  LEA.HI.X.SX32 R151, R104, R3, 0x1, P6 ;  /* 0x0000000368977211 */ /* 0x000fc400030f0eff */
[CC--:B------:R-:W-:Y:S01]  /*11150*/  LEA R152, P3, R108.reuse, R2.reuse, 0x1 ;  /* 0x000000026c987211 */ /* 0x0c0fe200078608ff */
[----:B------:R-:W-:Y:S01]  /*11160*/  IMAD R104, R195, 0x4, R100 ;  /* 0x00000004c3687824 */ /* 0x000fe200078e0264 */
[----:B------:R-:W-:Y:S02]  /*11170*/  PRMT R121, R121, 0x7632, R121 ;  /* 0x0000763279797816 */ /* 0x000fe40000000079 */
[-C--:B------:R-:W-:Y:S02]  /*11180*/  LEA.HI.X.SX32 R153, R108, R3.reuse, 0x1, P3 ;  /* 0x000000036c997211 */ /* 0x080fe400018f0eff */
[C---:B------:R-:W-:Y:S02]  /*11190*/  LEA R154, P6, R112.reuse, R2, 0x1 ;  /* 0x00000002709a7211 */ /* 0x040fe400078c08ff */
[----:B------:R-:W-:Y:S01]  /*111a0*/  LEA R108, R195, R104, 0x2 ;  /* 0x00000068c36c7211 */ /* 0x000fe200078e10ff */
[----:B------:R0:W-:Y:S01]  /*111b0*/  STG.E.U16 [R156.64], R121 ;  /* 0x000000799c007986 */ /* 0x0001e2000c101506 */
[----:B------:R-:W-:-:S02]  /*111c0*/  LEA.HI.X.SX32 R155, R112, R3, 0x1, P6 ;  /* 0x00000003709b7211 */ /* 0x000fc400030f0eff */
[----:B------:R-:W-:Y:S01]  /*111d0*/  LEA R158, P6, R116, R2, 0x1 ;  /* 0x00000002749e7211 */ /* 0x000fe200078c08ff */
[----:B------:R-:W-:-:S03]  /*111e0*/  IMAD R112, R195, 0x4, R108 ;  /* 0x00000004c3707824 */ /* 0x000fc600078e026c */
[-C--:B------:R-:W-:Y:S02]  /*111f0*/  LEA.HI.X.SX32 R159, R116, R3.reuse, 0x1, P6 ;  /* 0x00000003749f7211 */ /* 0x080fe400030f0eff */
[C---:B0-----:R-:W-:Y:S02]  /*11200*/  LEA R156, P3, R96.reuse, R2, 0x1 ;  /* 0x00000002609c7211 */ /* 0x041fe400078608ff */
[----:B------:R-:W-:Y:S02]  /*11210*/  LEA R116, R195, R112, 0x2 ;  /* 0x00000070c3747211 */ /* 0x000fe400078e10ff */
[----:B------:R-:W-:Y:S02]  /*11220*/  LEA.HI.X.SX32 R157, R96, R3, 0x1, P3 ;  /* 0x00000003609d7211 */ /* 0x000fe400018f0eff */
[-C--:B------:R-:W-:Y:S02]  /*11230*/  LEA R160, P3, R100, R2.reuse, 0x1 ;  /* 0x0000000264a07211 */ /* 0x080fe400078608ff */
[----:B------:R-:W-:-:S02]  /*11240*/  LEA R162, P6, R104, R2, 0x1 ;  /* 0x0000000268a27211 */ /* 0x000fc400078c08ff */
[-C--:B------:R-:W-:Y:S01]  /*11250*/  LEA.HI.X.SX32 R161, R100, R3.reuse, 0x1, P3 ;  /* 0x0000000364a17211 */ /* 0x080fe200018f0eff */
[C---:B------:R-:W-:Y:S01]  /*11260*/  IMAD R100, R195.reuse, 0x4, R116 ;  /* 0x00000004c3647824 */ /* 0x040fe200078e0274 */
[-C--:B------:R-:W-:Y:S02]  /*11270*/  LEA R164, P3, R108, R2.reuse, 0x1 ;  /* 0x000000026ca47211 */ /* 0x080fe400078608ff */
[-C--:B------:R-:W-:Y:S02]  /*11280*/  LEA.HI.X.SX32 R163, R104, R3.reuse, 0x1, P6 ;  /* 0x0000000368a37211 */ /* 0x080fe400030f0eff */
[----:B------:R-:W-:Y:S01]  /*11290*/  LEA.HI.X.SX32 R165, R108, R3, 0x1, P3 ;  /* 0x000000036ca57211 */ /* 0x000fe200018f0eff */
[----:B------:R-:W-:Y:S01]  /*112a0*/  IMAD R108, R195, 0x4, R100 ;  /* 0x00000004c36c7824 */ /* 0x000fe200078e0264 */
[----:B------:R-:W-:Y:S02]  /*112b0*/  LEA R166, P6, R112, R2, 0x1 ;  /* 0x0000000270a67211 */ /* 0x000fe400078c08ff */
[----:B------:R-:W-:-:S02]  /*112c0*/  PRMT R113, R113, 0x7632, R113 ;  /* 0x0000763271717816 */ /* 0x000fc40000000071 */
[-C--:B------:R-:W-:Y:S02]  /*112d0*/  LEA.HI.X.SX32 R167, R112, R3.reuse, 0x1, P6 ;  /* 0x0000000370a77211 */ /* 0x080fe400030f0eff */
[C---:B------:R-:W-:Y:S02]  /*112e0*/  LEA R170, P6, R100.reuse, R2, 0x1 ;  /* 0x0000000264aa7211 */ /* 0x040fe400078c08ff */
[----:B------:R-:W-:Y:S01]  /*112f0*/  LEA R112, R195, R108, 0x2 ;  /* 0x0000006cc3707211 */ /* 0x000fe200078e10ff */
[----:B------:R0:W-:Y:S01]  /*11300*/  STG.E.U16 [R168.64], R113 ;  /* 0x00000071a8007986 */ /* 0x0001e2000c101506 */
[----:B------:R-:W-:-:S03]  /*11310*/  LEA.HI.X.SX32 R171, R100, R3, 0x1, P6 ;  /* 0x0000000364ab7211 */ /* 0x000fc600030f0eff */
[----:B------:R-:W-:Y:S01]  /*11320*/  IMAD R100, R195, 0x4, R112 ;  /* 0x00000004c3647824 */ /* 0x000fe200078e0270 */
[----:B0-----:R-:W-:-:S04]  /*11330*/  LEA R168, P3, R116, R2, 0x1 ;  /* 0x0000000274a87211 */ /* 0x001fc800078608ff */
[-C--:B------:R-:W-:Y:S02]  /*11340*/  LEA.HI.X.SX32 R169, R116, R3.reuse, 0x1, P3 ;  /* 0x0000000374a97211 */ /* 0x080fe400018f0eff */
[C---:B------:R-:W-:Y:S02]  /*11350*/  LEA R172, P3, R108.reuse, R2, 0x1 ;  /* 0x000000026cac7211 */ /* 0x040fe400078608ff */
[C---:B------:R-:W-:Y:S02]  /*11360*/  LEA R116, R195.reuse, R100, 0x2 ;  /* 0x00000064c3747211 */ /* 0x040fe400078e10ff */
[----:B------:R-:W-:Y:S02]  /*11370*/  LEA.HI.X.SX32 R173, R108, R3, 0x1, P3 ;  /* 0x000000036cad7211 */ /* 0x000fe400018f0eff */
[----:B------:R-:W-:Y:S02]  /*11380*/  LEA R174, P6, R112, R2, 0x1 ;  /* 0x0000000270ae7211 */ /* 0x000fe400078c08ff */
[----:B------:R-:W-:-:S02]  /*11390*/  LEA R108, R195, R116, 0x2 ;  /* 0x00000074c36c7211 */ /* 0x000fc400078e10ff */
[----:B------:R-:W-:Y:S02]  /*113a0*/  IADD3 R104, R243, -0x3f3504f3, RZ ;  /* 0xc0cafb0df3687810 */ /* 0x000fe40007ffe0ff */
[-C--:B------:R-:W-:Y:S01]  /*113b0*/  LEA.HI.X.SX32 R175, R112, R3.reuse, 0x1, P6 ;  /* 0x0000000370af7211 */ /* 0x080fe200030f0eff */
[----:B------:R-:W-:Y:S01]  /*113c0*/  IMAD R112, R195, 0x4, R108 ;  /* 0x00000004c3707824 */ /* 0x000fe200078e026c */
[----:B------:R-:W-:Y:S02]  /*113d0*/  LOP3.LUT R104, R104, 0xff800000, RZ, 0xc0, !PT ;  /* 0xff80000068687812 */ /* 0x000fe400078ec0ff */
[-C--:B------:R-:W-:Y:S02]  /*113e0*/  LEA R176, P3, R100, R2.reuse, 0x1 ;  /* 0x0000000264b07211 */ /* 0x080fe400078608ff */
[----:B------:R-:W-:Y:S01]  /*113f0*/  LEA R178, P6, R116, R2, 0x1 ;  /* 0x0000000274b27211 */ /* 0x000fe200078c08ff */
[----:B------:R-:W-:Y:S01]  /*11400*/  IMAD.IADD R113, R243, 0x1, -R104 ;  /* 0x00000001f3717824 */ /* 0x000fe200078e0a68 */
[----:B------:R-:W-:-:S02]  /*11410*/  LEA.HI.X.SX32 R177, R100, R3, 0x1, P3 ;  /* 0x0000000364b17211 */ /* 0x000fc400018f0eff */
[-C--:B------:R-:W-:Y:S02]  /*11420*/  LEA.HI.X.SX32 R179, R116, R3.reuse, 0x1, P6 ;  /* 0x0000000374b37211 */ /* 0x080fe400030f0eff */
[C---:B------:R-:W-:Y:S02]  /*11430*/  LEA R180, P3, R108.reuse, R2, 0x1 ;  /* 0x000000026cb47211 */ /* 0x040fe400078608ff */
[----:B------:R-:W-:Y:S01]  /*11440*/  LEA R116, R195, R112, 0x2 ;  /* 0x00000070c3747211 */ /* 0x000fe200078e10ff */
[----:B------:R-:W-:Y:S01]  /*11450*/  FADD R113, R113, -1 ;  /* 0xbf80000071717421 */ /* 0x000fe20000000000 */
[----:B------:R-:W-:Y:S02]  /*11460*/  MOV R96, 0x3dc6b27f ;  /* 0x3dc6b27f00607802 */ /* 0x000fe40000000f00 */
[----:B------:R-:W-:Y:S01]  /*11470*/  LEA.HI.X.SX32 R181, R108, R3, 0x1, P3 ;  /* 0x000000036cb57211 */ /* 0x000fe200018f0eff */
[----:B------:R-:W-:Y:S01]  /*11480*/  IMAD R108, R195, 0x4, R116 ;  /* 0x00000004c36c7824 */ /* 0x000fe200078e0274 */
[----:B------:R-:W-:Y:S01]  /*11490*/  LEA R182, P6, R112, R2, 0x1 ;  /* 0x0000000270b67211 */ /* 0x000fe200078c08ff */
[----:B------:R-:W-:Y:S01]  /*114a0*/  FFMA.FTZ R100, R113, R96, -0.16845393180847167969 ;  /* 0xbe2c7f3071647423 */ /* 0x000fe20000010060 */
[----:B------:R-:W-:-:S02]  /*114b0*/  LEA R184, P3, R116, R2, 0x1 ;  /* 0x0000000274b87211 */ /* 0x000fc400078608ff */
[-C--:B------:R-:W-:Y:S02]  /*114c0*/  LEA.HI.X.SX32 R183, R112, R3.reuse, 0x1, P6 ;  /* 0x0000000370b77211 */ /* 0x080fe400030f0eff */
[----:B------:R-:W-:Y:S01]  /*114d0*/  LEA R112, R195, R108, 0x2 ;  /* 0x0000006cc3707211 */ /* 0x000fe200078e10ff */
[----:B------:R-:W-:Y:S01]  /*114e0*/  FFMA.FTZ R100, R113, R100, 0.1716887056827545166 ;  /* 0x3e2fcf2a71647423 */ /* 0x000fe20000010064 */
[-C--:B------:R-:W-:Y:S02]  /*114f0*/  LEA.HI.X.SX32 R185, R116, R3.reuse, 0x1, P3 ;  /* 0x0000000374b97211 */ /* 0x080fe400018f0eff */
[C---:B------:R-:W-:Y:S01]  /*11500*/  LEA R186, P6, R108.reuse, R2, 0x1 ;  /* 0x000000026cba7211 */ /* 0x040fe200078c08ff */
[----:B------:R-:W-:Y:S02]  /*11510*/  IMAD R116, R195, 0x4, R112 ;  /* 0x00000004c3747824 */ /* 0x000fe400078e0270 */
[----:B------:R-:W-:Y:S01]  /*11520*/  FFMA.FTZ R100, R113, R100, -0.17900948226451873779 ;  /* 0xbe374e4371647423 */ /* 0x000fe20000010064 */
[----:B------:R-:W-:-:S02]  /*11530*/  LEA.HI.X.SX32 R187, R108, R3, 0x1, P6 ;  /* 0x000000036cbb7211 */ /* 0x000fc400030f0eff */
[C---:B------:R-:W-:Y:S01]  /*11540*/  LEA R188, P3, R112.reuse, R2, 0x1 ;  /* 0x0000000270bc7211 */ /* 0x040fe200078608ff */
[----:B------:R-:W-:Y:S01]  /*11550*/  FFMA.FTZ R100, R113, R100, 0.20512372255325317383 ;  /* 0x3e520bf471647423 */ /* 0x000fe20000010064 */
[----:B------:R-:W-:Y:S02]  /*11560*/  LEA R108, R195, R116, 0x2 ;  /* 0x00000074c36c7211 */ /* 0x000fe400078e10ff */
[-C--:B------:R-:W-:Y:S01]  /*11570*/  LEA.HI.X.SX32 R189, R112, R3.reuse, 0x1, P3 ;  /* 0x0000000370bd7211 */ /* 0x080fe200018f0eff */
[----:B------:R-:W-:Y:S01]  /*11580*/  FFMA.FTZ R100, R113, R100, -0.24046532809734344482 ;  /* 0xbe763c8b71647423 */ /* 0x000fe20000010064 */
[C---:B------:R-:W-:Y:S01]  /*11590*/  LEA R192, P3, R108.reuse, R2, 0x1 ;  /* 0x000000026cc07211 */ /* 0x040fe200078608ff */
[----:B------:R-:W-:Y:S02]  /*115a0*/  IMAD R112, R195, 0x4, R108 ;  /* 0x00000004c3707824 */ /* 0x000fe400078e026c */
[----:B------:R-:W-:Y:S01]  /*115b0*/  FFMA.FTZ R100, R113, R100, 0.28857114911079406738 ;  /* 0x3e93bf9971647423 */ /* 0x000fe20000010064 */
[----:B------:R-:W-:-:S02]  /*115c0*/  LEA.HI.X.SX32 R193, R108, R3, 0x1, P3 ;  /* 0x000000036cc17211 */ /* 0x000fc400018f0eff */
[C---:B------:R-:W-:Y:S02]  /*115d0*/  LEA R190, P6, R116.reuse, R2, 0x1 ;  /* 0x0000000274be7211 */ /* 0x040fe400078c08ff */
[----:B------:R-:W-:Y:S01]  /*115e0*/  LEA R108, R195, R112, 0x2 ;  /* 0x00000070c36c7211 */ /* 0x000fe200078e10ff */
[----:B------:R-:W-:Y:S01]  /*115f0*/  FFMA.FTZ R100, R113, R100, -0.36067417263984680176 ;  /* 0xbeb8aa4971647423 */ /* 0x000fe20000010064 */
[-C--:B------:R-:W-:Y:S02]  /*11600*/  LEA.HI.X.SX32 R191, R116, R3.reuse, 0x1, P6 ;  /* 0x0000000374bf7211 */ /* 0x080fe400030f0eff */
[C---:B------:R-:W-:Y:S01]  /*11610*/  LEA R194, P3, R112.reuse, R2, 0x1 ;  /* 0x0000000270c27211 */ /* 0x040fe200078608ff */
[----:B------:R-:W-:Y:S02]  /*11620*/  IMAD R116, R195, 0x4, R108 ;  /* 0x00000004c3747824 */ /* 0x000fe400078e026c */
[C---:B------:R-:W-:Y:S01]  /*11630*/  FFMA.FTZ R100, R113.reuse, R100, 0.48089820146560668945 ;  /* 0x3ef6384a71647423 */ /* 0x040fe20000010064 */
[----:B------:R-:W-:Y:S01]  /*11640*/  LEA.HI.X.SX32 R195, R112, R3, 0x1, P3 ;  /* 0x0000000370c37211 */ /* 0x000fe200018f0eff */
[----:B------:R-:W0:Y:S01]  /*11650*/  I2F R117, R104 ;  /* 0x0000006800757306 */ /* 0x000e220000201400 */
[----:B------:R-:W-:Y:S01]  /*11660*/  LEA R196, P3, R108, R2, 0x1 ;  /* 0x000000026cc47211 */ /* 0x000fe200078608ff */
[----:B------:R-:W-:Y:S01]  /*11670*/  FFMA.FTZ R100, R113, R100, -0.72134751081466674805 ;  /* 0xbf38aa3b71647423 */ /* 0x000fe20000010064 */
[----:B------:R-:W-:-:S02]  /*11680*/  LEA R198, P6, R116, R2, 0x1 ;  /* 0x0000000274c67211 */ /* 0x000fc400078c08ff */
[-C--:B------:R-:W-:Y:S01]  /*11690*/  LEA.HI.X.SX32 R197, R108, R3.reuse, 0x1, P3 ;  /* 0x000000036cc57211 */ /* 0x080fe200018f0eff */
[C---:B------:R-:W-:Y:S01]  /*116a0*/  FMUL R100, R113.reuse, R100 ;  /* 0x0000006471647220 */ /* 0x040fe20000400000 */
[----:B------:R-:W-:Y:S02]  /*116b0*/  LEA.HI.X.SX32 R199, R116, R3, 0x1, P6 ;  /* 0x0000000374c77211 */ /* 0x000fe400030f0eff */
[----:B------:R-:W-:Y:S01]  /*116c0*/  IADD3 R3, R242, -0x3f3504f3, RZ ;  /* 0xc0cafb0df2037810 */ /* 0x000fe20007ffe0ff */
[----:B------:R-:W-:-:S03]  /*116d0*/  FMUL R100, R113, R100 ;  /* 0x0000006471647220 */ /* 0x000fc60000400000 */
[----:B------:R-:W-:Y:S01]  /*116e0*/  LOP3.LUT R3, R3, 0xff800000, RZ, 0xc0, !PT ;  /* 0xff80000003037812 */ /* 0x000fe200078ec0ff */
[----:B------:R-:W-:Y:S01]  /*116f0*/  FFMA.FTZ R121, R113, 1.4426950216293334961, R100 ;  /* 0x3fb8aa3b71797823 */ /* 0x000fe20000010064 */
[----:B------:R-:W-:Y:S02]  /*11700*/  FSEL R2, RZ, -23, P4 ;  /* 0xc1b80000ff027808 */ /* 0x000fe40002000000 */
[----:B------:R-:W-:-:S03]  /*11710*/  IADD3 R113, R242, -R3, RZ ;  /* 0x80000003f2717210 */ /* 0x000fc60007ffe0ff */
[----:B0-----:R-:W-:Y:S02]  /*11720*/  FFMA.FTZ R2, R117, 1.1920928955078125e-07, R2 ;  /* 0x3400000075027823 */ /* 0x001fe40000010002 */
[----:B------:R-:W-:Y:S01]  /*11730*/  FADD R113, R113, -1 ;  /* 0xbf80000071717421 */ /* 0x000fe20000000000 */
[----:B------:R-:W-:Y:S01]  /*11740*/  ISETP.GE.U32.AND P3, PT, R243, 0x7f800000, PT ;  /* 0x7f800000f300780c */ /* 0x000fe20003f66070 */
[----:B------:R-:W-:Y:S02]  /*11750*/  FADD R100, R2, R121 ;  /* 0x0000007902647221 */ /* 0x000fe40000000000 */
[----:B------:R-:W-:-:S04]  /*11760*/  FFMA.FTZ R2, R113, R96, -0.16845393180847167969 ;  /* 0xbe2c7f3071027423 */ /* 0x000fc80000010060 */
[----:B------:R-:W-:-:S04]  /*11770*/  FFMA.FTZ R2, R113, R2, 0.1716887056827545166 ;  /* 0x3e2fcf2a71027423 */ /* 0x000fc80000010002 */
[C---:B------:R-:W-:Y:S02]  /*11780*/  FFMA.FTZ R2, R113.reuse, R2, -0.17900948226451873779 ;  /* 0xbe374e4371027423 */ /* 0x040fe40000010002 */
[----:B------:R-:W-:Y:S02]  /*11790*/  @P3 IMAD.MOV.U32 R104, RZ, RZ, 0x7f800000 ;  /* 0x7f800000ff683424 */ /* 0x000fe400078e00ff */
[----:B------:R-:W-:Y:S01]  /*117a0*/  FFMA.FTZ R2, R113, R2, 0.20512372255325317383 ;  /* 0x3e520bf471027423 */ /* 0x000fe20000010002 */
[----:B------:R-:W-:Y:S01]  /*117b0*/  IADD3 R108, R241, -0x3f3504f3, RZ ;  /* 0xc0cafb0df16c7810 */ /* 0x000fe20007ffe0ff */
[----:B------:R-:W-:Y:S02]  /*117c0*/  @P3 FFMA.FTZ R100, R243, R104, +INF ;  /* 0x7f800000f3643423 */ /* 0x000fe40000010068 */
[----:B------:R-:W-:Y:S01]  /*117d0*/  FFMA.FTZ R104, R113, R2, -0.24046532809734344482 ;  /* 0xbe763c8b71687423 */ /* 0x000fe20000010002 */
[----:B------:R-:W-:-:S03]  /*117e0*/  LOP3.LUT R2, R108, 0xff800000, RZ, 0xc0, !PT ;  /* 0xff8000006c027812 */ /* 0x000fc600078ec0ff */
[----:B------:R-:W-:Y:S01]  /*117f0*/  FFMA.FTZ R104, R113, R104, 0.28857114911079406738 ;  /* 0x3e93bf9971687423 */ /* 0x000fe20000010068 */
[----:B------:R-:W-:-:S03]  /*11800*/  IADD3 R117, R241, -R2, RZ ;  /* 0x80000002f1757210 */ /* 0x000fc60007ffe0ff */
[----:B------:R-:W-:Y:S02]  /*11810*/  FFMA.FTZ R104, R113, R104, -0.36067417263984680176 ;  /* 0xbeb8aa4971687423 */ /* 0x000fe40000010068 */
[----:B------:R-:W-:Y:S02]  /*11820*/  FADD R117, R117, -1 ;  /* 0xbf80000075757421 */ /* 0x000fe40000000000 */
[----:B------:R-:W-:Y:S02]  /*11830*/  FFMA.FTZ R104, R113, R104, 0.48089820146560668945 ;  /* 0x3ef6384a71687423 */ /* 0x000fe40000010068 */
[----:B------:R-:W-:Y:S02]  /*11840*/  FFMA.FTZ R108, R117, R96, -0.16845393180847167969 ;  /* 0xbe2c7f30756c7423 */ /* 0x000fe40000010060 */
[----:B------:R-:W-:Y:S02]  /*11850*/  FFMA.FTZ R104, R113, R104, -0.72134751081466674805 ;  /* 0xbf38aa3b71687423 */ /* 0x000fe40000010068 */
[----:B------:R-:W-:-:S02]  /*11860*/  FFMA.FTZ R108, R117, R108, 0.1716887056827545166 ;  /* 0x3e2fcf2a756c7423 */ /* 0x000fc4000001006c */
[----:B------:R-:W-:Y:S02]  /*11870*/  FMUL R104, R113, R104 ;  /* 0x0000006871687220 */ /* 0x000fe40000400000 */
[----:B------:R-:W-:Y:S02]  /*11880*/  FFMA.FTZ R108, R117, R108, -0.17900948226451873779 ;  /* 0xbe374e43756c7423 */ /* 0x000fe4000001006c */
[----:B------:R-:W-:Y:S02]  /*11890*/  FMUL R104, R113, R104 ;  /* 0x0000006871687220 */ /* 0x000fe40000400000 */
[----:B------:R-:W-:Y:S02]  /*118a0*/  FFMA.FTZ R108, R117, R108, 0.20512372255325317383 ;  /* 0x3e520bf4756c7423 */ /* 0x000fe4000001006c */
[----:B------:R-:W-:Y:S01]  /*118b0*/  FFMA.FTZ R104, R113, 1.4426950216293334961, R104 ;  /* 0x3fb8aa3b71687823 */ /* 0x000fe20000010068 */
[----:B------:R-:W-:Y:S01]  /*118c0*/  IADD3 R113, R240, -0x3f3504f3, RZ ;  /* 0xc0cafb0df0717810 */ /* 0x000fe20007ffe0ff */
[----:B------:R-:W-:-:S03]  /*118d0*/  FFMA.FTZ R108, R117, R108, -0.24046532809734344482 ;  /* 0xbe763c8b756c7423 */ /* 0x000fc6000001006c */
[----:B------:R-:W-:Y:S01]  /*118e0*/  LOP3.LUT R113, R113, 0xff800000, RZ, 0xc0, !PT ;  /* 0xff80000071717812 */ /* 0x000fe200078ec0ff */
[----:B------:R-:W-:-:S04]  /*118f0*/  FFMA.FTZ R108, R117, R108, 0.28857114911079406738 ;  /* 0x3e93bf99756c7423 */ /* 0x000fc8000001006c */
[----:B------:R-:W-:Y:S02]  /*11900*/  IMAD.IADD R121, R240, 0x1, -R113 ;  /* 0x00000001f0797824 */ /* 0x000fe400078e0a71 */
[----:B------:R-:W-:Y:S02]  /*11910*/  FFMA.FTZ R108, R117, R108, -0.36067417263984680176 ;  /* 0xbeb8aa49756c7423 */ /* 0x000fe4000001006c */
[----:B------:R-:W-:Y:S02]  /*11920*/  FADD R121, R121, -1 ;  /* 0xbf80000079797421 */ /* 0x000fe40000000000 */
[----:B------:R-:W-:Y:S02]  /*11930*/  FFMA.FTZ R108, R117, R108, 0.48089820146560668945 ;  /* 0x3ef6384a756c7423 */ /* 0x000fe4000001006c */
[----:B------:R-:W-:Y:S02]  /*11940*/  FFMA.FTZ R96, R121, R96, -0.16845393180847167969 ;  /* 0xbe2c7f3079607423 */ /* 0x000fe40000010060 */
[----:B------:R-:W-:-:S02]  /*11950*/  FFMA.FTZ R108, R117, R108, -0.72134751081466674805 ;  /* 0xbf38aa3b756c7423 */ /* 0x000fc4000001006c */
[----:B------:R-:W-:Y:S01]  /*11960*/  FFMA.FTZ R96, R121, R96, 0.1716887056827545166 ;  /* 0x3e2fcf2a79607423 */ /* 0x000fe20000010060 */
[----:B------:R-:W0:Y:S01]  /*11970*/  I2F R3, R3 ;  /* 0x0000000300037306 */ /* 0x000e220000201400 */
[----:B------:R-:W-:Y:S02]  /*11980*/  FMUL R108, R117, R108 ;  /* 0x0000006c756c7220 */ /* 0x000fe40000400000 */
[----:B------:R-:W-:Y:S02]  /*11990*/  FFMA.FTZ R96, R121, R96, -0.17900948226451873779 ;  /* 0xbe374e4379607423 */ /* 0x000fe40000010060 */
[----:B------:R-:W-:Y:S02]  /*119a0*/  FMUL R108, R117, R108 ;  /* 0x0000006c756c7220 */ /* 0x000fe40000400000 */
[----:B------:R-:W-:Y:S01]  /*119b0*/  FFMA.FTZ R96, R121, R96, 0.20512372255325317383 ;  /* 0x3e520bf479607423 */ /* 0x000fe20000010060 */
[----:B------:R-:W1:Y:S01]  /*119c0*/  I2F R2, R2 ;  /* 0x0000000200027306 */ /* 0x000e620000201400 */
[----:B------:R-:W-:-:S02]  /*119d0*/  FFMA.FTZ R117, R117, 1.4426950216293334961, R108 ;  /* 0x3fb8aa3b75757823 */ /* 0x000fc4000001006c */
[----:B------:R-:W-:Y:S01]  /*119e0*/  FFMA.FTZ R108, R121, R96, -0.24046532809734344482 ;  /* 0xbe763c8b796c7423 */ /* 0x000fe20000010060 */
[----:B------:R-:W-:Y:S02]  /*119f0*/  FSEL R96, RZ, -23, P2 ;  /* 0xc1b80000ff607808 */ /* 0x000fe40001000000 */
[----:B------:R-:W-:Y:S02]  /*11a00*/  ISETP.GE.U32.AND P2, PT, R242, 0x7f800000, PT ;  /* 0x7f800000f200780c */ /* 0x000fe40003f46070 */
[----:B------:R-:W-:Y:S01]  /*11a10*/  FSETP.NEU.AND P3, PT, R243, RZ, PT ;  /* 0x000000fff300720b */ /* 0x000fe20003f6d000 */
[----:B0-----:R-:W-:Y:S01]  /*11a20*/  FFMA.FTZ R243, R3, 1.1920928955078125e-07, R96 ;  /* 0x3400000003f37823 */ /* 0x001fe20000010060 */
[----:B------:R-:W-:-:S03]  /*11a30*/  FSEL R3, RZ, -23, P1 ;  /* 0xc1b80000ff037808 */ /* 0x000fc60000800000 */
[----:B------:R-:W-:Y:S02]  /*11a40*/  FADD R96, R243, R104 ;  /* 0x00000068f3607221 */ /* 0x000fe40000000000 */
[----:B------:R-:W0:Y:S01]  /*11a50*/  I2F R104, R113 ;  /* 0x0000007100687306 */ /* 0x000e220000201400 */
[----:B-1----:R-:W-:Y:S01]  /*11a60*/  FFMA.FTZ R2, R2, 1.1920928955078125e-07, R3 ;  /* 0x3400000002027823 */ /* 0x002fe20000010003 */
[----:B------:R-:W-:Y:S02]  /*11a70*/  ISETP.GE.U32.AND P4, PT, R241, 0x7f800000, PT ;  /* 0x7f800000f100780c */ /* 0x000fe40003f86070 */
[----:B------:R-:W-:Y:S01]  /*11a80*/  @P2 MOV R3, 0x7f800000 ;  /* 0x7f80000000032802 */ /* 0x000fe20000000f00 */
[----:B------:R-:W-:Y:S01]  /*11a90*/  FADD R2, R2, R117 ;  /* 0x0000007502027221 */ /* 0x000fe20000000000 */
[----:B------:R-:W-:Y:S02]  /*11aa0*/  PRMT R109, R109, 0x7632, R109 ;  /* 0x000076326d6d7816 */ /* 0x000fe4000000006d */
[----:B------:R-:W-:Y:S01]  /*11ab0*/  PRMT R105, R105, 0x7632, R105 ;  /* 0x0000763269697816 */ /* 0x000fe20000000069 */
[----:B------:R-:W-:Y:S01]  /*11ac0*/  @P2 FFMA.FTZ R96, R242, R3, +INF ;  /* 0x7f800000f2602423 */ /* 0x000fe20000010003 */
[----:B------:R-:W-:Y:S01]  /*11ad0*/  FSEL R3, RZ, -23, P0 ;  /* 0xc1b80000ff037808 */ /* 0x000fe20000000000 */
[----:B------:R-:W-:Y:S01]  /*11ae0*/  FFMA.FTZ R108, R121, R108, 0.28857114911079406738 ;  /* 0x3e93bf99796c7423 */ /* 0x000fe2000001006c */
[----:B------:R-:W-:-:S02]  /*11af0*/  PRMT R117, R101, 0x7632, R117 ;  /* 0x0000763265757816 */ /* 0x000fc40000000075 */
[----:B------:R-:W-:Y:S01]  /*11b00*/  PRMT R116, R97, 0x7632, R116 ;  /* 0x0000763261747816 */ /* 0x000fe20000000074 */
[----:B------:R-:W-:Y:S01]  /*11b10*/  STG.E.U16 [R236.64], R109 ;  /* 0x0000006dec007986 */ /* 0x000fe2000c101506 */
[----:B0-----:R-:W-:Y:S02]  /*11b20*/  FFMA.FTZ R3, R104, 1.1920928955078125e-07, R3 ;  /* 0x3400000068037823 */ /* 0x001fe40000010003 */
[----:B------:R-:W-:Y:S01]  /*11b30*/  FFMA.FTZ R108, R121, R108, -0.36067417263984680176 ;  /* 0xbeb8aa49796c7423 */ /* 0x000fe2000001006c */
[----:B------:R-:W-:Y:S01]  /*11b40*/  STG.E.U16 [R230.64], R105 ;  /* 0x00000069e6007986 */ /* 0x000fe2000c101506 */
[----:B------:R-:W-:-:S03]  /*11b50*/  @P4 IMAD.MOV.U32 R104, RZ, RZ, 0x7f800000 ;  /* 0x7f800000ff684424 */ /* 0x000fc600078e00ff */
[----:B------:R-:W-:Y:S01]  /*11b60*/  STG.E.U16 [R234.64], R117 ;  /* 0x00000075ea007986 */ /* 0x000fe2000c101506 */
[----:B------:R-:W-:-:S03]  /*11b70*/  FFMA.FTZ R108, R121, R108, 0.48089820146560668945 ;  /* 0x3ef6384a796c7423 */ /* 0x000fc6000001006c */
[----:B------:R-:W-:Y:S01]  /*11b80*/  STG.E.U16 [R232.64], R116 ;  /* 0x00000074e8007986 */ /* 0x000fe2000c101506 */
[----:B------:R-:W-:-:S03]  /*11b90*/  @P4 FFMA.FTZ R2, R241, R104, +INF ;  /* 0x7f800000f1024423 */ /* 0x000fc60000010068 */
[----:B------:R0:W-:Y:S01]  /*11ba0*/  STG.E.U16 [R228.64], R94 ;  /* 0x0000005ee4007986 */ /* 0x0001e2000c101506 */
[----:B------:R-:W-:-:S03]  /*11bb0*/  PRMT R104, R94, 0x7632, R104 ;  /* 0x000076325e687816 */ /* 0x000fc60000000068 */
[----:B------:R-:W-:Y:S01]  /*11bc0*/  STG.E.U16 [R222.64], R118 ;  /* 0x00000076de007986 */ /* 0x000fe2000c101506 */
[----:B------:R-:W-:-:S03]  /*11bd0*/  PRMT R97, R118, 0x7632, R97 ;  /* 0x0000763276617816 */ /* 0x000fc60000000061 */
[----:B------:R-:W-:Y:S01]  /*11be0*/  STG.E.U16 [R220.64], R122 ;  /* 0x0000007adc007986 */ /* 0x000fe2000c101506 */
[----:B------:R-:W-:-:S03]  /*11bf0*/  ISETP.GE.U32.AND P2, PT, R240, 0x7f800000, PT ;  /* 0x7f800000f000780c */ /* 0x000fc60003f46070 */
[----:B------:R-:W-:Y:S01]  /*11c00*/  STG.E.U16 [R218.64], R114 ;  /* 0x00000072da007986 */ /* 0x000fe2000c101506 */
[----:B0-----:R-:W-:Y:S01]  /*11c10*/  PRMT R94, R122, 0x7632, R94 ;  /* 0x000076327a5e7816 */ /* 0x001fe2000000005e */
[----:B------:R-:W-:Y:S02]  /*11c20*/  FFMA.FTZ R108, R121, R108, -0.72134751081466674805 ;  /* 0xbf38aa3b796c7423 */ /* 0x000fe4000001006c */
[----:B------:R0:W-:Y:S01]  /*11c30*/  STG.E.U16 [R216.64], R110 ;  /* 0x0000006ed8007986 */ /* 0x0001e2000c101506 */
[----:B------:R-:W-:-:S03]  /*11c40*/  PRMT R101, R114, 0x7632, R101 ;  /* 0x0000763272657816 */ /* 0x000fc60000000065 */
[----:B------:R1:W-:Y:S04]  /*11c50*/  STG.E.U16 [R214.64], R106 ;  /* 0x0000006ad6007986 */ /* 0x0003e8000c101506 */
[----:B------:R2:W-:Y:S01]  /*11c60*/  STG.E.U16 [R212.64], R102 ;  /* 0x00000066d4007986 */ /* 0x0005e2000c101506 */
[----:B------:R-:W-:-:S03]  /*11c70*/  FMUL R108, R121, R108 ;  /* 0x0000006c796c7220 */ /* 0x000fc60000400000 */
[----:B------:R3:W-:Y:S01]  /*11c80*/  STG.E.U16 [R210.64], R98 ;  /* 0x00000062d2007986 */ /* 0x0007e2000c101506 */
[----:B0-----:R-:W-:-:S03]  /*11c90*/  PRMT R110, R110, 0x7632, R110 ;  /* 0x000076326e6e7816 */ /* 0x001fc6000000006e */
[----:B------:R-:W-:Y:S01]  /*11ca0*/  STG.E.U16 [R208.64], R104 ;  /* 0x00000068d0007986 */ /* 0x000fe2000c101506 */
[----:B-1----:R-:W-:-:S03]  /*11cb0*/  PRMT R106, R106, 0x7632, R106 ;  /* 0x000076326a6a7816 */ /* 0x002fc6000000006a */
[----:B------:R-:W-:Y:S01]  /*11cc0*/  STG.E.U16 [R206.64], R97 ;  /* 0x00000061ce007986 */ /* 0x000fe2000c101506 */
[----:B--2---:R-:W-:-:S03]  /*11cd0*/  PRMT R102, R102, 0x7632, R102 ;  /* 0x0000763266667816 */ /* 0x004fc60000000066 */
[----:B------:R-:W-:Y:S01]  /*11ce0*/  STG.E.U16 [R204.64], R94 ;  /* 0x0000005ecc007986 */ /* 0x000fe2000c101506 */
[----:B---3--:R-:W-:-:S03]  /*11cf0*/  PRMT R98, R98, 0x7632, R98 ;  /* 0x0000763262627816 */ /* 0x008fc60000000062 */
[----:B------:R0:W-:Y:S01]  /*11d00*/  STG.E.U16 [R202.64], R101 ;  /* 0x00000065ca007986 */ /* 0x0001e2000c101506 */
[----:B------:R-:W-:-:S03]  /*11d10*/  FMUL R108, R121, R108 ;  /* 0x0000006c796c7220 */ /* 0x000fc60000400000 */
[----:B------:R-:W-:Y:S04]  /*11d20*/  STG.E.U16 [R200.64], R110 ;  /* 0x0000006ec8007986 */ /* 0x000fe8000c101506 */
[----:B------:R-:W-:Y:S04]  /*11d30*/  STG.E.U16 [R132.64], R106 ;  /* 0x0000006a84007986 */ /* 0x000fe8000c101506 */
[----:B------:R-:W-:Y:S01]  /*11d40*/  STG.E.U16 [R138.64], R102 ;  /* 0x000000668a007986 */ /* 0x000fe2000c101506 */
[----:B------:R-:W-:-:S03]  /*11d50*/  FFMA.FTZ R108, R121, 1.4426950216293334961, R108 ;  /* 0x3fb8aa3b796c7823 */ /* 0x000fc6000001006c */
[----:B------:R-:W-:Y:S01]  /*11d60*/  STG.E.U16 [R134.64], R98 ;  /* 0x0000006286007986 */ /* 0x000fe2000c101506 */
[----:B------:R-:W-:-:S03]  /*11d70*/  @P2 MOV R113, 0x7f800000 ;  /* 0x7f80000000712802 */ /* 0x000fc60000000f00 */
[----:B------:R1:W-:Y:S01]  /*11d80*/  STG.E.U16 [R130.64], R95 ;  /* 0x0000005f82007986 */ /* 0x0003e2000c101506 */
[----:B0-----:R-:W-:-:S03]  /*11d90*/  PRMT R101, R123, 0x7632, R101 ;  /* 0x000076327b657816 */ /* 0x001fc60000000065 */
[----:B------:R-:W-:Y:S01]  /*11da0*/  STG.E.U16 [R124.64], R119 ;  /* 0x000000777c007986 */ /* 0x000fe2000c101506 */
[----:B------:R-:W-:-:S03]  /*11db0*/  PRMT R94, R119, 0x7632, R94 ;  /* 0x00007632775e7816 */ /* 0x000fc6000000005e */
[----:B------:R-:W-:Y:S01]  /*11dc0*/  STG.E.U16 [R126.64], R123 ;  /* 0x0000007b7e007986 */ /* 0x000fe2000c101506 */
[----:B------:R-:W-:-:S03]  /*11dd0*/  FADD R3, R3, R108 ;  /* 0x0000006c03037221 */ /* 0x000fc60000000000 */
[----:B------:R-:W0:Y:S01]  /*11de0*/  LDS.128 R124, [R0] ;  /* 0x00000000007c7984 */ /* 0x000e220000000c00 */
[----:B------:R-:W-:-:S03]  /*11df0*/  @P2 FFMA.FTZ R3, R240, R113, +INF ;  /* 0x7f800000f0032423 */ /* 0x000fc60000010071 */
[----:B------:R-:W2:Y:S01]  /*11e00*/  LDS.128 R120, [R238] ;  /* 0x00000000ee787984 */ /* 0x000ea20000000c00 */
[----:B------:R-:W-:-:S03]  /*11e10*/  PRMT R97, R95, 0x7632, R97 ;  /* 0x000076325f617816 */ /* 0x000fc60000000061 */
[----:B------:R-:W3:Y:S01]  /*11e20*/  LDS.128 R116, [R0+0x400] ;  /* 0x0004000000747984 */ /* 0x000ee20000000c00 */
[----:B------:R-:W-:-:S03]  /*11e30*/  PRMT R104, R115, 0x7632, R104 ;  /* 0x0000763273687816 */ /* 0x000fc60000000068 */
[----:B------:R-:W-:Y:S01]  /*11e40*/  STG.E.U16 [R128.64], R115 ;  /* 0x0000007380007986 */ /* 0x000fe2000c101506 */
[----:B-1----:R-:W-:-:S03]  /*11e50*/  PRMT R95, R111, 0x7632, R95 ;  /* 0x000076326f5f7816 */ /* 0x002fc6000000005f */
[----:B------:R-:W1:Y:S04]  /*11e60*/  LDS.128 R132, [R238+0x400] ;  /* 0x00040000ee847984 */ /* 0x000e680000000c00 */
[----:B------:R-:W4:Y:S04]  /*11e70*/  LDS.128 R128, [R0+0x800] ;  /* 0x0008000000807984 */ /* 0x000f280000000c00 */
[----:B------:R-:W0:Y:S04]  /*11e80*/  LDS.128 R112, [R238+0x800] ;  /* 0x00080000ee707984 */ /* 0x000e280000000c00 */
[----:B------:R-:W-:Y:S04]  /*11e90*/  STG.E.U16 [R136.64], R111 ;  /* 0x0000006f88007986 */ /* 0x000fe8000c101506 */
[----:B------:R-:W0:Y:S04]  /*11ea0*/  LDS.128 R108, [R0+0xc00] ;  /* 0x000c0000006c7984 */ /* 0x000e280000000c00 */
[----:B------:R-:W0:Y:S01]  /*11eb0*/  LDS.128 R136, [R238+0xc00] ;  /* 0x000c0000ee887984 */ /* 0x000e220000000c00 */
[----:B------:R-:W-:-:S03]  /*11ec0*/  PRMT R98, R107, 0x7632, R98 ;  /* 0x000076326b627816 */ /* 0x000fc60000000062 */
[----:B------:R2:W-:Y:S04]  /*11ed0*/  STG.E.U16 [R4.64], R107 ;  /* 0x0000006b04007986 */ /* 0x0005e8000c101506 */
[----:B------:R1:W-:Y:S04]  /*11ee0*/  STG.E.U16 [R6.64], R103 ;  /* 0x0000006706007986 */ /* 0x0003e8000c101506 */
[----:B------:R-:W-:Y:S04]  /*11ef0*/  STG.E.U16 [R8.64], R99 ;  /* 0x0000006308007986 */ /* 0x000fe8000c101506 */
[----:B------:R-:W-:Y:S01]  /*11f00*/  STG.E.U16 [R10.64], R97 ;  /* 0x000000610a007986 */ /* 0x000fe2000c101506 */
[----:B--2---:R-:W-:-:S03]  /*11f10*/  PRMT R5, R103, 0x7632, R5 ;  /* 0x0000763267057816 */ /* 0x004fc60000000005 */
[----:B------:R-:W-:Y:S01]  /*11f20*/  STG.E.U16 [R12.64], R94 ;  /* 0x0000005e0c007986 */ /* 0x000fe2000c101506 */
[----:B-1----:R-:W-:-:S03]  /*11f30*/  PRMT R7, R99, 0x7632, R7 ;  /* 0x0000763263077816 */ /* 0x002fc60000000007 */
[----:B------:R-:W-:Y:S04]  /*11f40*/  STG.E.U16 [R14.64], R101 ;  /* 0x000000650e007986 */ /* 0x000fe8000c101506 */
[----:B------:R-:W-:Y:S04]  /*11f50*/  STG.E.U16 [R16.64], R104 ;  /* 0x0000006810007986 */ /* 0x000fe8000c101506 */
[----:B------:R-:W-:Y:S04]  /*11f60*/  STG.E.U16 [R18.64], R95 ;  /* 0x0000005f12007986 */ /* 0x000fe8000c101506 */
[----:B------:R1:W-:Y:S04]  /*11f70*/  STG.E.U16 [R20.64], R98 ;  /* 0x0000006214007986 */ /* 0x0003e8000c101506 */
[----:B------:R2:W-:Y:S04]  /*11f80*/  STG.E.U16 [R22.64], R5 ;  /* 0x0000000516007986 */ /* 0x0005e8000c101506 */
[----:B------:R3:W-:Y:S04]  /*11f90*/  STG.E.U16 [R24.64], R7 ;  /* 0x0000000718007986 */ /* 0x0007e8000c101506 */
[----:B0-----:R0:W-:Y:S01]  /*11fa0*/  STG.E.U16 [R26.64], R124 ;  /* 0x0000007c1a007986 */ /* 0x0011e2000c101506 */
[----:B-1----:R-:W-:-:S03]  /*11fb0*/  PRMT R21, R124, 0x7632, R21 ;  /* 0x000076327c157816 */ /* 0x002fc60000000015 */
[----:B------:R1:W-:Y:S01]  /*11fc0*/  STG.E.U16 [R28.64], R120 ;  /* 0x000000781c007986 */ /* 0x0003e2000c101506 */
[----:B--2---:R-:W-:-:S03]  /*11fd0*/  PRMT R22, R120, 0x7632, R22 ;  /* 0x0000763278167816 */ /* 0x004fc60000000016 */
[----:B---3--:R-:W-:Y:S01]  /*11fe0*/  STG.E.U16 [R30.64], R116 ;  /* 0x000000741e007986 */ /* 0x008fe2000c101506 */
[----:B------:R-:W-:-:S03]  /*11ff0*/  PRMT R23, R116, 0x7632, R23 ;  /* 0x0000763274177816 */ /* 0x000fc60000000017 */
[----:B------:R-:W-:Y:S01]  /*12000*/  STG.E.U16 [R32.64], R132 ;  /* 0x0000008420007986 */ /* 0x000fe2000c101506 */
[----:B------:R-:W-:-:S03]  /*12010*/  PRMT R24, R132, 0x7632, R24 ;  /* 0x0000763284187816 */ /* 0x000fc60000000018 */
[----:B----4-:R-:W-:Y:S01]  /*12020*/  STG.E.U16 [R34.64], R128 ;  /* 0x0000008022007986 */ /* 0x010fe2000c101506 */
[----:B------:R-:W-:-:S03]  /*12030*/  PRMT R25, R128, 0x7632, R25 ;  /* 0x0000763280197816 */ /* 0x000fc60000000019 */
[----:B------:R2:W-:Y:S01]  /*12040*/  STG.E.U16 [R36.64], R112 ;  /* 0x0000007024007986 */ /* 0x0005e2000c101506 */
[----:B0-----:R-:W-:-:S03]  /*12050*/  PRMT R26, R112, 0x7632, R26 ;  /* 0x00007632701a7816 */ /* 0x001fc6000000001a */
[----:B------:R0:W-:Y:S01]  /*12060*/  STG.E.U16 [R38.64], R108 ;  /* 0x0000006c26007986 */ /* 0x0001e2000c101506 */
[----:B------:R-:W-:-:S03]  /*12070*/  PRMT R27, R108, 0x7632, R27 ;  /* 0x000076326c1b7816 */ /* 0x000fc6000000001b */
[----:B------:R3:W-:Y:S01]  /*12080*/  STG.E.U16 [R40.64], R136 ;  /* 0x0000008828007986 */ /* 0x0007e2000c101506 */
[----:B-1----:R-:W-:-:S03]  /*12090*/  PRMT R28, R136, 0x7632, R28 ;  /* 0x00007632881c7816 */ /* 0x002fc6000000001c */
[----:B------:R1:W-:Y:S04]  /*120a0*/  STG.E.U16 [R42.64], R21 ;  /* 0x000000152a007986 */ /* 0x0003e8000c101506 */
[----:B------:R4:W-:Y:S04]  /*120b0*/  STG.E.U16 [R44.64], R22 ;  /* 0x000000162c007986 */ /* 0x0009e8000c101506 */
[----:B------:R-:W-:Y:S04]  /*120c0*/  STG.E.U16 [R46.64], R23 ;  /* 0x000000172e007986 */ /* 0x000fe8000c101506 */
[----:B------:R-:W-:Y:S04]  /*120d0*/  STG.E.U16 [R48.64], R24 ;  /* 0x0000001830007986 */ /* 0x000fe8000c101506 */
[----:B------:R-:W-:Y:S04]  /*120e0*/  STG.E.U16 [R50.64], R25 ;  /* 0x0000001932007986 */ /* 0x000fe8000c101506 */
[----:B------:R-:W-:Y:S04]  /*120f0*/  STG.E.U16 [R52.64], R26 ;  /* 0x0000001a34007986 */ /* 0x000fe8000c101506 */
[----:B------:R-:W-:Y:S04]  /*12100*/  STG.E.U16 [R54.64], R27 ;  /* 0x0000001b36007986 */ /* 0x000fe8000c101506 */
[----:B------:R-:W-:Y:S01]  /*12110*/  STG.E.U16 [R56.64], R28 ;  /* 0x0000001c38007986 */ /* 0x000fe2000c101506 */
[----:B--2---:R-:W-:-:S03]  /*12120*/  PRMT R37, R125, 0x7632, R37 ;  /* 0x000076327d257816 */ /* 0x004fc60000000025 */
[----:B------:R-:W-:Y:S01]  /*12130*/  STG.E.U16 [R58.64], R125 ;  /* 0x0000007d3a007986 */ /* 0x000fe2000c101506 */
[----:B0-----:R-:W-:-:S03]  /*12140*/  PRMT R38, R121, 0x7632, R38 ;  /* 0x0000763279267816 */ /* 0x001fc60000000026 */
[----:B------:R-:W-:Y:S01]  /*12150*/  STG.E.U16 [R60.64], R121 ;  /* 0x000000793c007986 */ /* 0x000fe2000c101506 */
[----:B------:R-:W-:-:S03]  /*12160*/  PRMT R39, R117, 0x7632, R39 ;  /* 0x0000763275277816 */ /* 0x000fc60000000027 */
[----:B------:R-:W-:Y:S01]  /*12170*/  STG.E.U16 [R62.64], R117 ;  /* 0x000000753e007986 */ /* 0x000fe2000c101506 */
[----:B---3--:R-:W-:-:S03]  /*12180*/  PRMT R40, R133, 0x7632, R40 ;  /* 0x0000763285287816 */ /* 0x008fc60000000028 */
[----:B------:R-:W-:Y:S01]  /*12190*/  STG.E.U16 [R64.64], R133 ;  /* 0x0000008540007986 */ /* 0x000fe2000c101506 */
[----:B------:R-:W-:-:S03]  /*121a0*/  PRMT R41, R129, 0x7632, R41 ;  /* 0x0000763281297816 */ /* 0x000fc60000000029 */
[----:B------:R-:W-:Y:S01]  /*121b0*/  STG.E.U16 [R66.64], R129 ;  /* 0x0000008142007986 */ /* 0x000fe2000c101506 */
[----:B-1----:R-:W-:-:S03]  /*121c0*/  PRMT R42, R113, 0x7632, R42 ;  /* 0x00007632712a7816 */ /* 0x002fc6000000002a */
[----:B------:R-:W-:Y:S01]  /*121d0*/  STG.E.U16 [R68.64], R113 ;  /* 0x0000007144007986 */ /* 0x000fe2000c101506 */
[----:B------:R-:W-:-:S03]  /*121e0*/  PRMT R43, R109, 0x7632, R43 ;  /* 0x000076326d2b7816 */ /* 0x000fc6000000002b */
[----:B------:R-:W-:Y:S01]  /*121f0*/  STG.E.U16 [R70.64], R109 ;  /* 0x0000006d46007986 */ /* 0x000fe2000c101506 */
[----:B----4-:R-:W-:-:S03]  /*12200*/  PRMT R44, R137, 0x7632, R44 ;  /* 0x00007632892c7816 */ /* 0x010fc6000000002c */
[----:B------:R-:W-:Y:S04]  /*12210*/  STG.E.U16 [R72.64], R137 ;  /* 0x0000008948007986 */ /* 0x000fe8000c101506 */
[----:B------:R-:W-:Y:S04]  /*12220*/  STG.E.U16 [R74.64], R37 ;  /* 0x000000254a007986 */ /* 0x000fe8000c101506 */
[----:B------:R0:W-:Y:S04]  /*12230*/  STG.E.U16 [R76.64], R38 ;  /* 0x000000264c007986 */ /* 0x0001e8000c101506 */
[----:B------:R1:W-:Y:S04]  /*12240*/  STG.E.U16 [R78.64], R39 ;  /* 0x000000274e007986 */ /* 0x0003e8000c101506 */
[----:B------:R2:W-:Y:S04]  /*12250*/  STG.E.U16 [R80.64], R40 ;  /* 0x0000002850007986 */ /* 0x0005e8000c101506 */
[----:B------:R3:W-:Y:S04]  /*12260*/  STG.E.U16 [R82.64], R41 ;  /* 0x0000002952007986 */ /* 0x0007e8000c101506 */
[----:B------:R-:W-:Y:S04]  /*12270*/  STG.E.U16 [R84.64], R42 ;  /* 0x0000002a54007986 */ /* 0x000fe8000c101506 */
[----:B------:R-:W-:Y:S04]  /*12280*/  STG.E.U16 [R86.64], R43 ;  /* 0x0000002b56007986 */ /* 0x000fe8000c101506 */
[----:B------:R-:W-:Y:S01]  /*12290*/  STG.E.U16 [R88.64], R44 ;  /* 0x0000002c58007986 */ /* 0x000fe2000c101506 */
[----:B0-----:R-:W-:-:S03]  /*122a0*/  PRMT R76, R126, 0x7632, R76 ;  /* 0x000076327e4c7816 */ /* 0x001fc6000000004c */
[----:B------:R-:W-:Y:S01]  /*122b0*/  STG.E.U16 [R90.64], R126 ;  /* 0x0000007e5a007986 */ /* 0x000fe2000c101506 */
[----:B------:R-:W-:-:S03]  /*122c0*/  PRMT R77, R122, 0x7632, R77 ;  /* 0x000076327a4d7816 */ /* 0x000fc6000000004d */
[----:B------:R0:W-:Y:S01]  /*122d0*/  STG.E.U16 [R92.64], R122 ;  /* 0x0000007a5c007986 */ /* 0x0001e2000c101506 */
[----:B-1----:R-:W-:-:S03]  /*122e0*/  PRMT R78, R118, 0x7632, R78 ;  /* 0x00007632764e7816 */ /* 0x002fc6000000004e */
[----:B------:R1:W-:Y:S01]  /*122f0*/  STG.E.U16 [R140.64], R118 ;  /* 0x000000768c007986 */ /* 0x0003e2000c101506 */
[----:B------:R-:W-:-:S03]  /*12300*/  PRMT R79, R134, 0x7632, R79 ;  /* 0x00007632864f7816 */ /* 0x000fc6000000004f */
[----:B------:R1:W-:Y:S01]  /*12310*/  STG.E.U16 [R142.64], R134 ;  /* 0x000000868e007986 */ /* 0x0003e2000c101506 */
[----:B--2---:R-:W-:-:S03]  /*12320*/  PRMT R80, R130, 0x7632, R80 ;  /* 0x0000763282507816 */ /* 0x004fc60000000050 */
[----:B------:R1:W-:Y:S01]  /*12330*/  STG.E.U16 [R144.64], R130 ;  /* 0x0000008290007986 */ /* 0x0003e2000c101506 */
[----:B------:R-:W-:-:S03]  /*12340*/  PRMT R81, R114, 0x7632, R81 ;  /* 0x0000763272517816 */ /* 0x000fc60000000051 */
[----:B------:R1:W-:Y:S01]  /*12350*/  STG.E.U16 [R146.64], R114 ;  /* 0x0000007292007986 */ /* 0x0003e2000c101506 */
[----:B---3--:R-:W-:-:S03]  /*12360*/  PRMT R82, R110, 0x7632, R82 ;  /* 0x000076326e527816 */ /* 0x008fc60000000052 */
[----:B------:R1:W-:Y:S01]  /*12370*/  STG.E.U16 [R148.64], R110 ;  /* 0x0000006e94007986 */ /* 0x0003e2000c101506 */
[----:B------:R-:W-:-:S03]  /*12380*/  PRMT R83, R138, 0x7632, R83 ;  /* 0x000076328a537816 */ /* 0x000fc60000000053 */
[----:B------:R1:W-:Y:S04]  /*12390*/  STG.E.U16 [R150.64], R138 ;  /* 0x0000008a96007986 */ /* 0x0003e8000c101506 */
[----:B------:R1:W-:Y:S04]  /*123a0*/  STG.E.U16 [R152.64], R76 ;  /* 0x0000004c98007986 */ /* 0x0003e8000c101506 */
[----:B------:R1:W-:Y:S04]  /*123b0*/  STG.E.U16 [R154.64], R77 ;  /* 0x0000004d9a007986 */ /* 0x0003e8000c101506 */
[----:B------:R1:W-:Y:S04]  /*123c0*/  STG.E.U16 [R156.64], R78 ;  /* 0x0000004e9c007986 */ /* 0x0003e8000c101506 */
[----:B------:R1:W-:Y:S04]  /*123d0*/  STG.E.U16 [R158.64], R79 ;  /* 0x0000004f9e007986 */ /* 0x0003e8000c101506 */
[----:B------:R1:W-:Y:S04]  /*123e0*/  STG.E.U16 [R160.64], R80 ;  /* 0x00000050a0007986 */ /* 0x0003e8000c101506 */
[----:B------:R1:W-:Y:S04]  /*123f0*/  STG.E.U16 [R162.64], R81 ;  /* 0x00000051a2007986 */ /* 0x0003e8000c101506 */
[----:B------:R1:W-:Y:S04]  /*12400*/  STG.E.U16 [R164.64], R82 ;  /* 0x00000052a4007986 */ /* 0x0003e8000c101506 */
[----:B------:R1:W-:Y:S01]  /*12410*/  STG.E.U16 [R166.64], R83 ;  /* 0x00000053a6007986 */ /* 0x0003e2000c101506 */
[----:B0-----:R-:W-:-:S03]  /*12420*/  PRMT R92, R127, 0x7632, R92 ;  /* 0x000076327f5c7816 */ /* 0x001fc6000000005c */
[----:B------:R1:W-:Y:S01]  /*12430*/  STG.E.U16 [R168.64], R127 ;  /* 0x0000007fa8007986 */ /* 0x0003e2000c101506 */
[----:B------:R-:W-:-:S03]  /*12440*/  PRMT R93, R123, 0x7632, R93 ;  /* 0x000076327b5d7816 */ /* 0x000fc6000000005d */
        /* <DEDUP_REMOVED lines=21> */
[----:B------:R-:W-:Y:S01]  /*125a0*/  BAR.SYNC.DEFER_BLOCKING 0x0 ;  /* 0x0000000000007b1d */ /* 0x000fe20000010000 */
[----:B------:R-:W-:-:S02]  /*125b0*/  FSETP.NEU.AND P1, PT, R242, RZ, PT ;  /* 0x000000fff200720b */ /* 0x000fc40003f2d000 */
[----:B------:R-:W-:Y:S02]  /*125c0*/  FSETP.NEU.AND P0, PT, R241, RZ, PT ;  /* 0x000000fff100720b */ /* 0x000fe40003f0d000 */
[----:B------:R-:W-:Y:S02]  /*125d0*/  FSETP.NEU.AND P2, PT, R240, RZ, PT ;  /* 0x000000fff000720b */ /* 0x000fe40003f4d000 */
[----:B------:R-:W-:Y:S02]  /*125e0*/  FSEL R100, R100, -INF , P3 ;  /* 0xff80000064647808 */ /* 0x000fe40001800000 */
[----:B------:R-:W-:Y:S02]  /*125f0*/  FSEL R5, R96, -INF , P1 ;  /* 0xff80000060057808 */ /* 0x000fe40000800000 */
[----:B------:R-:W-:Y:S02]  /*12600*/  FSEL R2, R2, -INF , P0 ;  /* 0xff80000002027808 */ /* 0x000fe40000000000 */
[----:B------:R-:W-:Y:S01]  /*12610*/  FSEL R3, R3, -INF , P2 ;  /* 0xff80000003037808 */ /* 0x000fe20001000000 */
[----:B------:R-:W-:Y:S01]  /*12620*/  FFMA R4, R100, 0.69314718246459960938, R227 ;  /* 0x3f31721864047823 */ /* 0x000fe200000000e3 */
[----:B------:R-:W-:Y:S01]  /*12630*/  LOP3.LUT R246, R246, 0x1c, RZ, 0xc0, !PT ;  /* 0x0000001cf6f67812 */ /* 0x000fe200078ec0ff */
[----:B------:R-:W-:-:S02]  /*12640*/  FFMA R5, R5, 0.69314718246459960938, R226 ;  /* 0x3f31721805057823 */ /* 0x000fc400000000e2 */
[----:B------:R-:W-:Y:S02]  /*12650*/  FFMA R6, R2, 0.69314718246459960938, R225 ;  /* 0x3f31721802067823 */ /* 0x000fe400000000e1 */
[----:B------:R-:W-:-:S05]  /*12660*/  FFMA R7, R3, 0.69314718246459960938, R224 ;  /* 0x3f31721803077823 */ /* 0x000fca00000000e0 */
[----:B------:R1:W-:Y:S04]  /*12670*/  STS.128 [R246.X4], R4 ;  /* 0x00000004f6007388 */ /* 0x0003e80000004c00 */
[----:B------:R-:W-:Y:S06]  /*12680*/  BAR.SYNC.DEFER_BLOCKING 0x0 ;  /* 0x0000000000007b1d */ /* 0x000fec0000010000 */
[----:B------:R-:W-:Y:S05]  /*12690*/  @P5 EXIT ;  /* 0x000000000000594d */ /* 0x000fea0003800000 */
[----:B-1----:R-:W0:Y:S01]  /*126a0*/  LDS R239, [R239] ;  /* 0x00000000efef7984 */ /* 0x002e220000000800 */
[----:B------:R-:W-:Y:S01]  /*126b0*/  IMAD R0, R245, c[0x0][0x1cc], RZ ;  /* 0x00007300f5007a24 */ /* 0x000fe200078e02ff */
[C---:B------:R-:W-:Y:S01]  /*126c0*/  SHF.L.U32 R3, R244.reuse, 0x2, RZ ;  /* 0x00000002f4037819 */ /* 0x040fe200000006ff */
[----:B------:R-:W-:-:S04]  /*126d0*/  IMAD.HI R5, R244, 0x4, RZ ;  /* 0x00000004f4057827 */ /* 0x000fc800078e02ff */
[C---:B------:R-:W-:Y:S02]  /*126e0*/  IMAD.SHL.U32 R2, R0.reuse, 0x4, RZ ;  /* 0x0000000400027824 */ /* 0x040fe400078e00ff */
[----:B------:R-:W-:-:S03]  /*126f0*/  IMAD.HI R0, R0, 0x4, RZ ;  /* 0x0000000400007827 */ /* 0x000fc600078e02ff */
[----:B------:R-:W-:-:S04]  /*12700*/  IADD3 R2, P0, P1, R3, c[0x0][0x180], R2 ;  /* 0x0000600003027a10 */ /* 0x000fc8000791e002 */
[----:B------:R-:W-:-:S05]  /*12710*/  IADD3.X R3, R5, c[0x0][0x184], R0, P0, P1 ;  /* 0x0000610005037a10 */ /* 0x000fca00007e2400 */
[----:B0-----:R-:W-:Y:S01]  /*12720*/  STG.E [R2.64], R239 ;  /* 0x000000ef02007986 */ /* 0x001fe2000c101906 */
[----:B------:R-:W-:Y:S05]  /*12730*/  EXIT ;  /* 0x000000000000794d */ /* 0x000fea0003800000 */
.L_x_2:
[----:B------:R-:W-:-:S00]  /*12740*/  BRA `(.L_x_2) ;  /* 0xfffffff000007947 */ /* 0x000fc0000383ffff */
[----:B------:R-:W-:-:S00]  /*12750*/  NOP ;  /* 0x0000000000007918 */ /* 0x000fc00000000000 */
        /* <DEDUP_REMOVED lines=10> */
.L_x_3:


//--------------------- .nv.global.init           --------------------------
	.section	.nv.global.init,"aw",@progbits
.nv.global.init:
	.type		_$_str,@object
	.size		_$_str,(.L_0 - _$_str)
_$_str:
        /*0000*/ 	.byte	0x5f, 0x5f, 0x43, 0x55, 0x44, 0x41, 0x5f, 0x46, 0x54, 0x5a, 0x00
.L_0:


//--------------------- .nv.shared.attn_fwd       --------------------------
	.section	.nv.shared.attn_fwd,"aw",@nobits
	.sectionflags	@""
	.align	16
